def matmul_kernel(
    a_ptr,
    b_ptr,
    c_ptr,
    M,
    N,
    K,
    stride_am,
    stride_ak,
    stride_bk,
    stride_bn,
    stride_cm,
    stride_cn,
    BLOCK_M: tl.constexpr,
    BLOCK_N: tl.constexpr,
    BLOCK_K: tl.constexpr,
    GROUP_M: tl.constexpr,
):
    pid = tl.program_id(axis=0)
    num_pid_m = tl.cdiv(M, BLOCK_M)
    num_pid_n = tl.cdiv(N, BLOCK_N)
    num_pid_in_group = GROUP_M * num_pid_n
    group_id = pid // num_pid_in_group
    first_pid_m = group_id * GROUP_M
    group_size_m = min(num_pid_m - first_pid_m, GROUP_M)
    pid_m = first_pid_m + ((pid % num_pid_in_group) % group_size_m)
    pid_n = (pid % num_pid_in_group) // group_size_m

    offs_am = (pid_m * BLOCK_M + tl.arange(0, BLOCK_M)) % M
    offs_bn = (pid_n * BLOCK_N + tl.arange(0, BLOCK_N)) % N
    offs_k = tl.arange(0, BLOCK_K)
    a_ptrs = a_ptr + offs_am[:, None] * stride_am + offs_k[None, :] * stride_ak
    b_ptrs = b_ptr + offs_k[:, None] * stride_bk + offs_bn[None, :] * stride_bn

    acc = tl.zeros((BLOCK_M, BLOCK_N), dtype=tl.float32)
    for kk in range(0, tl.cdiv(K, BLOCK_K)):
        a = tl.load(a_ptrs, mask=offs_k[None, :] < K - kk * BLOCK_K, other=0.0)
        b = tl.load(b_ptrs, mask=offs_k[:, None] < K - kk * BLOCK_K, other=0.0)
        acc = tl.dot(a, b, acc)
        a_ptrs += BLOCK_K * stride_ak
        b_ptrs += BLOCK_K * stride_bk

    c = acc.to(c_ptr.dtype.element_ty)
    offs_cm = pid_m * BLOCK_M + tl.arange(0, BLOCK_M)
    offs_cn = pid_n * BLOCK_N + tl.arange(0, BLOCK_N)
    c_ptrs = c_ptr + offs_cm[:, None] * stride_cm + offs_cn[None, :] * stride_cn
    mask = (offs_cm[:, None] < M) & (offs_cn[None, :] < N)
    tl.store(c_ptrs, c, mask=mask)

# config = {"BLOCK_K": 128, "BLOCK_M": 128, "BLOCK_N": 64, "GROUP_M": 8, "arch": "sm_100", "dtype": "fp8e4m3", "num_ctas": 1, "num_stages": 4, "num_warps": 4}
# arch = sm_100


// ===== COMPILED SASS (sm_100a) =====

	.target	sm_100a

	.elftype	@"ET_EXEC"


//--------------------- .note.nv.tkinfo           --------------------------
	.section	.note.nv.tkinfo,"",@"SHT_NOTE"
	.sectionflags	@"SHF_NOTE_NV_TKINFO"
	.tkinfo
        /*0018*/ 	.word	0x00000081
        /*0030*/ 	.string	""
        /*0030*/ 	.string	"ptxas-blackwell"
        /*0030*/ 	.string	"Cuda compilation tools, release 12.9, V12.9.86"
        /*0030*/ 	.string	"Build cuda_12.9.r12.9/compiler.36037853_0"
        /*0030*/ 	.string	"-v  -suppress-debug-info  -lineinfo  -arch sm_100a "



//--------------------- .note.nv.cuver            --------------------------
	.section	.note.nv.cuver,"",@"SHT_NOTE"
	.sectionflags	@"SHF_NOTE_NV_CUVER"
        /*0018*/ 	.short	0x0001
        /*001a*/ 	.short	0x0064
        /*001c*/ 	.short	0x0001
        /*001e*/ 	.short	0x0000
        /*0020*/ 	.short	0x0001
        /*0022*/ 	.short	0x0000


//--------------------- .nv.info                  --------------------------
	.section	.nv.info,"",@"SHT_CUDA_INFO"
	.align	4


	//----- nvinfo : EIATTR_REGCOUNT
	.align		4
        /*0000*/ 	.byte	0x04, 0x2f
        /*0002*/ 	.short	(.L_4 - .L_3)
	.align		4
.L_3:
        /*0004*/ 	.word	index@(matmul_kernel)
        /*0008*/ 	.word	0x00000060


	//----- nvinfo : EIATTR_FRAME_SIZE
	.align		4
.L_4:
        /*000c*/ 	.byte	0x04, 0x11
        /*000e*/ 	.short	(.L_6 - .L_5)
	.align		4
.L_5:
        /*0010*/ 	.word	index@($__internal_2_$__cuda_sm10x_tcgen05_guardrail_trap_unallocated_columns_being_dealloced)
        /*0014*/ 	.word	0x000009e0


	//----- nvinfo : EIATTR_FRAME_SIZE
	.align		4
.L_6:
        /*0018*/ 	.byte	0x04, 0x11
        /*001a*/ 	.short	(.L_8 - .L_7)
	.align		4
.L_7:
        /*001c*/ 	.word	index@($__internal_1_$__cuda_sm10x_tcgen05_guardrail_trap_phase_invalid_during_alloc)
        /*0020*/ 	.word	0x000009e0


	//----- nvinfo : EIATTR_FRAME_SIZE
	.align		4
.L_8:
        /*0024*/ 	.byte	0x04, 0x11
        /*0026*/ 	.short	(.L_10 - .L_9)
	.align		4
.L_9:
        /*0028*/ 	.word	index@($__internal_0_$__cuda_sm10x_tcgen05_guardrail_trap_col_being_dealloced_not_returned_by_alloc)
        /*002c*/ 	.word	0x000009e0


	//----- nvinfo : EIATTR_FRAME_SIZE
	.align		4
.L_10:
        /*0030*/ 	.byte	0x04, 0x11
        /*0032*/ 	.short	(.L_12 - .L_11)
	.align		4
.L_11:
        /*0034*/ 	.word	index@(matmul_kernel)
        /*0038*/ 	.word	0x000009e0


	//----- nvinfo : EIATTR_MIN_STACK_SIZE
	.align		4
.L_12:
        /*003c*/ 	.byte	0x04, 0x12
        /*003e*/ 	.short	(.L_14 - .L_13)
	.align		4
.L_13:
        /*0040*/ 	.word	index@(matmul_kernel)
        /*0044*/ 	.word	0x000009e0
.L_14:


//--------------------- .nv.info.matmul_kernel    --------------------------
	.section	.nv.info.matmul_kernel,"",@"SHT_CUDA_INFO"
	.sectionflags	@""
	.align	4


	//----- nvinfo : EIATTR_CUDA_API_VERSION
	.align		4
        /*0000*/ 	.byte	0x04, 0x37
        /*0002*/ 	.short	(.L_16 - .L_15)
.L_15:
        /*0004*/ 	.word	0x00000081


	//----- nvinfo : EIATTR_KPARAM_INFO
	.align		4
.L_16:
        /*0008*/ 	.byte	0x04, 0x17
        /*000a*/ 	.short	(.L_18 - .L_17)
.L_17:
        /*000c*/ 	.word	0x00000000
        /*0010*/ 	.short	0x000d
        /*0012*/ 	.short	0x0048
        /*0014*/ 	.byte	0x00, 0xf4, 0x21, 0x00


	//----- nvinfo : EIATTR_KPARAM_INFO
	.align		4
.L_18:
        /*0018*/ 	.byte	0x04, 0x17
        /*001a*/ 	.short	(.L_20 - .L_19)
.L_19:
        /*001c*/ 	.word	0x00000000
        /*0020*/ 	.short	0x000c
        /*0022*/ 	.short	0x0040
        /*0024*/ 	.byte	0x00, 0xf4, 0x21, 0x00


	//----- nvinfo : EIATTR_KPARAM_INFO
	.align		4
.L_20:
        /*0028*/ 	.byte	0x04, 0x17
        /*002a*/ 	.short	(.L_22 - .L_21)
.L_21:
        /*002c*/ 	.word	0x00000000
        /*0030*/ 	.short	0x000b
        /*0032*/ 	.short	0x0038
        /*0034*/ 	.byte	0x00, 0xf0, 0x11, 0x00


	//----- nvinfo : EIATTR_KPARAM_INFO
	.align		4
.L_22:
        /*0038*/ 	.byte	0x04, 0x17
        /*003a*/ 	.short	(.L_24 - .L_23)
.L_23:
        /*003c*/ 	.word	0x00000000
        /*0040*/ 	.short	0x000a
        /*0042*/ 	.short	0x0034
        /*0044*/ 	.byte	0x00, 0xf0, 0x11, 0x00


	//----- nvinfo : EIATTR_KPARAM_INFO
	.align		4
.L_24:
        /*0048*/ 	.byte	0x04, 0x17
        /*004a*/ 	.short	(.L_26 - .L_25)
.L_25:
        /*004c*/ 	.word	0x00000000
        /*0050*/ 	.short	0x0009
        /*0052*/ 	.short	0x0030
        /*0054*/ 	.byte	0x00, 0xf0, 0x11, 0x00


	//----- nvinfo : EIATTR_KPARAM_INFO
	.align		4
.L_26:
        /*0058*/ 	.byte	0x04, 0x17
        /*005a*/ 	.short	(.L_28 - .L_27)
.L_27:
        /*005c*/ 	.word	0x00000000
        /*0060*/ 	.short	0x0008
        /*0062*/ 	.short	0x002c
        /*0064*/ 	.byte	0x00, 0xf0, 0x11, 0x00


	//----- nvinfo : EIATTR_KPARAM_INFO
	.align		4
.L_28:
        /*0068*/ 	.byte	0x04, 0x17
        /*006a*/ 	.short	(.L_30 - .L_29)
.L_29:
        /*006c*/ 	.word	0x00000000
        /*0070*/ 	.short	0x0007
        /*0072*/ 	.short	0x0028
        /*0074*/ 	.byte	0x00, 0xf0, 0x11, 0x00


	//----- nvinfo : EIATTR_KPARAM_INFO
	.align		4
.L_30:
        /*0078*/ 	.byte	0x04, 0x17
        /*007a*/ 	.short	(.L_32 - .L_31)
.L_31:
        /*007c*/ 	.word	0x00000000
        /*0080*/ 	.short	0x0006
        /*0082*/ 	.short	0x0024
        /*0084*/ 	.byte	0x00, 0xf0, 0x11, 0x00


	//----- nvinfo : EIATTR_KPARAM_INFO
	.align		4
.L_32:
        /*0088*/ 	.byte	0x04, 0x17
        /*008a*/ 	.short	(.L_34 - .L_33)
.L_33:
        /*008c*/ 	.word	0x00000000
        /*0090*/ 	.short	0x0005
        /*0092*/ 	.short	0x0020
        /*0094*/ 	.byte	0x00, 0xf0, 0x11, 0x00


	//----- nvinfo : EIATTR_KPARAM_INFO
	.align		4
.L_34:
        /*0098*/ 	.byte	0x04, 0x17
        /*009a*/ 	.short	(.L_36 - .L_35)
.L_35:
        /*009c*/ 	.word	0x00000000
        /*00a0*/ 	.short	0x0004
        /*00a2*/ 	.short	0x001c
        /*00a4*/ 	.byte	0x00, 0xf0, 0x11, 0x00


	//----- nvinfo : EIATTR_KPARAM_INFO
	.align		4
.L_36:
        /*00a8*/ 	.byte	0x04, 0x17
        /*00aa*/ 	.short	(.L_38 - .L_37)
.L_37:
        /*00ac*/ 	.word	0x00000000
        /*00b0*/ 	.short	0x0003
        /*00b2*/ 	.short	0x0018
        /*00b4*/ 	.byte	0x00, 0xf0, 0x11, 0x00


	//----- nvinfo : EIATTR_KPARAM_INFO
	.align		4
.L_38:
        /*00b8*/ 	.byte	0x04, 0x17
        /*00ba*/ 	.short	(.L_40 - .L_39)
.L_39:
        /*00bc*/ 	.word	0x00000000
        /*00c0*/ 	.short	0x0002
        /*00c2*/ 	.short	0x0010
        /*00c4*/ 	.byte	0x00, 0xf4, 0x21, 0x00


	//----- nvinfo : EIATTR_KPARAM_INFO
	.align		4
.L_40:
        /*00c8*/ 	.byte	0x04, 0x17
        /*00ca*/ 	.short	(.L_42 - .L_41)
.L_41:
        /*00cc*/ 	.word	0x00000000
        /*00d0*/ 	.short	0x0001
        /*00d2*/ 	.short	0x0008
        /*00d4*/ 	.byte	0x00, 0xf4, 0x21, 0x00


	//----- nvinfo : EIATTR_KPARAM_INFO
	.align		4
.L_42:
        /*00d8*/ 	.byte	0x04, 0x17
        /*00da*/ 	.short	(.L_44 - .L_43)
.L_43:
        /*00dc*/ 	.word	0x00000000
        /*00e0*/ 	.short	0x0000
        /*00e2*/ 	.short	0x0000
        /*00e4*/ 	.byte	0x00, 0xf4, 0x21, 0x00


	//----- nvinfo : EIATTR_AT_ENTRY_FRAGMENTS
	.align		4
.L_44:
        /*00e8*/ 	.byte	0x04, 0x4f
        /*00ea*/ 	.short	(.L_46 - .L_45)


	//   ....[0]....
.L_45:
        /*00ec*/ 	.word	0x00000004


	//----- nvinfo : EIATTR_RESERVED_SMEM_USED
	.align		4
.L_46:
        /*00f0*/ 	.byte	0x01, 0x41
	.zero		2


	//----- nvinfo : EIATTR_SPARSE_MMA_MASK
	.align		4
        /*00f4*/ 	.byte	0x03, 0x50
        /*00f6*/ 	.short	0x0000


	//----- nvinfo : EIATTR_TCGEN05_1CTA_USED
	.align		4
        /*00f8*/ 	.byte	0x01, 0x51
	.zero		2


	//----- nvinfo : EIATTR_MAXREG_COUNT
	.align		4
        /*00fc*/ 	.byte	0x03, 0x1b
        /*00fe*/ 	.short	0x00ff


	//----- nvinfo : EIATTR_NUM_BARRIERS
	.align		4
        /*0100*/ 	.byte	0x02, 0x4c
        /*0102*/ 	.byte	0x01
	.zero		1


	//----- nvinfo : EIATTR_ANNOTATIONS
	.align		4
        /*0104*/ 	.byte	0x04, 0x55
        /*0106*/ 	.short	(.L_48 - .L_47)


	//   ....[0]....
.L_47:
        /*0108*/ 	.word	0x00000001
        /*010c*/ 	.byte	0x20, 0x09, 0x00, 0x00, 0x01, 0x00, 0x00, 0x00, 0xe0, 0x09, 0x00, 0x00, 0x01, 0x00, 0x00, 0x00
        /* <DEDUP_REMOVED lines=1028> */
        /*415c*/ 	.byte	0xc0, 0xb6, 0x01, 0x00, 0x01, 0x00, 0x00, 0x00, 0xe0, 0xb6, 0x01, 0x00


	//----- nvinfo : EIATTR_INT_WARP_WIDE_INSTR_OFFSETS
	.align		4
.L_48:
        /*4168*/ 	.byte	0x04, 0x31
        /*416a*/ 	.short	(.L_50 - .L_49)


	//   ....[0]....
.L_49:
        /*416c*/ 	.word	0x00001d70


	//   ....[1]....
        /*4170*/ 	.word	0x00001da0


	//   ....[2]....
        /*4174*/ 	.word	0x0000a820


	//   ....[3]....
        /*4178*/ 	.word	0x0001bc30


	//   ....[4]....
        /*417c*/ 	.word	0x0001bc80


	//----- nvinfo : EIATTR_COOP_GROUP_MASK_REGIDS
	.align		4
.L_50:
        /*4180*/ 	.byte	0x04, 0x29
        /*4182*/ 	.short	(.L_52 - .L_51)


	//   ....[0]....
.L_51:
        /*4184*/ 	.word	0xffffffff


	//   ....[1]....
        /*4188*/ 	.word	0xffffffff


	//   ....[2]....
        /*418c*/ 	.word	0xffffffff


	//   ....[3]....
        /*4190*/ 	.word	0xffffffff


	//----- nvinfo : EIATTR_COOP_GROUP_INSTR_OFFSETS
	.align		4
.L_52:
        /*4194*/ 	.byte	0x04, 0x28
        /*4196*/ 	.short	(.L_54 - .L_53)


	//   ....[0]....
.L_53:
        /*4198*/ 	.word	0x00000070


	//   ....[1]....
        /*419c*/ 	.word	0x00000330


	//   ....[2]....
        /*41a0*/ 	.word	0x0001bac0


	//   ....[3]....
        /*41a4*/ 	.word	0x0001bd30


	//----- nvinfo : EIATTR_VRC_CTA_INIT_COUNT
	.align		4
.L_54:
        /*41a8*/ 	.byte	0x02, 0x4a
        /*41aa*/ 	.byte	0x80
	.zero		1


	//----- nvinfo : EIATTR_MBARRIER_INSTR_OFFSETS
	.align		4
        /*41ac*/ 	.byte	0x04, 0x39
        /*41ae*/ 	.short	(.L_56 - .L_55)


	//   ....[0]....
.L_55:
        /*41b0*/ 	.word	0x00001f60
        /*41b4*/ 	.word	0x000000ff
        /*41b8*/ 	.word	0x00000000
        /*41bc*/ 	.short	0x0100
        /*41be*/ 	.byte	0x06
	.zero		1


	//   ....[1]....
        /*41c0*/ 	.word	0x0000a8a0
        /*41c4*/ 	.word	0x000000ff
        /*41c8*/ 	.word	0x0000c008
        /*41cc*/ 	.short	0x0100
        /*41ce*/ 	.byte	0x09
	.zero		1


	//   ....[2]....
        /*41d0*/ 	.word	0x0000f9c0
        /*41d4*/ 	.word	0x000000ff
        /*41d8*/ 	.word	0x00000000
        /*41dc*/ 	.short	0x010a
        /*41de*/ 	.byte	0x06
	.zero		1


	//   ....[3]....
        /*41e0*/ 	.word	0x00019b70
        /*41e4*/ 	.word	0x000000ff
        /*41e8*/ 	.word	0x00000000
        /*41ec*/ 	.short	0x010a
        /*41ee*/ 	.byte	0x06
	.zero		1


	//   ....[4]....
        /*41f0*/ 	.word	0x00019bf0
        /*41f4*/ 	.word	0x000000ff
        /*41f8*/ 	.word	0x0000c000
        /*41fc*/ 	.short	0x0108
        /*41fe*/ 	.byte	0x09
	.zero		1


	//   ....[5]....
        /*4200*/ 	.word	0x00019c40
        /*4204*/ 	.word	0x000000ff
        /*4208*/ 	.word	0x0000c008
        /*420c*/ 	.short	0x0108
        /*420e*/ 	.byte	0x09
	.zero		1


	//   ....[6]....
        /*4210*/ 	.word	0x0001bd50
        /*4214*/ 	.word	0x000000ff
        /*4218*/ 	.word	0x00000000
        /*421c*/ 	.short	0x010a
        /*421e*/ 	.byte	0x06
	.zero		1


	//   ....[7]....
        /*4220*/ 	.word	0x0001bd80
        /*4224*/ 	.word	0x000000ff
        /*4228*/ 	.word	0x00000000
        /*422c*/ 	.short	0x010a
        /*422e*/ 	.byte	0x06
	.zero		1


	//----- nvinfo : EIATTR_NUM_MBARRIERS
	.align		4
.L_56:
        /*4230*/ 	.byte	0x03, 0x38
        /*4232*/ 	.short	0x0002


	//----- nvinfo : EIATTR_EXIT_INSTR_OFFSETS
	.align		4
        /*4234*/ 	.byte	0x04, 0x1c
        /*4236*/ 	.short	(.L_58 - .L_57)


	//   ....[0]....
.L_57:
        /*4238*/ 	.word	0x0001bd40


	//----- nvinfo : EIATTR_REQNTID
	.align		4
.L_58:
        /*423c*/ 	.byte	0x04, 0x10
        /*423e*/ 	.short	(.L_60 - .L_59)
.L_59:
        /*4240*/ 	.word	0x00000080
        /*4244*/ 	.word	0x00000001
        /*4248*/ 	.word	0x00000001


	//----- nvinfo : EIATTR_CRS_STACK_SIZE
	.align		4
.L_60:
        /*424c*/ 	.byte	0x04, 0x1e
        /*424e*/ 	.short	(.L_62 - .L_61)
.L_61:
        /*4250*/ 	.word	0x00000000


	//----- nvinfo : EIATTR_CBANK_PARAM_SIZE
	.align		4
.L_62:
        /*4254*/ 	.byte	0x03, 0x19
        /*4256*/ 	.short	0x0050


	//----- nvinfo : EIATTR_PARAM_CBANK
	.align		4
        /*4258*/ 	.byte	0x04, 0x0a
        /*425a*/ 	.short	(.L_64 - .L_63)
	.align		4
.L_63:
        /*425c*/ 	.word	index@(.nv.constant0.matmul_kernel)
        /*4260*/ 	.short	0x0380
        /*4262*/ 	.short	0x0050


	//----- nvinfo : EIATTR_SW_WAR
	.align		4
.L_64:
        /*4264*/ 	.byte	0x04, 0x36
        /*4266*/ 	.short	(.L_66 - .L_65)
.L_65:
        /*4268*/ 	.word	0x00000008
.L_66:


//--------------------- .nv.compat                --------------------------
	.section	.nv.compat,"",@"SHT_CUDA_COMPAT_INFO"
	.align	4
        /*0000*/ 	.byte	0x02, 0x02, 0x02, 0x00, 0x02, 0x05, 0x05, 0x00, 0x02, 0x03, 0x00, 0x00, 0x02, 0x06, 0x01, 0x00


//--------------------- .nv.callgraph             --------------------------
	.section	.nv.callgraph,"",@"SHT_CUDA_CALLGRAPH"
	.align	4
	.sectionentsize	8
	.align		4
        /*0000*/ 	.word	0x00000000
	.align		4
        /*0004*/ 	.word	0xffffffff
	.align		4
        /*0008*/ 	.word	0x00000000
	.align		4
        /*000c*/ 	.word	0xfffffffe
	.align		4
        /*0010*/ 	.word	0x00000000
	.align		4
        /*0014*/ 	.word	0xfffffffd
	.align		4
        /*0018*/ 	.word	0x00000000
	.align		4
        /*001c*/ 	.word	0xfffffffc


//--------------------- .text.matmul_kernel       --------------------------
	.section	.text.matmul_kernel,"ax",@progbits
	.align	128
        .global         matmul_kernel
        .type           matmul_kernel,@function
        .size           matmul_kernel,(.L_x_20 - matmul_kernel)
        .other          matmul_kernel,@"STO_CUDA_ENTRY STV_DEFAULT"
matmul_kernel:
.text.matmul_kernel:
[----:B------:R-:W0:Y:S01]  /*0000*/  LDC R1, c[0x0][0x37c] ;  /* 0x0000df00ff017b82 */ /* 0x000e220000000800 */
[----:B------:R-:W1:Y:S01]  /*0010*/  S2R R5, SR_TID.X ;  /* 0x0000000000057919 */ /* 0x000e620000002100 */
[----:B0-----:R-:W-:Y:S01]  /*0020*/  VIADD R1, R1, 0xfffff620 ;  /* 0xfffff62001017836 */ /* 0x001fe20000000000 */
[----:B-1----:R-:W-:-:S13]  /*0030*/  ISETP.GE.U32.AND P0, PT, R5, 0x20, PT ;  /* 0x000000200500780c */ /* 0x002fda0003f06070 */
[----:B------:R-:W-:Y:S02]  /*0040*/  VOTEU.ANY UP0, P0 ;  /* 0x0000000000ff7886 */ /* 0x000fe40000000100 */
[----:B------:R-:W-:Y:S05]  /*0050*/  BRA.U UP0, `(.L_x_0) ;  /* 0x0000000100b87547 */ /* 0x000fea000b800000 */
[----:B------:R-:W0:Y:S01]  /*0060*/  S2UR UR6, SR_CgaCtaId ;  /* 0x00000000000679c3 */ /* 0x000e220000008800 */
[----:B------:R-:W-:Y:S01]  /*0070*/  NOP ;  /* 0x0000000000007918 */ /* 0x000fe20000000000 */
[----:B------:R-:W-:Y:S02]  /*0080*/  UMOV UR4, 0x40 ;  /* 0x0000004000047882 */ /* 0x000fe40000000000 */
[----:B0-----:R-:W-:-:S09]  /*0090*/  ULEA UR4, UR6, UR4, 0x18 ;  /* 0x0000000406047291 */ /* 0x001fd2000f8ec0ff */
[----:B------:R-:W0:Y:S01]  /*00a0*/  LDS.U8 R0, [UR4] ;  /* 0x00000004ff007984 */ /* 0x000e220008000000 */
[----:B------:R-:W-:Y:S02]  /*00b0*/  UMOV UR4, 0x400 ;  /* 0x0000040000047882 */ /* 0x000fe40000000000 */
[----:B------:R-:W-:Y:S01]  /*00c0*/  ULEA UR4, UR6, UR4, 0x18 ;  /* 0x0000000406047291 */ /* 0x000fe2000f8ec0ff */
[----:B0-----:R-:W-:-:S13]  /*00d0*/  ISETP.NE.AND P0, PT, R0, RZ, PT ;  /* 0x000000ff0000720c */ /* 0x001fda0003f05270 */
[----:B------:R-:W-:Y:S05]  /*00e0*/  @P0 BRA `(.L_x_1) ;  /* 0x00000000007c0947 */ /* 0x000fea0003800000 */
[----:B------:R-:W-:-:S13]  /*00f0*/  ELECT P0, URZ, PT ;  /* 0x0000000000ff782f */ /* 0x000fda0003800000 */
[----:B------:R-:W-:Y:S05]  /*0100*/  @!P0 BRA `(.L_x_2) ;  /* 0x0000000000848947 */ /* 0x000fea0003800000 */
[----:B------:R-:W-:Y:S01]  /*0110*/  UMOV UR5, 0x2 ;  /* 0x0000000200057882 */ /* 0x000fe20000000000 */
[----:B------:R-:W-:Y:S02]  /*0120*/  IMAD.MOV.U32 R4, RZ, RZ, 0x1 ;  /* 0x00000001ff047424 */ /* 0x000fe400078e00ff */
[----:B------:R-:W-:Y:S02]  /*0130*/  IMAD.MOV.U32 R7, RZ, RZ, 0x3 ;  /* 0x00000003ff077424 */ /* 0x000fe400078e00ff */
[----:B------:R-:W-:Y:S04]  /*0140*/  DEPBAR.LE SB0, 0x36 ;  /* 0x00008d800000791a */ /* 0x000fe80000000000 */
[----:B------:R-:W0:Y:S02]  /*0150*/  UTCATOMSWS.FIND_AND_SET.ALIGN UP1, UR5, UR5 ;  /* 0x00000005000575e3 */ /* 0x000e240008020800 */
[----:B0-----:R-:W-:-:S04]  /*0160*/  PLOP3.LUT P0, PT, PT, PT, UP1, 0x80, 0x8 ;  /* 0x000000000008781c */ /* 0x001fc80003f0f018 */
[----:B------:R-:W-:-:S04]  /*0170*/  SEL R0, RZ, 0xffffffff, !P0 ;  /* 0xffffffffff007807 */ /* 0x000fc80004000000 */
[----:B------:R-:W-:Y:S01]  /*0180*/  ISETP.NE.AND P0, PT, R0, RZ, PT ;  /* 0x000000ff0000720c */ /* 0x000fe20003f05270 */
[----:B------:R-:W-:-:S12]  /*0190*/  IMAD.U32 R0, RZ, RZ, UR5 ;  /* 0x00000005ff007e24 */ /* 0x000fd8000f8e00ff */
[----:B------:R-:W-:Y:S05]  /*01a0*/  @P0 BRA `(.L_x_3) ;  /* 0x0000000000240947 */ /* 0x000fea0003800000 */
.L_x_4:
[----:B------:R-:W-:Y:S05]  /*01b0*/  NANOSLEEP 0x64 ;  /* 0x000000640000795d */ /* 0x000fea0003800000 */
[----:B------:R-:W-:-:S05]  /*01c0*/  UMOV UR5, 0x2 ;  /* 0x0000000200057882 */ /* 0x000fca0000000000 */
[----:B------:R-:W-:Y:S04]  /*01d0*/  DEPBAR.LE SB0, 0x36 ;  /* 0x00008d800000791a */ /* 0x000fe80000000000 */
[----:B------:R-:W0:Y:S02]  /*01e0*/  UTCATOMSWS.FIND_AND_SET.ALIGN UP1, UR5, UR5 ;  /* 0x00000005000575e3 */ /* 0x000e240008020800 */
[----:B0-----:R-:W-:-:S04]  /*01f0*/  PLOP3.LUT P0, PT, PT, PT, UP1, 0x80, 0x8 ;  /* 0x000000000008781c */ /* 0x001fc80003f0f018 */
[----:B------:R-:W-:-:S04]  /*0200*/  SEL R0, RZ, 0xffffffff, !P0 ;  /* 0xffffffffff007807 */ /* 0x000fc80004000000 */
[----:B------:R-:W-:Y:S01]  /*0210*/  ISETP.NE.AND P0, PT, R0, RZ, PT ;  /* 0x000000ff0000720c */ /* 0x000fe20003f05270 */
[----:B------:R-:W-:-:S12]  /*0220*/  IMAD.U32 R0, RZ, RZ, UR5 ;  /* 0x00000005ff007e24 */ /* 0x000fd8000f8e00ff */
[----:B------:R-:W-:Y:S05]  /*0230*/  @!P0 BRA `(.L_x_4) ;  /* 0xfffffffc00dc8947 */ /* 0x000fea000383ffff */
.L_x_3:
[C---:B------:R-:W-:Y:S01]  /*0240*/  VIADD R3, R0.reuse, 0x10 ;  /* 0x0000001000037836 */ /* 0x040fe20000000000 */
[----:B------:R-:W-:Y:S01]  /*0250*/  UMOV UR5, 0x50 ;  /* 0x0000005000057882 */ /* 0x000fe20000000000 */
[----:B------:R-:W-:Y:S01]  /*0260*/  SHF.L.U32 R2, R7, R0, RZ ;  /* 0x0000000007027219 */ /* 0x000fe200000006ff */
[----:B------:R-:W-:Y:S01]  /*0270*/  ULEA UR5, UR6, UR5, 0x18 ;  /* 0x0000000506057291 */ /* 0x000fe2000f8ec0ff */
[----:B------:R-:W-:Y:S01]  /*0280*/  IMAD.SHL.U32 R0, R0, 0x20, RZ ;  /* 0x0000002000007824 */ /* 0x000fe200078e00ff */
[----:B------:R-:W-:-:S04]  /*0290*/  SHF.L.U32 R3, R4, R3, RZ ;  /* 0x0000000304037219 */ /* 0x000fc800000006ff */
[----:B------:R-:W-:-:S05]  /*02a0*/  LOP3.LUT R2, R3, R2, RZ, 0xfc, !PT ;  /* 0x0000000203027212 */ /* 0x000fca00078efcff */
[----:B------:R0:W-:Y:S04]  /*02b0*/  ATOMS.OR RZ, [UR5], R2 ;  /* 0x00000002ffff798c */ /* 0x0001e8000b000005 */
[----:B------:R0:W-:Y:S01]  /*02c0*/  STS [UR4], R0 ;  /* 0x00000000ff007988 */ /* 0x0001e20008000804 */
[----:B------:R-:W-:Y:S05]  /*02d0*/  BRA `(.L_x_2) ;  /* 0x0000000000107947 */ /* 0x000fea0003800000 */
.L_x_1:
[----:B------:R-:W-:Y:S01]  /*02e0*/  IMAD.MOV.U32 R0, RZ, RZ, -0x1 ;  /* 0xffffffffff007424 */ /* 0x000fe200078e00ff */
[----:B------:R-:W-:-:S04]  /*02f0*/  MOV R2, 0x320 ;  /* 0x0000032000027802 */ /* 0x000fc80000000f00 */
[----:B------:R0:W-:Y:S03]  /*0300*/  STS [UR4], R0 ;  /* 0x00000000ff007988 */ /* 0x0001e60008000804 */
[----:B0-----:R-:W-:Y:S05]  /*0310*/  CALL.REL.NOINC `($__internal_1_$__cuda_sm10x_tcgen05_guardrail_trap_phase_invalid_during_alloc) ;  /* 0x000001b800b07944 */ /* 0x001fea0003c00000 */
.L_x_2:
[----:B------:R-:W-:Y:S05]  /*0320*/  WARPSYNC.ALL ;  /* 0x0000000000007948 */ /* 0x000fea0003800000 */
[----:B------:R-:W-:Y:S01]  /*0330*/  NOP ;  /* 0x0000000000007918 */ /* 0x000fe20000000000 */
.L_x_0:
[----:B0-----:R-:W0:Y:S01]  /*0340*/  LDC.64 R2, c[0x0][0x398] ;  /* 0x0000e600ff027b82 */ /* 0x001e220000000a00 */
[----:B------:R-:W1:Y:S01]  /*0350*/  S2R R9, SR_CTAID.X ;  /* 0x0000000000097919 */ /* 0x000e620000002500 */
[----:B------:R-:W-:Y:S01]  /*0360*/  UMOV UR9, 0x400 ;  /* 0x0000040000097882 */ /* 0x000fe20000000000 */
[----:B------:R-:W2:Y:S01]  /*0370*/  LDCU UR16, c[0x0][0x3a4] ;  /* 0x00007480ff1077ac */ /* 0x000ea20008000800 */
[----:B------:R-:W3:Y:S04]  /*0380*/  LDCU.64 UR18, c[0x0][0x358] ;  /* 0x00006b00ff1277ac */ /* 0x000ee80008000a00 */
[----:B------:R-:W4:Y:S01]  /*0390*/  S2UR UR5, SR_CgaCtaId ;  /* 0x00000000000579c3 */ /* 0x000f220000008800 */
[----:B------:R-:W0:Y:S01]  /*03a0*/  LDCU.128 UR12, c[0x0][0x380] ;  /* 0x00007000ff0c77ac */ /* 0x000e220008000c00 */
[----:B------:R-:W-:Y:S01]  /*03b0*/  UMOV UR7, 0x1 ;  /* 0x0000000100077882 */ /* 0x000fe20000000000 */
[----:B0-----:R-:W-:Y:S01]  /*03c0*/  VIADD R0, R3, 0x3f ;  /* 0x0000003f03007836 */ /* 0x001fe20000000000 */
[----:B------:R-:W-:-:S04]  /*03d0*/  IABS R14, R3 ;  /* 0x00000003000e7213 */ /* 0x000fc80000000000 */
[----:B------:R-:W-:Y:S01]  /*03e0*/  SHF.R.S32.HI R7, RZ, 0x1f, R0 ;  /* 0x0000001fff077819 */ /* 0x000fe20000011400 */
[----:B----4-:R-:W-:-:S03]  /*03f0*/  ULEA UR9, UR5, UR9, 0x18 ;  /* 0x0000000905097291 */ /* 0x010fc6000f8ec0ff */
[----:B------:R-:W-:Y:S02]  /*0400*/  LEA.HI R7, R7, R0, RZ, 0x6 ;  /* 0x0000000007077211 */ /* 0x000fe400078f30ff */
[----:B-1----:R-:W-:Y:S02]  /*0410*/  IABS R10, R9 ;  /* 0x00000009000a7213 */ /* 0x002fe40000000000 */
[----:B------:R-:W-:-:S05]  /*0420*/  SHF.R.S32.HI R7, RZ, 0x6, R7 ;  /* 0x00000006ff077819 */ /* 0x000fca0000011407 */
[----:B------:R-:W-:-:S05]  /*0430*/  IMAD.SHL.U32 R4, R7, 0x8, RZ ;  /* 0x0000000807047824 */ /* 0x000fca00078e00ff */
[-C--:B------:R-:W-:Y:S02]  /*0440*/  IABS R11, R4.reuse ;  /* 0x00000004000b7213 */ /* 0x080fe40000000000 */
[----:B------:R-:W-:Y:S02]  /*0450*/  IABS R12, R4 ;  /* 0x00000004000c7213 */ /* 0x000fe40000000000 */
[----:B------:R-:W0:Y:S08]  /*0460*/  I2F.RP R0, R11 ;  /* 0x0000000b00007306 */ /* 0x000e300000209400 */
[----:B0-----:R-:W0:Y:S02]  /*0470*/  MUFU.RCP R0, R0 ;  /* 0x0000000000007308 */ /* 0x001e240000001000 */
[----:B0-----:R-:W-:-:S02]  /*0480*/  VIADD R6, R0, 0xffffffe ;  /* 0x0ffffffe00067836 */ /* 0x001fc40000000000 */
[----:B------:R-:W-:-:S04]  /*0490*/  IMAD.MOV R0, RZ, RZ, -R12 ;  /* 0x000000ffff007224 */ /* 0x000fc800078e0a0c */
[----:B------:R0:W1:Y:S02]  /*04a0*/  F2I.FTZ.U32.TRUNC.NTZ R7, R6 ;  /* 0x0000000600077305 */ /* 0x000064000021f000 */
[----:B0-----:R-:W-:Y:S02]  /*04b0*/  IMAD.MOV.U32 R6, RZ, RZ, RZ ;  /* 0x000000ffff067224 */ /* 0x001fe400078e00ff */
[----:B-1----:R-:W-:-:S04]  /*04c0*/  IMAD.MOV R8, RZ, RZ, -R7 ;  /* 0x000000ffff087224 */ /* 0x002fc800078e0a07 */
[----:B------:R-:W-:Y:S02]  /*04d0*/  IMAD R13, R8, R11, RZ ;  /* 0x0000000b080d7224 */ /* 0x000fe400078e02ff */
[----:B------:R-:W-:Y:S02]  /*04e0*/  IMAD.MOV.U32 R8, RZ, RZ, R10 ;  /* 0x000000ffff087224 */ /* 0x000fe400078e000a */
[----:B------:R-:W-:-:S06]  /*04f0*/  IMAD.HI.U32 R7, R7, R13, R6 ;  /* 0x0000000d07077227 */ /* 0x000fcc00078e0006 */
[----:B------:R-:W-:-:S04]  /*0500*/  IMAD.HI.U32 R7, R7, R8, RZ ;  /* 0x0000000807077227 */ /* 0x000fc800078e00ff */
[----:B------:R-:W-:Y:S01]  /*0510*/  IMAD R0, R7, R0, R8 ;  /* 0x0000000007007224 */ /* 0x000fe200078e0208 */
[----:B------:R-:W-:Y:S04]  /*0520*/  BAR.SYNC.DEFER_BLOCKING 0x0 ;  /* 0x0000000000007b1d */ /* 0x000fe80000010000 */
[----:B------:R-:W-:-:S13]  /*0530*/  ISETP.GT.U32.AND P1, PT, R11, R0, PT ;  /* 0x000000000b00720c */ /* 0x000fda0003f24070 */
[----:B------:R-:W-:Y:S02]  /*0540*/  @!P1 IMAD.IADD R0, R0, 0x1, -R11 ;  /* 0x0000000100009824 */ /* 0x000fe400078e0a0b */
[----:B------:R-:W-:Y:S01]  /*0550*/  @!P1 VIADD R7, R7, 0x1 ;  /* 0x0000000107079836 */ /* 0x000fe20000000000 */
[----:B------:R-:W-:Y:S02]  /*0560*/  ISETP.NE.AND P1, PT, R4, RZ, PT ;  /* 0x000000ff0400720c */ /* 0x000fe40003f25270 */
[----:B------:R-:W-:Y:S02]  /*0570*/  ISETP.GE.U32.AND P0, PT, R0, R11, PT ;  /* 0x0000000b0000720c */ /* 0x000fe40003f06070 */
[----:B------:R-:W-:-:S04]  /*0580*/  LOP3.LUT R0, R9, R4, RZ, 0x3c, !PT ;  /* 0x0000000409007212 */ /* 0x000fc800078e3cff */
[----:B------:R-:W-:Y:S01]  /*0590*/  ISETP.GE.AND P2, PT, R0, RZ, PT ;  /* 0x000000ff0000720c */ /* 0x000fe20003f46270 */
[----:B------:R-:W-:-:S06]  /*05a0*/  VIADD R0, R2, 0x7f ;  /* 0x0000007f02007836 */ /* 0x000fcc0000000000 */
[----:B------:R-:W-:-:S04]  /*05b0*/  @P0 VIADD R7, R7, 0x1 ;  /* 0x0000000107070836 */ /* 0x000fc80000000000 */
[----:B------:R-:W-:Y:S01]  /*05c0*/  IMAD.MOV.U32 R6, RZ, RZ, R7 ;  /* 0x000000ffff067224 */ /* 0x000fe200078e0007 */
[----:B------:R-:W-:-:S03]  /*05d0*/  SHF.R.S32.HI R7, RZ, 0x1f, R0 ;  /* 0x0000001fff077819 */ /* 0x000fc60000011400 */
[----:B------:R-:W-:Y:S01]  /*05e0*/  @!P2 IMAD.MOV R6, RZ, RZ, -R6 ;  /* 0x000000ffff06a224 */ /* 0x000fe200078e0a06 */
[----:B------:R-:W-:Y:S02]  /*05f0*/  @!P1 LOP3.LUT R6, RZ, R4, RZ, 0x33, !PT ;  /* 0x00000004ff069212 */ /* 0x000fe400078e33ff */
[----:B------:R-:W-:-:S03]  /*0600*/  LEA.HI R7, R7, R0, RZ, 0x7 ;  /* 0x0000000007077211 */ /* 0x000fc600078f38ff */
[----:B------:R-:W-:Y:S02]  /*0610*/  IMAD.SHL.U32 R13, R6, 0x8, RZ ;  /* 0x00000008060d7824 */ /* 0x000fe400078e00ff */
[----:B------:R-:W-:-:S03]  /*0620*/  IMAD.MOV R6, RZ, RZ, -R6 ;  /* 0x000000ffff067224 */ /* 0x000fc600078e0a06 */
[----:B------:R-:W-:Y:S01]  /*0630*/  LEA.HI.SX32 R7, R7, -R13, 0x19 ;  /* 0x8000000d07077211 */ /* 0x000fe200078fcaff */
[----:B------:R-:W-:Y:S02]  /*0640*/  IMAD R12, R4, R6, R9 ;  /* 0x00000006040c7224 */ /* 0x000fe400078e0209 */
[----:B------:R-:W-:Y:S01]  /*0650*/  IMAD.MOV.U32 R6, RZ, RZ, RZ ;  /* 0x000000ffff067224 */ /* 0x000fe200078e00ff */
[----:B------:R-:W-:Y:S02]  /*0660*/  VIMNMX R15, PT, PT, R7, 0x8, PT ;  /* 0x00000008070f7848 */ /* 0x000fe40003fe0100 */
[----:B------:R-:W-:Y:S02]  /*0670*/  IABS R4, R12 ;  /* 0x0000000c00047213 */ /* 0x000fe40000000000 */
[-C--:B------:R-:W-:Y:S02]  /*0680*/  IABS R10, R15.reuse ;  /* 0x0000000f000a7213 */ /* 0x080fe40000000000 */
[----:B------:R-:W-:-:S02]  /*0690*/  IABS R8, R15 ;  /* 0x0000000f00087213 */ /* 0x000fc40000000000 */
[----:B------:R-:W0:Y:S08]  /*06a0*/  I2F.RP R0, R10 ;  /* 0x0000000a00007306 */ /* 0x000e300000209400 */
[----:B0-----:R-:W0:Y:S02]  /*06b0*/  MUFU.RCP R0, R0 ;  /* 0x0000000000007308 */ /* 0x001e240000001000 */
[----:B0-----:R-:W-:-:S06]  /*06c0*/  VIADD R7, R0, 0xffffffe ;  /* 0x0ffffffe00077836 */ /* 0x001fcc0000000000 */
[----:B------:R-:W0:Y:S02]  /*06d0*/  F2I.FTZ.U32.TRUNC.NTZ R7, R7 ;  /* 0x0000000700077305 */ /* 0x000e24000021f000 */
[----:B0-----:R-:W-:-:S04]  /*06e0*/  IMAD.MOV R11, RZ, RZ, -R7 ;  /* 0x000000ffff0b7224 */ /* 0x001fc800078e0a07 */
[----:B------:R-:W-:-:S04]  /*06f0*/  IMAD R9, R11, R10, RZ ;  /* 0x0000000a0b097224 */ /* 0x000fc800078e02ff */
[----:B------:R-:W-:-:S04]  /*0700*/  IMAD.HI.U32 R0, R7, R9, R6 ;  /* 0x0000000907007227 */ /* 0x000fc800078e0006 */
[----:B------:R-:W-:Y:S02]  /*0710*/  IMAD.MOV.U32 R6, RZ, RZ, R14 ;  /* 0x000000ffff067224 */ /* 0x000fe400078e000e */
[----:B------:R-:W-:Y:S01]  /*0720*/  IMAD.MOV.U32 R7, RZ, RZ, R4 ;  /* 0x000000ffff077224 */ /* 0x000fe200078e0004 */
[----:B------:R-:W0:Y:S01]  /*0730*/  LDS R14, [UR9] ;  /* 0x00000009ff0e7984 */ /* 0x000e220008000800 */
[----:B------:R-:W1:Y:S01]  /*0740*/  I2F.RP R9, R6 ;  /* 0x0000000600097306 */ /* 0x000e620000209400 */
[----:B------:R-:W-:Y:S01]  /*0750*/  IMAD.MOV R4, RZ, RZ, -R8 ;  /* 0x000000ffff047224 */ /* 0x000fe200078e0a08 */
[----:B------:R-:W-:Y:S01]  /*0760*/  IABS R8, R2 ;  /* 0x0000000200087213 */ /* 0x000fe20000000000 */
[----:B------:R-:W-:-:S04]  /*0770*/  IMAD.HI.U32 R0, R0, R7, RZ ;  /* 0x0000000700007227 */ /* 0x000fc800078e00ff */
[----:B------:R-:W-:Y:S02]  /*0780*/  IMAD R7, R0, R4, R7 ;  /* 0x0000000400077224 */ /* 0x000fe400078e0207 */
[----:B------:R-:W-:Y:S01]  /*0790*/  IMAD.MOV.U32 R4, RZ, RZ, R8 ;  /* 0x000000ffff047224 */ /* 0x000fe200078e0008 */
[----:B------:R-:W-:Y:S02]  /*07a0*/  BAR.SYNC.DEFER_BLOCKING 0x0 ;  /* 0x0000000000007b1d */ /* 0x000fe40000010000 */
[----:B------:R-:W-:-:S04]  /*07b0*/  ISETP.GT.U32.AND P1, PT, R10, R7, PT ;  /* 0x000000070a00720c */ /* 0x000fc80003f24070 */
[----:B-1----:R-:W1:Y:S08]  /*07c0*/  MUFU.RCP R9, R9 ;  /* 0x0000000900097308 */ /* 0x002e700000001000 */
[----:B------:R-:W4:Y:S01]  /*07d0*/  I2F.RP R8, R4 ;  /* 0x0000000400087306 */ /* 0x000f220000209400 */
[----:B------:R-:W-:Y:S02]  /*07e0*/  @!P1 IMAD.IADD R7, R7, 0x1, -R10 ;  /* 0x0000000107079824 */ /* 0x000fe400078e0a0a */
[----:B------:R-:W-:Y:S01]  /*07f0*/  @!P1 VIADD R0, R0, 0x1 ;  /* 0x0000000100009836 */ /* 0x000fe20000000000 */
[----:B------:R-:W-:-:S02]  /*0800*/  ISETP.NE.AND P1, PT, R15, RZ, PT ;  /* 0x000000ff0f00720c */ /* 0x000fc40003f25270 */
[----:B------:R-:W-:Y:S02]  /*0810*/  ISETP.GE.U32.AND P0, PT, R7, R10, PT ;  /* 0x0000000a0700720c */ /* 0x000fe40003f06070 */
[----:B------:R-:W-:Y:S01]  /*0820*/  LOP3.LUT R7, R12, R15, RZ, 0x3c, !PT ;  /* 0x0000000f0c077212 */ /* 0x000fe200078e3cff */
[----:B-1----:R-:W-:-:S03]  /*0830*/  VIADD R10, R9, 0xffffffe ;  /* 0x0ffffffe090a7836 */ /* 0x002fc60000000000 */
[----:B------:R-:W-:Y:S01]  /*0840*/  ISETP.GE.AND P2, PT, R7, RZ, PT ;  /* 0x000000ff0700720c */ /* 0x000fe20003f46270 */
[----:B------:R1:W5:Y:S01]  /*0850*/  F2I.FTZ.U32.TRUNC.NTZ R11, R10 ;  /* 0x0000000a000b7305 */ /* 0x000362000021f000 */
[----:B0-----:R-:W-:-:S05]  /*0860*/  R2UR UR8, R14 ;  /* 0x000000000e0872ca */ /* 0x001fca00000e0000 */
[----:B------:R-:W-:Y:S02]  /*0870*/  @P0 VIADD R0, R0, 0x1 ;  /* 0x0000000100000836 */ /* 0x000fe40000000000 */
[----:B----4-:R-:W0:Y:S01]  /*0880*/  MUFU.RCP R8, R8 ;  /* 0x0000000800087308 */ /* 0x010e220000001000 */
[----:B-1----:R-:W-:-:S03]  /*0890*/  IMAD.MOV.U32 R10, RZ, RZ, RZ ;  /* 0x000000ffff0a7224 */ /* 0x002fc600078e00ff */
[----:B------:R-:W-:Y:S01]  /*08a0*/  @!P2 IMAD.MOV R0, RZ, RZ, -R0 ;  /* 0x000000ffff00a224 */ /* 0x000fe200078e0a00 */
[----:B------:R-:W-:Y:S01]  /*08b0*/  @!P1 LOP3.LUT R0, RZ, R15, RZ, 0x33, !PT ;  /* 0x0000000fff009212 */ /* 0x000fe200078e33ff */
[----:B-----5:R-:W-:-:S04]  /*08c0*/  IMAD.MOV R7, RZ, RZ, -R11 ;  /* 0x000000ffff077224 */ /* 0x020fc800078e0a0b */
[----:B------:R-:W-:Y:S02]  /*08d0*/  IMAD.SHL.U32 R68, R0, 0x40, RZ ;  /* 0x0000004000447824 */ /* 0x000fe400078e00ff */
[----:B------:R-:W-:Y:S02]  /*08e0*/  IMAD R7, R7, R6, RZ ;  /* 0x0000000607077224 */ /* 0x000fe400078e02ff */
[----:B------:R-:W-:Y:S01]  /*08f0*/  VIADD R20, R68, 0x1 ;  /* 0x0000000144147836 */ /* 0x000fe20000000000 */
[----:B------:R-:W-:Y:S01]  /*0900*/  IABS R71, R68 ;  /* 0x0000004400477213 */ /* 0x000fe20000000000 */
[----:B------:R-:W-:-:S03]  /*0910*/  IMAD.HI.U32 R7, R11, R7, R10 ;  /* 0x000000070b077227 */ /* 0x000fc600078e000a */
[----:B------:R-:W-:Y:S01]  /*0920*/  STL [R1+0x744], R20 ;  /* 0x0007441401007387 */ /* 0x000fe20000100800 */
[----:B0-----:R-:W-:Y:S01]  /*0930*/  VIADD R8, R8, 0xffffffe ;  /* 0x0ffffffe08087836 */ /* 0x001fe20000000000 */
[----:B------:R-:W-:Y:S01]  /*0940*/  IABS R70, R20 ;  /* 0x0000001400467213 */ /* 0x000fe20000000000 */
[----:B------:R-:W-:Y:S02]  /*0950*/  IMAD.MOV R10, RZ, RZ, -R0 ;  /* 0x000000ffff0a7224 */ /* 0x000fe400078e0a00 */
[----:B------:R0:W1:Y:S01]  /*0960*/  F2I.FTZ.U32.TRUNC.NTZ R9, R8 ;  /* 0x0000000800097305 */ /* 0x000062000021f000 */
[----:B------:R-:W-:Y:S02]  /*0970*/  VIADD R17, R68, 0x4 ;  /* 0x0000000444117836 */ /* 0x000fe40000000000 */
[----:B------:R-:W-:-:S03]  /*0980*/  IMAD.HI.U32 R0, R7, R71, RZ ;  /* 0x0000004707007227 */ /* 0x000fc600078e00ff */
[----:B------:R-:W-:Y:S01]  /*0990*/  IABS R66, R17 ;  /* 0x0000001100427213 */ /* 0x000fe20000000000 */
[C---:B------:R-:W-:Y:S02]  /*09a0*/  VIADD R19, R68.reuse, 0x2 ;  /* 0x0000000244137836 */ /* 0x040fe40000000000 */
[C---:B------:R-:W-:Y:S01]  /*09b0*/  VIADD R18, R68.reuse, 0x3 ;  /* 0x0000000344127836 */ /* 0x040fe20000000000 */
[----:B0-----:R-:W-:Y:S01]  /*09c0*/  SHF.R.U32.HI R8, RZ, 0x5, R5 ;  /* 0x00000005ff087819 */ /* 0x001fe20000011605 */
[----:B------:R-:W-:Y:S01]  /*09d0*/  IMAD R10, R15, R10, R12 ;  /* 0x0000000a0f0a7224 */ /* 0x000fe200078e020c */
[----:B------:R-:W-:Y:S01]  /*09e0*/  STL [R1+0x740], R19 ;  /* 0x0007401301007387 */ /* 0x000fe20000100800 */
[----:B------:R-:W-:Y:S01]  /*09f0*/  VIADD R16, R68, 0x5 ;  /* 0x0000000544107836 */ /* 0x000fe20000000000 */
[----:B------:R-:W-:Y:S01]  /*0a00*/  R2UR UR11, R8 ;  /* 0x00000000080b72ca */ /* 0x000fe200000e0000 */
[----:B-1----:R-:W-:Y:S01]  /*0a10*/  IMAD.MOV R11, RZ, RZ, -R9 ;  /* 0x000000ffff0b7224 */ /* 0x002fe200078e0a09 */
[----:B------:R-:W-:Y:S01]  /*0a20*/  STL [R1+0x748], R18 ;  /* 0x0007481201007387 */ /* 0x000fe20000100800 */
[----:B------:R-:W-:Y:S01]  /*0a30*/  IMAD.MOV R12, RZ, RZ, -R0 ;  /* 0x000000ffff0c7224 */ /* 0x000fe200078e0a00 */
[----:B------:R-:W-:Y:S01]  /*0a40*/  IABS R69, R19 ;  /* 0x0000001300457213 */ /* 0x000fe20000000000 */
[----:B------:R-:W-:Y:S01]  /*0a50*/  IMAD R11, R11, R4, RZ ;  /* 0x000000040b0b7224 */ /* 0x000fe200078e02ff */
[----:B------:R-:W-:Y:S01]  /*0a60*/  STL [R1+0x750], R17 ;  /* 0x0007501101007387 */ /* 0x000fe20000100800 */
[----:B------:R-:W-:Y:S01]  /*0a70*/  IMAD.MOV.U32 R8, RZ, RZ, RZ ;  /* 0x000000ffff087224 */ /* 0x000fe200078e00ff */
[----:B------:R-:W-:Y:S01]  /*0a80*/  IABS R65, R16 ;  /* 0x0000001000417213 */ /* 0x000fe20000000000 */
[----:B------:R-:W-:Y:S01]  /*0a90*/  IMAD R71, R6, R12, R71 ;  /* 0x0000000c06477224 */ /* 0x000fe200078e0247 */
[----:B------:R0:W-:Y:S01]  /*0aa0*/  STL [R1+0x74c], R16 ;  /* 0x00074c1001007387 */ /* 0x0001e20000100800 */
[----:B------:R-:W-:Y:S01]  /*0ab0*/  IMAD.HI.U32 R12, R7, R66, RZ ;  /* 0x00000042070c7227 */ /* 0x000fe200078e00ff */
[----:B------:R-:W-:Y:S01]  /*0ac0*/  IABS R67, R18 ;  /* 0x0000001200437213 */ /* 0x000fe20000000000 */
[----:B------:R-:W-:-:S02]  /*0ad0*/  USHF.L.U32 UR4, UR11, 0x15, URZ ;  /* 0x000000150b047899 */ /* 0x000fc400080006ff */
[----:B------:R-:W-:Y:S02]  /*0ae0*/  IMAD.HI.U32 R0, R9, R11, R8 ;  /* 0x0000000b09007227 */ /* 0x000fe400078e0008 */
[----:B------:R-:W-:Y:S02]  /*0af0*/  ULOP3.LUT UR4, UR4, 0x600000, URZ, 0xc0, !UPT ;  /* 0x0060000004047892 */ /* 0x000fe4000f8ec0ff */
[----:B------:R-:W-:Y:S02]  /*0b00*/  IMAD.IADD R8, R13, 0x1, R10 ;  /* 0x000000010d087824 */ /* 0x000fe400078e020a */
[C---:B0-----:R-:W-:Y:S02]  /*0b10*/  VIADD R16, R68.reuse, 0x9 ;  /* 0x0000000944107836 */ /* 0x041fe40000000000 */
[----:B------:R-:W-:Y:S02]  /*0b20*/  VIADD R18, R68, 0x7 ;  /* 0x0000000744127836 */ /* 0x000fe40000000000 */
[----:B------:R-:W-:Y:S01]  /*0b30*/  IMAD.HI.U32 R10, R7, R69, RZ ;  /* 0x00000045070a7227 */ /* 0x000fe200078e00ff */
[----:B------:R-:W-:-:S02]  /*0b40*/  IABS R61, R16 ;  /* 0x00000010003d7213 */ /* 0x000fc40000000000 */
[----:B------:R-:W-:Y:S01]  /*0b50*/  IABS R63, R18 ;  /* 0x00000012003f7213 */ /* 0x000fe20000000000 */
[----:B------:R-:W-:Y:S02]  /*0b60*/  IMAD.MOV R15, RZ, RZ, -R12 ;  /* 0x000000ffff0f7224 */ /* 0x000fe400078e0a0c */
[C---:B------:R-:W-:Y:S02]  /*0b70*/  VIADD R19, R68.reuse, 0x6 ;  /* 0x0000000644137836 */ /* 0x040fe40000000000 */
[----:B------:R-:W-:Y:S02]  /*0b80*/  VIADD R17, R68, 0x8 ;  /* 0x0000000844117836 */ /* 0x000fe40000000000 */
[----:B------:R-:W-:Y:S01]  /*0b90*/  IMAD.MOV R10, RZ, RZ, -R10 ;  /* 0x000000ffff0a7224 */ /* 0x000fe200078e0a0a */
[----:B------:R-:W-:Y:S01]  /*0ba0*/  STL [R1+0x754], R19 ;  /* 0x0007541301007387 */ /* 0x000fe20000100800 */
[----:B------:R-:W-:Y:S01]  /*0bb0*/  IMAD R66, R6, R15, R66 ;  /* 0x0000000f06427224 */ /* 0x000fe200078e0242 */
[----:B------:R-:W-:Y:S01]  /*0bc0*/  IABS R62, R17 ;  /* 0x00000011003e7213 */ /* 0x000fe20000000000 */
[----:B------:R-:W-:Y:S01]  /*0bd0*/  VIADD R15, R68, 0xe ;  /* 0x0000000e440f7836 */ /* 0x000fe20000000000 */
[----:B------:R-:W-:Y:S01]  /*0be0*/  STL [R1+0x758], R18 ;  /* 0x0007581201007387 */ /* 0x000fe20000100800 */
[----:B------:R-:W-:Y:S01]  /*0bf0*/  IMAD.HI.U32 R12, R7, R61, RZ ;  /* 0x0000003d070c7227 */ /* 0x000fe200078e00ff */
[----:B------:R-:W-:-:S02]  /*0c00*/  IABS R64, R19 ;  /* 0x0000001300407213 */ /* 0x000fc40000000000 */
[----:B------:R0:W-:Y:S01]  /*0c10*/  STL [R1+0x75c], R17 ;  /* 0x00075c1101007387 */ /* 0x0001e20000100800 */
[----:B------:R-:W-:Y:S01]  /*0c20*/  IMAD R69, R6, R10, R69 ;  /* 0x0000000a06457224 */ /* 0x000fe200078e0245 */
[----:B------:R-:W-:Y:S01]  /*0c30*/  IABS R56, R15 ;  /* 0x0000000f00387213 */ /* 0x000fe20000000000 */
[----:B------:R-:W-:Y:S01]  /*0c40*/  VIADD R14, R68, 0xa ;  /* 0x0000000a440e7836 */ /* 0x000fe20000000000 */
[----:B------:R1:W-:Y:S01]  /*0c50*/  STL [R1+0x760], R16 ;  /* 0x0007601001007387 */ /* 0x0003e20000100800 */
[----:B------:R-:W-:-:S03]  /*0c60*/  IMAD.HI.U32 R10, R7, R63, RZ ;  /* 0x0000003f070a7227 */ /* 0x000fc600078e00ff */
[----:B------:R4:W-:Y:S01]  /*0c70*/  STL [R1+0x764], R14 ;  /* 0x0007640e01007387 */ /* 0x0009e20000100800 */
[----:B------:R-:W-:Y:S01]  /*0c80*/  IMAD.MOV R12, RZ, RZ, -R12 ;  /* 0x000000ffff0c7224 */ /* 0x000fe200078e0a0c */
[----:B------:R-:W-:Y:S01]  /*0c90*/  IABS R60, R14 ;  /* 0x0000000e003c7213 */ /* 0x000fe20000000000 */
[C---:B0-----:R-:W-:Y:S02]  /*0ca0*/  VIADD R17, R68.reuse, 0xc ;  /* 0x0000000c44117836 */ /* 0x041fe40000000000 */
[C---:B------:R-:W-:Y:S02]  /*0cb0*/  VIADD R18, R68.reuse, 0xb ;  /* 0x0000000b44127836 */ /* 0x040fe40000000000 */
[----:B-1----:R-:W-:Y:S01]  /*0cc0*/  VIADD R16, R68, 0xd ;  /* 0x0000000d44107836 */ /* 0x002fe20000000000 */
[----:B------:R-:W-:Y:S01]  /*0cd0*/  IABS R58, R17 ;  /* 0x00000011003a7213 */ /* 0x000fe20000000000 */
[----:B------:R-:W-:Y:S01]  /*0ce0*/  IMAD.MOV R10, RZ, RZ, -R10 ;  /* 0x000000ffff0a7224 */ /* 0x000fe200078e0a0a */
[----:B------:R-:W-:Y:S01]  /*0cf0*/  STL [R1+0x76c], R18 ;  /* 0x00076c1201007387 */ /* 0x000fe20000100800 */
[----:B------:R-:W-:Y:S01]  /*0d00*/  IMAD R61, R6, R12, R61 ;  /* 0x0000000c063d7224 */ /* 0x000fe200078e023d */
[----:B------:R-:W-:Y:S01]  /*0d10*/  IABS R57, R16 ;  /* 0x0000001000397213 */ /* 0x000fe20000000000 */
[----:B------:R-:W-:Y:S01]  /*0d20*/  IMAD.HI.U32 R12, R7, R56, RZ ;  /* 0x00000038070c7227 */ /* 0x000fe200078e00ff */
[----:B------:R-:W-:Y:S01]  /*0d30*/  STL [R1+0x77c], R17 ;  /* 0x00077c1101007387 */ /* 0x000fe20000100800 */
[----:B------:R-:W-:-:S02]  /*0d40*/  IABS R59, R18 ;  /* 0x00000012003b7213 */ /* 0x000fc40000000000 */
[----:B------:R-:W-:Y:S01]  /*0d50*/  VIADD R19, R68, 0x11 ;  /* 0x0000001144137836 */ /* 0x000fe20000000000 */
[----:B------:R0:W-:Y:S01]  /*0d60*/  STL [R1+0x778], R16 ;  /* 0x0007781001007387 */ /* 0x0001e20000100800 */
[----:B------:R-:W-:Y:S02]  /*0d70*/  IMAD R63, R6, R10, R63 ;  /* 0x0000000a063f7224 */ /* 0x000fe400078e023f */
[C---:B----4-:R-:W-:Y:S01]  /*0d80*/  VIADD R14, R68.reuse, 0xf ;  /* 0x0000000f440e7836 */ /* 0x050fe20000000000 */
[----:B------:R-:W-:Y:S01]  /*0d90*/  IABS R53, R19 ;  /* 0x0000001300357213 */ /* 0x000fe20000000000 */
[----:B------:R-:W-:Y:S01]  /*0da0*/  IMAD.HI.U32 R10, R7, R58, RZ ;  /* 0x0000003a070a7227 */ /* 0x000fe200078e00ff */
[----:B------:R1:W-:Y:S02]  /*0db0*/  STL [R1+0x774], R15 ;  /* 0x0007740f01007387 */ /* 0x0003e40000100800 */
[----:B------:R-:W-:Y:S01]  /*0dc0*/  IABS R55, R14 ;  /* 0x0000000e00377213 */ /* 0x000fe20000000000 */
[C---:B------:R-:W-:Y:S01]  /*0dd0*/  VIADD R20, R68.reuse, 0x10 ;  /* 0x0000001044147836 */ /* 0x040fe20000000000 */
[----:B------:R4:W-:Y:S01]  /*0de0*/  STL [R1+0x770], R14 ;  /* 0x0007700e01007387 */ /* 0x0009e20000100800 */
[----:B0-----:R-:W-:-:S02]  /*0df0*/  VIADD R16, R68, 0x13 ;  /* 0x0000001344107836 */ /* 0x001fc40000000000 */
[----:B------:R-:W-:Y:S01]  /*0e00*/  IMAD.MOV R17, RZ, RZ, -R12 ;  /* 0x000000ffff117224 */ /* 0x000fe200078e0a0c */
[----:B------:R-:W-:Y:S01]  /*0e10*/  STL [R1+0x768], R20 ;  /* 0x0007681401007387 */ /* 0x000fe20000100800 */
[----:B------:R-:W-:Y:S01]  /*0e20*/  VIADD R18, R68, 0x12 ;  /* 0x0000001244127836 */ /* 0x000fe20000000000 */
[----:B------:R-:W-:Y:S01]  /*0e30*/  IABS R51, R16 ;  /* 0x0000001000337213 */ /* 0x000fe20000000000 */
[----:B-1----:R-:W-:Y:S01]  /*0e40*/  IMAD.MOV R15, RZ, RZ, -R10 ;  /* 0x000000ffff0f7224 */ /* 0x002fe200078e0a0a */
[----:B------:R-:W-:Y:S01]  /*0e50*/  STL [R1+0x780], R19 ;  /* 0x0007801301007387 */ /* 0x000fe20000100800 */
[----:B------:R-:W-:Y:S01]  /*0e60*/  IMAD R56, R6, R17, R56 ;  /* 0x0000001106387224 */ /* 0x000fe200078e0238 */
[----:B------:R-:W-:Y:S01]  /*0e70*/  IABS R52, R18 ;  /* 0x0000001200347213 */ /* 0x000fe20000000000 */
[C---:B------:R-:W-:Y:S01]  /*0e80*/  VIADD R17, R68.reuse, 0x16 ;  /* 0x0000001644117836 */ /* 0x040fe20000000000 */
[----:B------:R0:W-:Y:S01]  /*0e90*/  STL [R1+0x790], R18 ;  /* 0x0007901201007387 */ /* 0x0001e20000100800 */
[----:B----4-:R-:W-:Y:S01]  /*0ea0*/  VIADD R14, R68, 0x14 ;  /* 0x00000014440e7836 */ /* 0x010fe20000000000 */
[----:B------:R-:W-:Y:S01]  /*0eb0*/  IABS R54, R20 ;  /* 0x0000001400367213 */ /* 0x000fe20000000000 */
[----:B------:R-:W-:Y:S01]  /*0ec0*/  IMAD.HI.U32 R10, R7, R53, RZ ;  /* 0x00000035070a7227 */ /* 0x000fe200078e00ff */
[----:B------:R1:W-:Y:S01]  /*0ed0*/  STL [R1+0x78c], R16 ;  /* 0x00078c1001007387 */ /* 0x0003e20000100800 */
[----:B------:R-:W-:-:S02]  /*0ee0*/  IABS R48, R17 ;  /* 0x0000001100307213 */ /* 0x000fc40000000000 */
[----:B------:R-:W-:Y:S01]  /*0ef0*/  IMAD R58, R6, R15, R58 ;  /* 0x0000000f063a7224 */ /* 0x000fe200078e023a */
[----:B------:R-:W-:Y:S01]  /*0f00*/  STL [R1+0x794], R14 ;  /* 0x0007940e01007387 */ /* 0x000fe20000100800 */
[C---:B------:R-:W-:Y:S01]  /*0f10*/  VIADD R15, R68.reuse, 0x18 ;  /* 0x00000018440f7836 */ /* 0x040fe20000000000 */
[----:B------:R-:W-:Y:S01]  /*0f20*/  IABS R50, R14 ;  /* 0x0000000e00327213 */ /* 0x000fe20000000000 */
[C---:B0-----:R-:W-:Y:S02]  /*0f30*/  VIADD R18, R68.reuse, 0x15 ;  /* 0x0000001544127836 */ /* 0x041fe40000000000 */
[C---:B------:R-:W-:Y:S01]  /*0f40*/  IMAD.HI.U32 R12, R7.reuse, R51, RZ ;  /* 0x00000033070c7227 */ /* 0x040fe200078e00ff */
[----:B------:R-:W-:Y:S02]  /*0f50*/  IABS R46, R15 ;  /* 0x0000000f002e7213 */ /* 0x000fe40000000000 */
[----:B------:R-:W-:Y:S01]  /*0f60*/  STL [R1+0x798], R18 ;  /* 0x0007981201007387 */ /* 0x000fe20000100800 */
[----:B-1----:R-:W-:Y:S01]  /*0f70*/  VIADD R16, R68, 0x17 ;  /* 0x0000001744107836 */ /* 0x002fe20000000000 */
[----:B------:R-:W-:Y:S01]  /*0f80*/  IABS R49, R18 ;  /* 0x0000001200317213 */ /* 0x000fe20000000000 */
[----:B------:R-:W-:Y:S01]  /*0f90*/  IMAD.MOV R10, RZ, RZ, -R10 ;  /* 0x000000ffff0a7224 */ /* 0x000fe200078e0a0a */
[----:B------:R-:W-:Y:S01]  /*0fa0*/  STL [R1+0x7a8], R17 ;  /* 0x0007a81101007387 */ /* 0x000fe20000100800 */
[----:B------:R-:W-:Y:S01]  /*0fb0*/  IMAD.MOV R12, RZ, RZ, -R12 ;  /* 0x000000ffff0c7224 */ /* 0x000fe200078e0a0c */
[----:B------:R-:W-:Y:S01]  /*0fc0*/  IABS R47, R16 ;  /* 0x00000010002f7213 */ /* 0x000fe20000000000 */
[----:B------:R-:W-:Y:S01]  /*0fd0*/  IMAD R53, R6, R10, R53 ;  /* 0x0000000a06357224 */ /* 0x000fe200078e0235 */
[----:B------:R0:W-:Y:S01]  /*0fe0*/  STL [R1+0x7a4], R16 ;  /* 0x0007a41001007387 */ /* 0x0001e20000100800 */
[----:B------:R-:W-:-:S03]  /*0ff0*/  IMAD.HI.U32 R10, R7, R48, RZ ;  /* 0x00000030070a7227 */ /* 0x000fc600078e00ff */
[----:B------:R1:W-:Y:S01]  /*1000*/  STL [R1+0x7ac], R15 ;  /* 0x0007ac0f01007387 */ /* 0x0003e20000100800 */
[----:B------:R-:W-:-:S04]  /*1010*/  IMAD.HI.U32 R13, R7, R65, RZ ;  /* 0x00000041070d7227 */ /* 0x000fc800078e00ff */
[----:B------:R-:W-:Y:S02]  /*1020*/  IMAD R51, R6, R12, R51 ;  /* 0x0000000c06337224 */ /* 0x000fe400078e0233 */
[C---:B0-----:R-:W-:Y:S02]  /*1030*/  VIADD R16, R68.reuse, 0x1d ;  /* 0x0000001d44107836 */ /* 0x041fe40000000000 */
[C---:B------:R-:W-:Y:S02]  /*1040*/  VIADD R14, R68.reuse, 0x19 ;  /* 0x00000019440e7836 */ /* 0x040fe40000000000 */
[----:B------:R-:W-:Y:S01]  /*1050*/  IMAD.HI.U32 R12, R7, R46, RZ ;  /* 0x0000002e070c7227 */ /* 0x000fe200078e00ff */
[----:B------:R-:W-:Y:S02]  /*1060*/  IABS R41, R16 ;  /* 0x0000001000297213 */ /* 0x000fe40000000000 */
[----:B------:R0:W-:Y:S01]  /*1070*/  STL [R1+0x7b0], R14 ;  /* 0x0007b00e01007387 */ /* 0x0001e20000100800 */
[----:B------:R-:W-:Y:S01]  /*1080*/  VIADD R20, R68, 0x1a ;  /* 0x0000001a44147836 */ /* 0x000fe20000000000 */
[----:B------:R-:W-:Y:S01]  /*1090*/  IABS R45, R14 ;  /* 0x0000000e002d7213 */ /* 0x000fe20000000000 */
[----:B-1----:R-:W-:-:S02]  /*10a0*/  IMAD.MOV R15, RZ, RZ, -R10 ;  /* 0x000000ffff0f7224 */ /* 0x002fc400078e0a0a */
[C---:B------:R-:W-:Y:S01]  /*10b0*/  VIADD R19, R68.reuse, 0x1b ;  /* 0x0000001b44137836 */ /* 0x040fe20000000000 */
[----:B------:R-:W-:Y:S01]  /*10c0*/  STL [R1+0x7c0], R20 ;  /* 0x0007c01401007387 */ /* 0x000fe20000100800 */
[----:B------:R-:W-:Y:S01]  /*10d0*/  VIADD R18, R68, 0x1c ;  /* 0x0000001c44127836 */ /* 0x000fe20000000000 */
[----:B------:R-:W-:Y:S01]  /*10e0*/  IABS R44, R20 ;  /* 0x00000014002c7213 */ /* 0x000fe20000000000 */
[----:B------:R-:W-:Y:S01]  /*10f0*/  IMAD.MOV R13, RZ, RZ, -R13 ;  /* 0x000000ffff0d7224 */ /* 0x000fe200078e0a0d */
[----:B------:R-:W-:Y:S01]  /*1100*/  STL [R1+0x7bc], R19 ;  /* 0x0007bc1301007387 */ /* 0x000fe20000100800 */
[----:B------:R-:W-:Y:S01]  /*1110*/  IMAD.MOV R17, RZ, RZ, -R12 ;  /* 0x000000ffff117224 */ /* 0x000fe200078e0a0c */
[----:B------:R-:W-:Y:S01]  /*1120*/  IABS R42, R18 ;  /* 0x00000012002a7213 */ /* 0x000fe20000000000 */
[----:B------:R-:W-:Y:S01]  /*1130*/  IMAD R48, R6, R15, R48 ;  /* 0x0000000f06307224 */ /* 0x000fe200078e0230 */
[----:B------:R1:W-:Y:S01]  /*1140*/  STL [R1+0x7c4], R18 ;  /* 0x0007c41201007387 */ /* 0x0003e20000100800 */
[----:B------:R-:W-:Y:S01]  /*1150*/  VIADD R15, R68, 0x22 ;  /* 0x00000022440f7836 */ /* 0x000fe20000000000 */
[----:B------:R-:W-:Y:S01]  /*1160*/  IABS R43, R19 ;  /* 0x00000013002b7213 */ /* 0x000fe20000000000 */
[----:B------:R-:W-:Y:S01]  /*1170*/  IMAD.HI.U32 R9, R7, R70, RZ ;  /* 0x0000004607097227 */ /* 0x000fe200078e00ff */
[----:B------:R4:W-:Y:S02]  /*1180*/  STL [R1+0x7c8], R16 ;  /* 0x0007c81001007387 */ /* 0x0009e40000100800 */
[----:B------:R-:W-:Y:S01]  /*1190*/  IABS R36, R15 ;  /* 0x0000000f00247213 */ /* 0x000fe20000000000 */
[----:B------:R-:W-:-:S02]  /*11a0*/  IMAD R65, R6, R13, R65 ;  /* 0x0000000d06417224 */ /* 0x000fc400078e0241 */
[----:B0-----:R-:W-:Y:S02]  /*11b0*/  VIADD R14, R68, 0x1e ;  /* 0x0000001e440e7836 */ /* 0x001fe40000000000 */
[----:B------:R-:W-:-:S03]  /*11c0*/  IMAD.HI.U32 R12, R7, R41, RZ ;  /* 0x00000029070c7227 */ /* 0x000fc600078e00ff */
[----:B------:R-:W-:Y:S01]  /*11d0*/  STL [R1+0x7d8], R14 ;  /* 0x0007d80e01007387 */ /* 0x000fe20000100800 */
[----:B------:R-:W-:Y:S01]  /*11e0*/  IMAD.HI.U32 R13, R7, R60, RZ ;  /* 0x0000003c070d7227 */ /* 0x000fe200078e00ff */
[----:B------:R-:W-:-:S03]  /*11f0*/  IABS R40, R14 ;  /* 0x0000000e00287213 */ /* 0x000fc60000000000 */
[----:B------:R-:W-:Y:S02]  /*1200*/  IMAD R46, R6, R17, R46 ;  /* 0x00000011062e7224 */ /* 0x000fe400078e022e */
[C---:B-1----:R-:W-:Y:S02]  /*1210*/  VIADD R18, R68.reuse, 0x1f ;  /* 0x0000001f44127836 */ /* 0x042fe40000000000 */
[C---:B------:R-:W-:Y:S02]  /*1220*/  VIADD R17, R68.reuse, 0x20 ;  /* 0x0000002044117836 */ /* 0x040fe40000000000 */
[----:B----4-:R-:W-:Y:S01]  /*1230*/  VIADD R16, R68, 0x21 ;  /* 0x0000002144107836 */ /* 0x010fe20000000000 */
[----:B------:R-:W-:Y:S01]  /*1240*/  STL [R1+0x7d4], R18 ;  /* 0x0007d41201007387 */ /* 0x000fe20000100800 */
[----:B------:R-:W-:Y:S01]  /*1250*/  IMAD.MOV R9, RZ, RZ, -R9 ;  /* 0x000000ffff097224 */ /* 0x000fe200078e0a09 */
[----:B------:R-:W-:Y:S01]  /*1260*/  IABS R38, R17 ;  /* 0x0000001100267213 */ /* 0x000fe20000000000 */
[----:B------:R-:W-:Y:S01]  /*1270*/  IMAD.MOV R12, RZ, RZ, -R12 ;  /* 0x000000ffff0c7224 */ /* 0x000fe200078e0a0c */
[----:B------:R-:W-:Y:S01]  /*1280*/  STL [R1+0x7dc], R17 ;  /* 0x0007dc1101007387 */ /* 0x000fe20000100800 */
[----:B------:R-:W-:Y:S01]  /*1290*/  IMAD.MOV R13, RZ, RZ, -R13 ;  /* 0x000000ffff0d7224 */ /* 0x000fe200078e0a0d */
[----:B------:R-:W-:Y:S01]  /*12a0*/  IABS R37, R16 ;  /* 0x0000001000257213 */ /* 0x000fe20000000000 */
[C---:B------:R-:W-:Y:S01]  /*12b0*/  IMAD R70, R6.reuse, R9, R70 ;  /* 0x0000000906467224 */ /* 0x040fe200078e0246 */
[----:B------:R0:W-:Y:S01]  /*12c0*/  STL [R1+0x7e0], R16 ;  /* 0x0007e01001007387 */ /* 0x0001e20000100800 */
[C---:B------:R-:W-:Y:S01]  /*12d0*/  IMAD R41, R6.reuse, R12, R41 ;  /* 0x0000000c06297224 */ /* 0x040fe200078e0229 */
[----:B------:R-:W-:Y:S01]  /*12e0*/  IABS R39, R18 ;  /* 0x0000001200277213 */ /* 0x000fe20000000000 */
[----:B------:R-:W-:Y:S01]  /*12f0*/  IMAD.HI.U32 R9, R7, R64, RZ ;  /* 0x0000004007097227 */ /* 0x000fe200078e00ff */
[----:B------:R-:W-:Y:S03]  /*1300*/  STL [R1+0x7f0], R15 ;  /* 0x0007f00f01007387 */ /* 0x000fe60000100800 */
[----:B------:R-:W-:-:S02]  /*1310*/  IMAD R60, R6, R13, R60 ;  /* 0x0000000d063c7224 */ /* 0x000fc400078e023c */
[----:B------:R-:W-:Y:S01]  /*1320*/  IMAD.HI.U32 R12, R7, R36, RZ ;  /* 0x00000024070c7227 */ /* 0x000fe200078e00ff */
[----:B0-----:R-:W-:-:S03]  /*1330*/  LOP3.LUT R16, R5, 0x7f, RZ, 0xc0, !PT ;  /* 0x0000007f05107812 */ /* 0x001fc600078ec0ff */
[----:B------:R-:W-:Y:S01]  /*1340*/  IMAD.HI.U32 R13, R7, R55, RZ ;  /* 0x00000037070d7227 */ /* 0x000fe200078e00ff */
[----:B------:R-:W-:-:S03]  /*1350*/  ISETP.NE.U32.AND P3, PT, R16, RZ, PT ;  /* 0x000000ff1000720c */ /* 0x000fc60003f65070 */
[----:B------:R-:W-:Y:S02]  /*1360*/  IMAD.MOV R9, RZ, RZ, -R9 ;  /* 0x000000ffff097224 */ /* 0x000fe400078e0a09 */
[----:B------:R-:W-:Y:S02]  /*1370*/  IMAD.MOV R17, RZ, RZ, -R12 ;  /* 0x000000ffff117224 */ /* 0x000fe400078e0a0c */
[----:B------:R-:W-:Y:S02]  /*1380*/  IMAD.MOV R13, RZ, RZ, -R13 ;  /* 0x000000ffff0d7224 */ /* 0x000fe400078e0a0d */
[----:B------:R-:W-:Y:S02]  /*1390*/  IMAD R12, R8, 0x80, R16 ;  /* 0x00000080080c7824 */ /* 0x000fe400078e0210 */
[----:B------:R-:W-:-:S03]  /*13a0*/  IMAD.HI.U32 R11, R7, R67, RZ ;  /* 0x00000043070b7227 */ /* 0x000fc600078e00ff */
[----:B------:R-:W-:Y:S01]  /*13b0*/  IABS R5, R12 ;  /* 0x0000000c00057213 */ /* 0x000fe20000000000 */
[----:B------:R-:W-:Y:S01]  /*13c0*/  IMAD R64, R6, R9, R64 ;  /* 0x0000000906407224 */ /* 0x000fe200078e0240 */
[----:B------:R-:W-:Y:S01]  /*13d0*/  ISETP.GE.AND P2, PT, R12, RZ, PT ;  /* 0x000000ff0c00720c */ /* 0x000fe20003f46270 */
[----:B------:R-:W-:-:S04]  /*13e0*/  IMAD.HI.U32 R9, R7, R59, RZ ;  /* 0x0000003b07097227 */ /* 0x000fc800078e00ff */
[----:B------:R-:W-:Y:S02]  /*13f0*/  IMAD R55, R6, R13, R55 ;  /* 0x0000000d06377224 */ /* 0x000fe400078e0237 */
[----:B------:R-:W-:Y:S02]  /*1400*/  IMAD.MOV R11, RZ, RZ, -R11 ;  /* 0x000000ffff0b7224 */ /* 0x000fe400078e0a0b */
[----:B------:R-:W-:-:S04]  /*1410*/  IMAD.HI.U32 R13, R7, R50, RZ ;  /* 0x00000032070d7227 */ /* 0x000fc800078e00ff */
[----:B------:R-:W-:Y:S02]  /*1420*/  IMAD.MOV R9, RZ, RZ, -R9 ;  /* 0x000000ffff097224 */ /* 0x000fe400078e0a09 */
[----:B------:R-:W-:Y:S02]  /*1430*/  IMAD R67, R6, R11, R67 ;  /* 0x0000000b06437224 */ /* 0x000fe400078e0243 */
[----:B------:R-:W-:Y:S02]  /*1440*/  IMAD.MOV R13, RZ, RZ, -R13 ;  /* 0x000000ffff0d7224 */ /* 0x000fe400078e0a0d */
[----:B------:R-:W-:-:S04]  /*1450*/  IMAD.HI.U32 R11, R7, R62, RZ ;  /* 0x0000003e070b7227 */ /* 0x000fc800078e00ff */
[----:B------:R-:W-:-:S04]  /*1460*/  IMAD.HI.U32 R0, R0, R5, RZ ;  /* 0x0000000500007227 */ /* 0x000fc800078e00ff */
[----:B------:R-:W-:Y:S02]  /*1470*/  IMAD R59, R6, R9, R59 ;  /* 0x00000009063b7224 */ /* 0x000fe400078e023b */
[----:B------:R-:W-:-:S04]  /*1480*/  IMAD.HI.U32 R9, R7, R54, RZ ;  /* 0x0000003607097227 */ /* 0x000fc800078e00ff */
[----:B------:R-:W-:Y:S02]  /*1490*/  IMAD R50, R6, R13, R50 ;  /* 0x0000000d06327224 */ /* 0x000fe400078e0232 */
[----:B------:R-:W-:Y:S02]  /*14a0*/  IMAD.MOV R11, RZ, RZ, -R11 ;  /* 0x000000ffff0b7224 */ /* 0x000fe400078e0a0b */
[----:B------:R-:W-:-:S04]  /*14b0*/  IMAD.HI.U32 R13, R7, R45, RZ ;  /* 0x0000002d070d7227 */ /* 0x000fc800078e00ff */
[----:B------:R-:W-:Y:S02]  /*14c0*/  IMAD.MOV R0, RZ, RZ, -R0 ;  /* 0x000000ffff007224 */ /* 0x000fe400078e0a00 */
[----:B------:R-:W-:Y:S02]  /*14d0*/  IMAD.MOV R9, RZ, RZ, -R9 ;  /* 0x000000ffff097224 */ /* 0x000fe400078e0a09 */
[----:B------:R-:W-:Y:S02]  /*14e0*/  IMAD R62, R6, R11, R62 ;  /* 0x0000000b063e7224 */ /* 0x000fe400078e023e */
[----:B------:R-:W-:Y:S02]  /*14f0*/  IMAD.MOV R13, RZ, RZ, -R13 ;  /* 0x000000ffff0d7224 */ /* 0x000fe400078e0a0d */
[----:B------:R-:W-:Y:S02]  /*1500*/  IMAD R0, R4, R0, R5 ;  /* 0x0000000004007224 */ /* 0x000fe400078e0205 */
[----:B------:R-:W-:-:S03]  /*1510*/  IMAD.HI.U32 R11, R7, R57, RZ ;  /* 0x00000039070b7227 */ /* 0x000fc600078e00ff */
[----:B------:R-:W-:Y:S01]  /*1520*/  ISETP.GT.U32.AND P0, PT, R4, R0, PT ;  /* 0x000000000400720c */ /* 0x000fe20003f04070 */
[----:B------:R-:W-:Y:S02]  /*1530*/  VIADD R14, R68, 0x23 ;  /* 0x00000023440e7836 */ /* 0x000fe40000000000 */
[C---:B------:R-:W-:Y:S02]  /*1540*/  IMAD R54, R6.reuse, R9, R54 ;  /* 0x0000000906367224 */ /* 0x040fe400078e0236 */
[----:B------:R-:W-:Y:S01]  /*1550*/  IMAD.HI.U32 R9, R7, R49, RZ ;  /* 0x0000003107097227 */ /* 0x000fe200078e00ff */
[----:B------:R0:W-:Y:S01]  /*1560*/  STL [R1+0x7ec], R14 ;  /* 0x0007ec0e01007387 */ /* 0x0001e20000100800 */
[----:B------:R-:W-:Y:S02]  /*1570*/  IABS R35, R14 ;  /* 0x0000000e00237213 */ /* 0x000fe40000000000 */
[----:B------:R-:W-:Y:S02]  /*1580*/  IMAD R45, R6, R13, R45 ;  /* 0x0000000d062d7224 */ /* 0x000fe400078e022d */
[----:B------:R-:W-:-:S02]  /*1590*/  VIADD R20, R68, 0x24 ;  /* 0x0000002444147836 */ /* 0x000fc40000000000 */
[----:B------:R-:W-:Y:S02]  /*15a0*/  IMAD.MOV R11, RZ, RZ, -R11 ;  /* 0x000000ffff0b7224 */ /* 0x000fe400078e0a0b */
[C---:B------:R-:W-:Y:S01]  /*15b0*/  IMAD.HI.U32 R13, R7.reuse, R40, RZ ;  /* 0x00000028070d7227 */ /* 0x040fe200078e00ff */
[----:B------:R-:W-:Y:S01]  /*15c0*/  STL [R1+0x7f4], R20 ;  /* 0x0007f41401007387 */ /* 0x000fe20000100800 */
[----:B------:R-:W-:Y:S02]  /*15d0*/  IABS R34, R20 ;  /* 0x0000001400227213 */ /* 0x000fe40000000000 */
[C---:B------:R-:W-:Y:S02]  /*15e0*/  VIADD R19, R68.reuse, 0x25 ;  /* 0x0000002544137836 */ /* 0x040fe40000000000 */
[C---:B------:R-:W-:Y:S02]  /*15f0*/  VIADD R18, R68.reuse, 0x26 ;  /* 0x0000002644127836 */ /* 0x040fe40000000000 */
[----:B0-----:R-:W-:Y:S01]  /*1600*/  VIADD R14, R68, 0x27 ;  /* 0x00000027440e7836 */ /* 0x001fe20000000000 */
[----:B------:R-:W-:Y:S01]  /*1610*/  STL [R1+0x7e8], R19 ;  /* 0x0007e81301007387 */ /* 0x000fe20000100800 */
[----:B------:R-:W-:Y:S01]  /*1620*/  IMAD.MOV R9, RZ, RZ, -R9 ;  /* 0x000000ffff097224 */ /* 0x000fe200078e0a09 */
[----:B------:R-:W-:Y:S01]  /*1630*/  IABS R32, R18 ;  /* 0x0000001200207213 */ /* 0x000fe20000000000 */
[----:B------:R-:W-:Y:S01]  /*1640*/  IMAD R57, R6, R11, R57 ;  /* 0x0000000b06397224 */ /* 0x000fe200078e0239 */
[----:B------:R-:W-:Y:S01]  /*1650*/  STL [R1+0x7e4], R18 ;  /* 0x0007e41201007387 */ /* 0x000fe20000100800 */
[----:B------:R-:W-:Y:S01]  /*1660*/  IMAD.MOV R13, RZ, RZ, -R13 ;  /* 0x000000ffff0d7224 */ /* 0x000fe200078e0a0d */
[----:B------:R-:W-:Y:S01]  /*1670*/  IABS R31, R14 ;  /* 0x0000000e001f7213 */ /* 0x000fe20000000000 */
[----:B------:R-:W-:Y:S01]  /*1680*/  IMAD.HI.U32 R11, R7, R52, RZ ;  /* 0x00000034070b7227 */ /* 0x000fe200078e00ff */
[----:B------:R0:W-:Y:S01]  /*1690*/  STL [R1+0x7d0], R14 ;  /* 0x0007d00e01007387 */ /* 0x0001e20000100800 */
[----:B------:R-:W-:-:S02]  /*16a0*/  IABS R33, R19 ;  /* 0x0000001300217213 */ /* 0x000fc40000000000 */
[----:B------:R-:W-:Y:S01]  /*16b0*/  IMAD R49, R6, R9, R49 ;  /* 0x0000000906317224 */ /* 0x000fe200078e0231 */
[----:B------:R-:W-:Y:S01]  /*16c0*/  STL [R1+0x6f8], R12 ;  /* 0x0006f80c01007387 */ /* 0x000fe20000100800 */
[----:B------:R-:W-:-:S04]  /*16d0*/  IMAD.HI.U32 R9, R7, R44, RZ ;  /* 0x0000002c07097227 */ /* 0x000fc800078e00ff */
[C---:B------:R-:W-:Y:S01]  /*16e0*/  IMAD.HI.U32 R10, R7.reuse, R43, RZ ;  /* 0x0000002b070a7227 */ /* 0x040fe200078e00ff */
[----:B0-----:R-:W0:Y:S03]  /*16f0*/  LDC R14, c[0x0][0x3a0] ;  /* 0x0000e800ff0e7b82 */ /* 0x001e260000000800 */
[----:B------:R-:W-:Y:S02]  /*1700*/  IMAD R40, R6, R13, R40 ;  /* 0x0000000d06287224 */ /* 0x000fe400078e0228 */
[----:B------:R-:W-:Y:S02]  /*1710*/  IMAD.MOV R11, RZ, RZ, -R11 ;  /* 0x000000ffff0b7224 */ /* 0x000fe400078e0a0b */
[----:B------:R-:W-:-:S04]  /*1720*/  IMAD.HI.U32 R13, R7, R35, RZ ;  /* 0x00000023070d7227 */ /* 0x000fc800078e00ff */
[----:B------:R-:W-:Y:S02]  /*1730*/  IMAD.MOV R9, RZ, RZ, -R9 ;  /* 0x000000ffff097224 */ /* 0x000fe400078e0a09 */
[----:B------:R-:W-:Y:S02]  /*1740*/  IMAD.MOV R10, RZ, RZ, -R10 ;  /* 0x000000ffff0a7224 */ /* 0x000fe400078e0a0a */
[----:B------:R-:W-:Y:S02]  /*1750*/  IMAD R52, R6, R11, R52 ;  /* 0x0000000b06347224 */ /* 0x000fe400078e0234 */
[----:B------:R-:W-:Y:S02]  /*1760*/  IMAD.MOV R13, RZ, RZ, -R13 ;  /* 0x000000ffff0d7224 */ /* 0x000fe400078e0a0d */
[----:B------:R-:W-:Y:S02]  /*1770*/  @!P0 IMAD.IADD R0, R0, 0x1, -R4 ;  /* 0x0000000100008824 */ /* 0x000fe400078e0a04 */
[----:B------:R-:W-:-:S03]  /*1780*/  IMAD.HI.U32 R11, R7, R47, RZ ;  /* 0x0000002f070b7227 */ /* 0x000fc600078e00ff */
[----:B------:R-:W-:Y:S01]  /*1790*/  ISETP.GT.U32.AND P0, PT, R4, R0, PT ;  /* 0x000000000400720c */ /* 0x000fe20003f04070 */
[C---:B------:R-:W-:Y:S02]  /*17a0*/  IMAD R44, R6.reuse, R9, R44 ;  /* 0x00000009062c7224 */ /* 0x040fe400078e022c */
[----:B------:R-:W-:Y:S02]  /*17b0*/  IMAD R43, R6, R10, R43 ;  /* 0x0000000a062b7224 */ /* 0x000fe400078e022b */
[----:B------:R-:W-:-:S04]  /*17c0*/  IMAD.HI.U32 R9, R7, R39, RZ ;  /* 0x0000002707097227 */ /* 0x000fc800078e00ff */
[----:B------:R-:W-:-:S04]  /*17d0*/  IMAD.HI.U32 R10, R7, R38, RZ ;  /* 0x00000026070a7227 */ /* 0x000fc800078e00ff */
[----:B------:R-:W-:Y:S02]  /*17e0*/  IMAD R35, R6, R13, R35 ;  /* 0x0000000d06237224 */ /* 0x000fe400078e0223 */
[----:B------:R-:W-:Y:S02]  /*17f0*/  IMAD.MOV R11, RZ, RZ, -R11 ;  /* 0x000000ffff0b7224 */ /* 0x000fe400078e0a0b */
[----:B------:R-:W-:Y:S02]  /*1800*/  VIADD R13, R68, 0x2c ;  /* 0x0000002c440d7836 */ /* 0x000fe40000000000 */
[----:B------:R-:W-:Y:S02]  /*1810*/  IMAD.MOV R9, RZ, RZ, -R9 ;  /* 0x000000ffff097224 */ /* 0x000fe400078e0a09 */
[----:B------:R-:W-:Y:S01]  /*1820*/  IMAD.MOV R15, RZ, RZ, -R10 ;  /* 0x000000ffff0f7224 */ /* 0x000fe200078e0a0a */
[----:B------:R-:W-:Y:S01]  /*1830*/  IABS R26, R13 ;  /* 0x0000000d001a7213 */ /* 0x000fe20000000000 */
[----:B------:R-:W-:-:S02]  /*1840*/  IMAD R47, R6, R11, R47 ;  /* 0x0000000b062f7224 */ /* 0x000fc400078e022f */
[----:B------:R-:W-:-:S04]  /*1850*/  IMAD.HI.U32 R11, R7, R42, RZ ;  /* 0x0000002a070b7227 */ /* 0x000fc800078e00ff */
[----:B------:R-:W-:Y:S02]  /*1860*/  VIADD R19, R68, 0x28 ;  /* 0x0000002844137836 */ /* 0x000fe40000000000 */
[----:B------:R-:W-:Y:S02]  /*1870*/  IMAD R36, R6, R17, R36 ;  /* 0x0000001106247224 */ /* 0x000fe400078e0224 */
[----:B------:R-:W-:Y:S01]  /*1880*/  VIADD R18, R68, 0x29 ;  /* 0x0000002944127836 */ /* 0x000fe20000000000 */
[----:B------:R-:W-:Y:S01]  /*1890*/  STL [R1+0x7cc], R19 ;  /* 0x0007cc1301007387 */ /* 0x000fe20000100800 */
[C---:B------:R-:W-:Y:S01]  /*18a0*/  IMAD R39, R6.reuse, R9, R39 ;  /* 0x0000000906277224 */ /* 0x040fe200078e0227 */
[----:B------:R-:W-:Y:S01]  /*18b0*/  IABS R30, R19 ;  /* 0x00000013001e7213 */ /* 0x000fe20000000000 */
[----:B------:R-:W-:Y:S01]  /*18c0*/  IMAD R38, R6, R15, R38 ;  /* 0x0000000f06267224 */ /* 0x000fe200078e0226 */
[----:B------:R-:W-:Y:S01]  /*18d0*/  STL [R1+0x7b8], R18 ;  /* 0x0007b81201007387 */ /* 0x000fe20000100800 */
[----:B------:R-:W-:Y:S01]  /*18e0*/  VIADD R17, R68, 0x2a ;  /* 0x0000002a44117836 */ /* 0x000fe20000000000 */
[----:B------:R-:W-:Y:S01]  /*18f0*/  IABS R29, R18 ;  /* 0x00000012001d7213 */ /* 0x000fe20000000000 */
[----:B------:R-:W-:-:S03]  /*1900*/  IMAD.HI.U32 R9, R7, R32, RZ ;  /* 0x0000002007097227 */ /* 0x000fc600078e00ff */
[----:B------:R-:W-:Y:S01]  /*1910*/  STL [R1+0x7b4], R17 ;  /* 0x0007b41101007387 */ /* 0x000fe20000100800 */
[----:B------:R-:W-:Y:S01]  /*1920*/  VIADD R15, R68, 0x2b ;  /* 0x0000002b440f7836 */ /* 0x000fe20000000000 */
[----:B------:R-:W-:Y:S01]  /*1930*/  IABS R28, R17 ;  /* 0x00000011001c7213 */ /* 0x000fe20000000000 */
[----:B------:R-:W-:Y:S02]  /*1940*/  IMAD.MOV R11, RZ, RZ, -R11 ;  /* 0x000000ffff0b7224 */ /* 0x000fe400078e0a0b */
[----:B------:R-:W-:Y:S01]  /*1950*/  IMAD.HI.U32 R5, R7, R26, RZ ;  /* 0x0000001a07057227 */ /* 0x000fe200078e00ff */
[----:B------:R1:W-:Y:S01]  /*1960*/  STL [R1+0x7a0], R15 ;  /* 0x0007a00f01007387 */ /* 0x0003e20000100800 */
[----:B------:R-:W-:Y:S02]  /*1970*/  IABS R27, R15 ;  /* 0x0000000f001b7213 */ /* 0x000fe40000000000 */
[----:B------:R-:W-:Y:S01]  /*1980*/  IMAD.MOV R9, RZ, RZ, -R9 ;  /* 0x000000ffff097224 */ /* 0x000fe200078e0a09 */
[----:B------:R4:W-:Y:S01]  /*1990*/  STL [R1+0x79c], R13 ;  /* 0x00079c0d01007387 */ /* 0x0009e20000100800 */
[----:B------:R-:W-:-:S02]  /*19a0*/  IMAD R42, R6, R11, R42 ;  /* 0x0000000b062a7224 */ /* 0x000fc400078e022a */
[----:B------:R-:W-:-:S04]  /*19b0*/  IMAD.HI.U32 R8, R7, R31, RZ ;  /* 0x0000001f07087227 */ /* 0x000fc800078e00ff */
[----:B------:R-:W-:Y:S01]  /*19c0*/  @!P0 IMAD.IADD R0, R0, 0x1, -R4 ;  /* 0x0000000100008824 */ /* 0x000fe200078e0a04 */
[----:B------:R-:W-:Y:S01]  /*19d0*/  ISETP.NE.AND P0, PT, R2, RZ, PT ;  /* 0x000000ff0200720c */ /* 0x000fe20003f05270 */
[----:B------:R-:W-:-:S04]  /*19e0*/  IMAD.HI.U32 R11, R7, R37, RZ ;  /* 0x00000025070b7227 */ /* 0x000fc800078e00ff */
[----:B------:R-:W-:Y:S02]  /*19f0*/  IMAD.MOV R5, RZ, RZ, -R5 ;  /* 0x000000ffff057224 */ /* 0x000fe400078e0a05 */
[----:B0-----:R-:W-:Y:S02]  /*1a00*/  VIADD R4, R14, 0xfffffff7 ;  /* 0xfffffff70e047836 */ /* 0x001fe40000000000 */
[C---:B-1----:R-:W-:Y:S02]  /*1a10*/  VIADD R15, R68.reuse, 0x2d ;  /* 0x0000002d440f7836 */ /* 0x042fe40000000000 */
[----:B----4-:R-:W-:Y:S01]  /*1a20*/  VIADD R13, R68, 0x2e ;  /* 0x0000002e440d7836 */ /* 0x010fe20000000000 */
[----:B------:R-:W-:Y:S01]  /*1a30*/  ISETP.GE.U32.AND P1, PT, R4, 0x7fffff78, PT ;  /* 0x7fffff780400780c */ /* 0x000fe20003f26070 */
[----:B------:R-:W-:Y:S01]  /*1a40*/  IMAD R32, R6, R9, R32 ;  /* 0x0000000906207224 */ /* 0x000fe200078e0220 */
[----:B------:R0:W-:Y:S01]  /*1a50*/  STL [R1+0x788], R15 ;  /* 0x0007880f01007387 */ /* 0x0001e20000100800 */
[----:B------:R-:W-:Y:S01]  /*1a60*/  IMAD.HI.U32 R10, R7, R33, RZ ;  /* 0x00000021070a7227 */ /* 0x000fe200078e00ff */
[----:B------:R-:W-:-:S02]  /*1a70*/  IABS R24, R13 ;  /* 0x0000000d00187213 */ /* 0x000fc40000000000 */
[----:B------:R0:W-:Y:S01]  /*1a80*/  STL [R1+0x784], R13 ;  /* 0x0007840d01007387 */ /* 0x0001e20000100800 */
[----:B------:R-:W-:Y:S01]  /*1a90*/  IMAD.MOV R8, RZ, RZ, -R8 ;  /* 0x000000ffff087224 */ /* 0x000fe200078e0a08 */
[----:B------:R-:W-:Y:S01]  /*1aa0*/  IABS R25, R15 ;  /* 0x0000000f00197213 */ /* 0x000fe20000000000 */
[----:B------:R-:W-:-:S04]  /*1ab0*/  IMAD.HI.U32 R9, R7, R28, RZ ;  /* 0x0000001c07097227 */ /* 0x000fc800078e00ff */
[----:B------:R-:W-:Y:S02]  /*1ac0*/  IMAD.MOV R11, RZ, RZ, -R11 ;  /* 0x000000ffff0b7224 */ /* 0x000fe400078e0a0b */
[C---:B------:R-:W-:Y:S02]  /*1ad0*/  IMAD R26, R6.reuse, R5, R26 ;  /* 0x00000005061a7224 */ /* 0x040fe400078e021a */
[----:B------:R-:W1:Y:S01]  /*1ae0*/  LDC.64 R4, c[0x0][0x3a8] ;  /* 0x0000ea00ff047b82 */ /* 0x000e620000000a00 */
[----:B------:R-:W-:Y:S02]  /*1af0*/  IMAD.MOV R10, RZ, RZ, -R10 ;  /* 0x000000ffff0a7224 */ /* 0x000fe400078e0a0a */
[C---:B------:R-:W-:Y:S02]  /*1b00*/  IMAD R31, R6.reuse, R8, R31 ;  /* 0x00000008061f7224 */ /* 0x040fe400078e021f */
[----:B------:R-:W-:Y:S02]  /*1b10*/  IMAD.MOV R9, RZ, RZ, -R9 ;  /* 0x000000ffff097224 */ /* 0x000fe400078e0a09 */
[----:B------:R-:W-:-:S02]  /*1b20*/  IMAD R37, R6, R11, R37 ;  /* 0x0000000b06257224 */ /* 0x000fc400078e0225 */
[----:B------:R-:W-:-:S04]  /*1b30*/  IMAD.HI.U32 R8, R7, R27, RZ ;  /* 0x0000001b07087227 */ /* 0x000fc800078e00ff */
[----:B------:R-:W-:-:S04]  /*1b40*/  IMAD.HI.U32 R11, R7, R34, RZ ;  /* 0x00000022070b7227 */ /* 0x000fc800078e00ff */
[C---:B------:R-:W-:Y:S02]  /*1b50*/  IMAD R33, R6.reuse, R10, R33 ;  /* 0x0000000a06217224 */ /* 0x040fe400078e0221 */
[----:B------:R-:W-:Y:S02]  /*1b60*/  IMAD R28, R6, R9, R28 ;  /* 0x00000009061c7224 */ /* 0x000fe400078e021c */
[----:B------:R-:W-:-:S04]  /*1b70*/  IMAD.HI.U32 R10, R7, R29, RZ ;  /* 0x0000001d070a7227 */ /* 0x000fc800078e00ff */
[----:B------:R-:W-:Y:S02]  /*1b80*/  IMAD.MOV R8, RZ, RZ, -R8 ;  /* 0x000000ffff087224 */ /* 0x000fe400078e0a08 */
[----:B------:R-:W-:Y:S02]  /*1b90*/  VIADD R9, R14, 0xffffffff ;  /* 0xffffffff0e097836 */ /* 0x000fe40000000000 */
[----:B------:R-:W-:Y:S02]  /*1ba0*/  IMAD.MOV R11, RZ, RZ, -R11 ;  /* 0x000000ffff0b7224 */ /* 0x000fe400078e0a0b */
[----:B------:R-:W-:Y:S01]  /*1bb0*/  IMAD.MOV R10, RZ, RZ, -R10 ;  /* 0x000000ffff0a7224 */ /* 0x000fe200078e0a0a */
[----:B------:R-:W-:Y:S01]  /*1bc0*/  ISETP.GE.U32.AND P5, PT, R9, 0x7fffff80, PT ;  /* 0x7fffff800900780c */ /* 0x000fe20003fa6070 */
[C---:B------:R-:W-:Y:S02]  /*1bd0*/  IMAD R27, R6.reuse, R8, R27 ;  /* 0x00000008061b7224 */ /* 0x040fe400078e021b */
[----:B------:R-:W-:-:S02]  /*1be0*/  IMAD R34, R6, R11, R34 ;  /* 0x0000000b06227224 */ /* 0x000fc400078e0222 */
[----:B------:R-:W-:-:S04]  /*1bf0*/  IMAD.HI.U32 R8, R7, R24, RZ ;  /* 0x0000001807087227 */ /* 0x000fc800078e00ff */
[----:B------:R-:W-:-:S04]  /*1c00*/  IMAD.HI.U32 R11, R7, R30, RZ ;  /* 0x0000001e070b7227 */ /* 0x000fc800078e00ff */
[----:B------:R-:W-:-:S04]  /*1c10*/  IMAD.HI.U32 R9, R7, R25, RZ ;  /* 0x0000001907097227 */ /* 0x000fc800078e00ff */
[----:B------:R-:W-:Y:S02]  /*1c20*/  IMAD R29, R6, R10, R29 ;  /* 0x0000000a061d7224 */ /* 0x000fe400078e021d */
[----:B------:R-:W-:Y:S02]  /*1c30*/  VIADD R10, R14, 0xffffffef ;  /* 0xffffffef0e0a7836 */ /* 0x000fe40000000000 */
[----:B------:R-:W-:Y:S02]  /*1c40*/  IMAD.MOV R8, RZ, RZ, -R8 ;  /* 0x000000ffff087224 */ /* 0x000fe400078e0a08 */
[----:B------:R-:W-:Y:S01]  /*1c50*/  IMAD.MOV R11, RZ, RZ, -R11 ;  /* 0x000000ffff0b7224 */ /* 0x000fe200078e0a0b */
[----:B------:R-:W-:Y:S01]  /*1c60*/  ISETP.GE.U32.AND P4, PT, R10, 0x7fffff70, PT ;  /* 0x7fffff700a00780c */ /* 0x000fe20003f86070 */
[----:B------:R-:W-:Y:S02]  /*1c70*/  IMAD.MOV R9, RZ, RZ, -R9 ;  /* 0x000000ffff097224 */ /* 0x000fe400078e0a09 */
[----:B------:R-:W-:Y:S01]  /*1c80*/  @!P2 IMAD.MOV R0, RZ, RZ, -R0 ;  /* 0x000000ffff00a224 */ /* 0x000fe200078e0a00 */
[----:B------:R-:W-:Y:S01]  /*1c90*/  @!P0 LOP3.LUT R0, RZ, R2, RZ, 0x33, !PT ;  /* 0x00000002ff008212 */ /* 0x000fe200078e33ff */
[----:B------:R-:W-:-:S02]  /*1ca0*/  IMAD R24, R6, R8, R24 ;  /* 0x0000000806187224 */ /* 0x000fc400078e0218 */
[C---:B------:R-:W-:Y:S02]  /*1cb0*/  IMAD R30, R6.reuse, R11, R30 ;  /* 0x0000000b061e7224 */ /* 0x040fe400078e021e */
[----:B------:R-:W-:Y:S02]  /*1cc0*/  IMAD R25, R6, R9, R25 ;  /* 0x0000000906197224 */ /* 0x000fe400078e0219 */
[----:B------:R-:W-:Y:S01]  /*1cd0*/  VIADD R8, R14, 0xffffffe7 ;  /* 0xffffffe70e087836 */ /* 0x000fe20000000000 */
[----:B0123--:R-:W-:Y:S06]  /*1ce0*/  BRA.U UP0, `(.L_x_5) ;  /* 0x0000000100187547 */ /* 0x00ffec000b800000 */
[----:B------:R-:W-:Y:S01]  /*1cf0*/  ELECT P0, URZ, PT ;  /* 0x0000000000ff782f */ /* 0x000fe20003800000 */
[----:B------:R-:W-:Y:S01]  /*1d00*/  IMAD.MOV.U32 R2, RZ, RZ, 0x1 ;  /* 0x00000001ff027424 */ /* 0x000fe200078e00ff */
[----:B------:R-:W-:Y:S01]  /*1d10*/  UMOV UR6, 0x40 ;  /* 0x0000004000067882 */ /* 0x000fe20000000000 */
[----:B------:R-:W-:Y:S01]  /*1d20*/  UVIRTCOUNT.DEALLOC.SMPOOL 0x80 ;  /* 0x000000800000784c */ /* 0x000fe20000000000 */
[----:B------:R-:W-:-:S09]  /*1d30*/  ULEA UR6, UR5, UR6, 0x18 ;  /* 0x0000000605067291 */ /* 0x000fd2000f8ec0ff */
[----:B------:R0:W-:Y:S03]  /*1d40*/  @P0 STS.U8 [UR6], R2 ;  /* 0x00000002ff000988 */ /* 0x0001e60008000006 */
.L_x_5:
[----:B------:R-:W-:Y:S01]  /*1d50*/  UIADD3 UR10, UPT, UPT, UR8, UR4, URZ ;  /* 0x00000004080a7290 */ /* 0x000fe2000fffe0ff */
[----:B0-----:R-:W-:Y:S01]  /*1d60*/  IMAD R2, R0, UR16, RZ ;  /* 0x0000001000027c24 */ /* 0x001fe2000f8e02ff */
[----:B------:R-:W-:Y:S01]  /*1d70*/  VOTEU.ALL UP1, P3 ;  /* 0x0000000000ff7886 */ /* 0x000fe20001820000 */
[----:B------:R-:W-:Y:S01]  /*1d80*/  UIADD3 UR6, UPT, UPT, UR9, 0xc000, URZ ;  /* 0x0000c00009067890 */ /* 0x000fe2000fffe0ff */
[----:B------:R-:W-:Y:S01]  /*1d90*/  ISETP.GE.U32.AND P0, PT, R8, 0x7fffff68, PT ;  /* 0x7fffff680800780c */ /* 0x000fe20003f06070 */
[----:B------:R-:W-:Y:S01]  /*1da0*/  VOTEU.ALL UP2, P3 ;  /* 0x0000000000ff7886 */ /* 0x000fe20001840000 */
[----:B------:R-:W-:Y:S01]  /*1db0*/  IADD3 R0, P6, PT, R2, UR12, RZ ;  /* 0x0000000c02007c10 */ /* 0x000fe2000ffde0ff */
[----:B------:R-:W-:Y:S01]  /*1dc0*/  VIADD R8, R14, 0xffffffdf ;  /* 0xffffffdf0e087836 */ /* 0x000fe20000000000 */
[----:B------:R-:W-:-:S04]  /*1dd0*/  @!UP1 UIADD3 UR4, UPT, UPT, -UR7, 0x100000, URZ ;  /* 0x0010000007049890 */ /* 0x000fc8000fffe1ff */
[----:B------:R-:W-:Y:S02]  /*1de0*/  @!UP1 USHF.L.U32 UR5, UR4, 0xb, URZ ;  /* 0x0000000b04059899 */ /* 0x000fe400080006ff */
[----:B------:R-:W-:Y:S01]  /*1df0*/  @!UP1 USHF.L.U32 UR4, UR4, 0x1, URZ ;  /* 0x0000000104049899 */ /* 0x000fe200080006ff */
[----:B------:R-:W-:Y:S01]  /*1e00*/  STTM.x64 tmem[UR10], RZ ;  /* 0x000000ff000079ed */ /* 0x000fe2000834000a */
[----:B------:R-:W0:Y:S02]  /*1e10*/  FENCE.VIEW.ASYNC.T ;  /* 0x00000000000073c6 */ /* 0x000e240000000200 */
[----:B0-----:R-:W-:Y:S01]  /*1e20*/  BAR.SYNC.DEFER_BLOCKING 0x0 ;  /* 0x0000000000007b1d */ /* 0x001fe20000010000 */
[----:B------:R-:W-:Y:S01]  /*1e30*/  LEA.HI.X.SX32 R2, R2, UR13, 0x1, P6 ;  /* 0x0000000d02027c11 */ /* 0x000fe2000b0f0eff */
[----:B------:R-:W-:Y:S01]  /*1e40*/  IMAD.SHL.U32 R10, R4, 0x8, RZ ;  /* 0x00000008040a7824 */ /* 0x000fe200078e00ff */
[----:B------:R-:W-:Y:S01]  /*1e50*/  ISETP.GE.U32.AND P2, PT, R8, 0x7fffff60, PT ;  /* 0x7fffff600800780c */ /* 0x000fe20003f46070 */
[----:B------:R-:W-:-:S02]  /*1e60*/  @!P5 IMAD.MOV.U32 R8, RZ, RZ, R0 ;  /* 0x000000ffff08d224 */ /* 0x000fc400078e0000 */
[----:B------:R-:W-:Y:S01]  /*1e70*/  @!P5 IMAD.MOV.U32 R9, RZ, RZ, R2 ;  /* 0x000000ffff09d224 */ /* 0x000fe200078e0002 */
[----:B------:R0:W-:Y:S01]  /*1e80*/  STL [R1+0x9dc], R91 ;  /* 0x0009dc5b01007387 */ /* 0x0001e20000100800 */
[----:B------:R-:W-:Y:S01]  /*1e90*/  PRMT R12, RZ, 0x7610, R12 ;  /* 0x00007610ff0c7816 */ /* 0x000fe2000000000c */
[----:B------:R-:W-:Y:S01]  /*1ea0*/  VIADD R11, R14, 0xffffffd7 ;  /* 0xffffffd70e0b7836 */ /* 0x000fe20000000000 */
[----:B------:R-:W-:Y:S01]  /*1eb0*/  PRMT R86, RZ, 0x7610, R86 ;  /* 0x00007610ff567816 */ /* 0x000fe20000000056 */
[----:B------:R-:W-:Y:S01]  /*1ec0*/  STL [R1+0x9d8], R89 ;  /* 0x0009d85901007387 */ /* 0x000fe20000100800 */
[----:B------:R-:W-:Y:S01]  /*1ed0*/  PRMT R84, RZ, 0x7610, R84 ;  /* 0x00007610ff547816 */ /* 0x000fe20000000054 */
[----:B------:R-:W1:Y:S02]  /*1ee0*/  LDCU UR13, c[0x0][0x3b0] ;  /* 0x00007600ff0d77ac */ /* 0x000e640008000800 */
[----:B------:R-:W-:Y:S01]  /*1ef0*/  STL [R1+0x9d4], R90 ;  /* 0x0009d45a01007387 */ /* 0x000fe20000100800 */
[----:B0-----:R-:W-:Y:S01]  /*1f00*/  PRMT R91, RZ, 0x7610, R91 ;  /* 0x00007610ff5b7816 */ /* 0x001fe2000000005b */
[----:B------:R-:W0:Y:S02]  /*1f10*/  LDCU UR20, c[0x0][0x3b0] ;  /* 0x00007600ff1477ac */ /* 0x000e240008000800 */
[----:B------:R2:W-:Y:S01]  /*1f20*/  STL [R1+0x9d0], R88 ;  /* 0x0009d05801007387 */ /* 0x0005e20000100800 */
[----:B------:R-:W-:-:S02]  /*1f30*/  PRMT R82, RZ, 0x7610, R82 ;  /* 0x00007610ff527816 */ /* 0x000fc40000000052 */
[----:B------:R-:W-:Y:S01]  /*1f40*/  PRMT R73, RZ, 0x7610, R73 ;  /* 0x00007610ff497816 */ /* 0x000fe20000000049 */
[----:B------:R-:W3:Y:S02]  /*1f50*/  FENCE.VIEW.ASYNC.S ;  /* 0x00000000000073c6 */ /* 0x000ee40000000000 */
[----:B---3--:R3:W4:Y:S02]  /*1f60*/  @!UP2 SYNCS.EXCH.64 URZ, [UR6], UR4 ;  /* 0x0000000406ffa5b2 */ /* 0x0087240008000100 */
[----:B----4-:R-:W-:Y:S01]  /*1f70*/  BAR.SYNC.DEFER_BLOCKING 0x0 ;  /* 0x0000000000007b1d */ /* 0x010fe20000010000 */
[----:B------:R-:W-:Y:S02]  /*1f80*/  PRMT R72, RZ, 0x7610, R72 ;  /* 0x00007610ff487816 */ /* 0x000fe40000000048 */
[----:B------:R-:W-:Y:S02]  /*1f90*/  PRMT R23, RZ, 0x7610, R23 ;  /* 0x00007610ff177816 */ /* 0x000fe40000000017 */
[----:B------:R-:W-:Y:S01]  /*1fa0*/  PRMT R22, RZ, 0x7610, R22 ;  /* 0x00007610ff167816 */ /* 0x000fe20000000016 */
[----:B------:R-:W4:Y:S01]  /*1fb0*/  LDCU UR23, c[0x0][0x3b0] ;  /* 0x00007600ff1777ac */ /* 0x000f220008000800 */
[----:B------:R-:W-:Y:S01]  /*1fc0*/  STL [R1+0x9cc], R87 ;  /* 0x0009cc5701007387 */ /* 0x000fe20000100800 */
[----:B------:R-:W-:Y:S01]  /*1fd0*/  PRMT R21, RZ, 0x7610, R21 ;  /* 0x00007610ff157816 */ /* 0x000fe20000000015 */
[----:B------:R-:W0:Y:S02]  /*1fe0*/  LDCU UR26, c[0x0][0x3b0] ;  /* 0x00007600ff1a77ac */ /* 0x000e240008000800 */
        /* <DEDUP_REMOVED lines=9> */
[----:B------:R0:W3:Y:S01]  /*2080*/  @!P5 LDG.E.U8 R91, desc[UR18][R8.64] ;  /* 0x00000012085bd981 */ /* 0x0000e2000c1e1100 */
        /* <DEDUP_REMOVED lines=18> */
[----:B------:R-:W0:Y:S03]  /*21b0*/  LDCU UR25, c[0x0][0x3b0] ;  /* 0x00007600ff1977ac */ /* 0x000e260008000800 */
        /* <DEDUP_REMOVED lines=64> */
[----:B------:R-:W-:Y:S04]  /*25c0*/  STL [R1+0x924], R41 ;  /* 0x0009242901007387 */ /* 0x000fe80000100800 */
        /* <DEDUP_REMOVED lines=11> */
[----:B------:R-:W-:Y:S01]  /*2680*/  STL [R1+0x8f4], R29 ;  /* 0x0008f41d01007387 */ /* 0x000fe20000100800 */
[----:B0-----:R-:W-:-:S03]  /*2690*/  IADD3 R9, P6, PT, R10, R0, RZ ;  /* 0x000000000a097210 */ /* 0x001fc60007fde0ff */
[----:B------:R-:W-:Y:S04]  /*26a0*/  STL [R1+0x8f0], R28 ;  /* 0x0008f01c01007387 */ /* 0x000fe80000100800 */
[----:B------:R-:W-:Y:S04]  /*26b0*/  STL [R1+0x8ec], R27 ;  /* 0x0008ec1b01007387 */ /* 0x000fe80000100800 */
[----:B------:R-:W-:Y:S01]  /*26c0*/  STL [R1+0x8e8], R26 ;  /* 0x0008e81a01007387 */ /* 0x000fe20000100800 */
[----:B------:R-:W-:-:S03]  /*26d0*/  IMAD.SHL.U32 R8, R4, 0x10, RZ ;  /* 0x0000001004087824 */ /* 0x000fc600078e00ff */
[----:B------:R-:W-:Y:S04]  /*26e0*/  STL [R1+0x8e4], R25 ;  /* 0x0008e41901007387 */ /* 0x000fe80000100800 */
[----:B------:R-:W-:Y:S04]  /*26f0*/  STL [R1+0x8e0], R24 ;  /* 0x0008e01801007387 */ /* 0x000fe80000100800 */
[----:B------:R-:W-:Y:S04]  /*2700*/  STL [R1+0x8dc], R74 ;  /* 0x0008dc4a01007387 */ /* 0x000fe80000100800 */
[----:B------:R-:W-:Y:S04]  /*2710*/  STL [R1+0x888], R3 ;  /* 0x0008880301007387 */ /* 0x000fe80000100800 */
[----:B------:R-:W-:Y:S04]  /*2720*/  STL [R1+0x884], R5 ;  /* 0x0008840501007387 */ /* 0x000fe80000100800 */
[----:B------:R-:W-:Y:S01]  /*2730*/  STL [R1+0x74], R9 ;  /* 0x0000740901007387 */ /* 0x000fe20000100800 */
[----:B--2---:R-:W-:-:S03]  /*2740*/  PRMT R88, RZ, 0x7610, R88 ;  /* 0x00007610ff587816 */ /* 0x004fc60000000058 */
[----:B---3--:R0:W-:Y:S02]  /*2750*/  STL [R1+0x1a8], R91 ;  /* 0x0001a85b01007387 */ /* 0x0081e40000100800 */
[----:B0-----:R-:W-:Y:S02]  /*2760*/  LEA.HI.X.SX32 R91, R10, R2, 0x1, P6 ;  /* 0x000000020a5b7211 */ /* 0x001fe400030f0eff */
[----:B------:R-:W-:-:S04]  /*2770*/  IADD3 R90, P6, PT, R8, R0, RZ ;  /* 0x00000000085a7210 */ /* 0x000fc80007fde0ff */
[----:B------:R-:W-:Y:S01]  /*2780*/  LEA.HI.X.SX32 R89, R8, R2, 0x1, P6 ;  /* 0x0000000208597211 */ /* 0x000fe200030f0eff */
[----:B------:R-:W-:Y:S02]  /*2790*/  @!P1 IMAD.MOV.U32 R8, RZ, RZ, R9 ;  /* 0x000000ffff089224 */ /* 0x000fe400078e0009 */
[----:B------:R-:W-:-:S05]  /*27a0*/  @!P1 IMAD.MOV.U32 R9, RZ, RZ, R91 ;  /* 0x000000ffff099224 */ /* 0x000fca00078e005b */
[----:B------:R0:W2:Y:S02]  /*27b0*/  @!P1 LDG.E.U8 R12, desc[UR18][R8.64] ;  /* 0x00000012080c9981 */ /* 0x0000a4000c1e1100 */
[----:B0-----:R-:W-:Y:S02]  /*27c0*/  @!P4 IMAD.MOV.U32 R8, RZ, RZ, R90 ;  /* 0x000000ffff08c224 */ /* 0x001fe400078e005a */
[----:B------:R-:W-:-:S05]  /*27d0*/  @!P4 IMAD.MOV.U32 R9, RZ, RZ, R89 ;  /* 0x000000ffff09c224 */ /* 0x000fca00078e0059 */
[----:B------:R0:W3:Y:S01]  /*27e0*/  @!P4 LDG.E.U8 R88, desc[UR18][R8.64] ;  /* 0x000000120858c981 */ /* 0x0000e2000c1e1100 */
[----:B------:R-:W-:Y:S01]  /*27f0*/  ISETP.GE.U32.AND P5, PT, R11, 0x7fffff58, PT ;  /* 0x7fffff580b00780c */ /* 0x000fe20003fa6070 */
[----:B------:R-:W-:Y:S02]  /*2800*/  IMAD R11, R4, 0x18, RZ ;  /* 0x00000018040b7824 */ /* 0x000fe400078e02ff */
[----:B------:R0:W-:Y:S04]  /*2810*/  STL [R1+0x64], R91 ;  /* 0x0000645b01007387 */ /* 0x0001e80000100800 */
[----:B------:R-:W-:Y:S04]  /*2820*/  STL [R1+0x108], R90 ;  /* 0x0001085a01007387 */ /* 0x000fe80000100800 */
[----:B0-----:R-:W4:Y:S04]  /*2830*/  LDL.LU R91, [R1+0x9dc] ;  /* 0x0009dc00015b7983 */ /* 0x001f280000300800 */
[----:B------:R0:W-:Y:S01]  /*2840*/  STL [R1+0x104], R89 ;  /* 0x0001045901007387 */ /* 0x0001e20000100800 */
[----:B------:R-:W-:-:S05]  /*2850*/  VIADD R8, R14, 0xffffffc7 ;  /* 0xffffffc70e087836 */ /* 0x000fca0000000000 */
[----:B------:R-:W-:Y:S01]  /*2860*/  ISETP.GE.U32.AND P4, PT, R8, 0x7fffff48, PT ;  /* 0x7fffff480800780c */ /* 0x000fe20003f86070 */
[----:B------:R-:W-:Y:S01]  /*2870*/  VIADD R10, R14, 0xffffffcf ;  /* 0xffffffcf0e0a7836 */ /* 0x000fe20000000000 */
[----:B------:R-:W-:-:S04]  /*2880*/  PRMT R83, RZ, 0x7610, R83 ;  /* 0x00007610ff537816 */ /* 0x000fc80000000053 */
[----:B------:R-:W-:Y:S01]  /*2890*/  ISETP.GE.U32.AND P1, PT, R10, 0x7fffff50, PT ;  /* 0x7fffff500a00780c */ /* 0x000fe20003f26070 */
[----:B------:R-:W-:Y:S01]  /*28a0*/  IMAD.SHL.U32 R10, R4, 0x20, RZ ;  /* 0x00000020040a7824 */ /* 0x000fe200078e00ff */
[----:B------:R-:W-:Y:S01]  /*28b0*/  PRMT R85, RZ, 0x7610, R85 ;  /* 0x00007610ff557816 */ /* 0x000fe20000000055 */
[----:B--2---:R2:W-:Y:S04]  /*28c0*/  STL [R1+0x280], R12 ;  /* 0x0002800c01007387 */ /* 0x0045e80000100800 */
[----:B0-----:R-:W4:Y:S04]  /*28d0*/  LDL.LU R89, [R1+0x9d8] ;  /* 0x0009d80001597983 */ /* 0x001f280000300800 */
[----:B------:R-:W4:Y:S01]  /*28e0*/  LDL.LU R90, [R1+0x9d4] ;  /* 0x0009d400015a7983 */ /* 0x000f220000300800 */
[----:B--2---:R-:W-:-:S04]  /*28f0*/  IADD3 R12, P6, PT, R11, R0, RZ ;  /* 0x000000000b0c7210 */ /* 0x004fc80007fde0ff */
[----:B------:R-:W-:Y:S01]  /*2900*/  LEA.HI.X.SX32 R11, R11, R2, 0x1, P6 ;  /* 0x000000020b0b7211 */ /* 0x000fe200030f0eff */
[----:B------:R-:W-:-:S04]  /*2910*/  IMAD.MOV.U32 R9, RZ, RZ, R12 ;  /* 0x000000ffff097224 */ /* 0x000fc800078e000c */
[----:B------:R-:W-:-:S05]  /*2920*/  IMAD.MOV.U32 R8, RZ, RZ, R11 ;  /* 0x000000ffff087224 */ /* 0x000fca00078e000b */
[-C--:B------:R-:W-:Y:S01]  /*2930*/  @!P0 LOP3.LUT R9, R9, R8.reuse, RZ, 0x3c, !PT ;  /* 0x0000000809098212 */ /* 0x080fe200078e3cff */
[----:B---3--:R0:W-:Y:S03]  /*2940*/  STL [R1+0x1bc], R88 ;  /* 0x0001bc5801007387 */ /* 0x0081e60000100800 */
[----:B------:R-:W-:-:S04]  /*2950*/  @!P0 LOP3.LUT R8, R9, R8, RZ, 0x3c, !PT ;  /* 0x0000000809088212 */ /* 0x000fc800078e3cff */
[----:B------:R-:W-:Y:S01]  /*2960*/  @!P0 LOP3.LUT R9, R9, R8, RZ, 0x3c, !PT ;  /* 0x0000000809098212 */ /* 0x000fe200078e3cff */
[----:B0-----:R-:W2:Y:S04]  /*2970*/  LDL.LU R88, [R1+0x9d0] ;  /* 0x0009d00001587983 */ /* 0x001ea80000300800 */
[----:B------:R0:W-:Y:S04]  /*2980*/  STL [R1+0x3d8], R12 ;  /* 0x0003d80c01007387 */ /* 0x0001e80000100800 */
[----:B------:R3:W2:Y:S01]  /*2990*/  @!P0 LDG.E.U8 R83, desc[UR18][R8.64] ;  /* 0x0000001208538981 */ /* 0x0006a2000c1e1100 */
[----:B0-----:R-:W-:-:S04]  /*29a0*/  IADD3 R12, P6, PT, R10, R0, RZ ;  /* 0x000000000a0c7210 */ /* 0x001fc80007fde0ff */
[----:B---3--:R-:W-:Y:S01]  /*29b0*/  LEA.HI.X.SX32 R8, R10, R2, 0x1, P6 ;  /* 0x000000020a087211 */ /* 0x008fe200030f0eff */
[----:B------:R-:W-:Y:S01]  /*29c0*/  IMAD.MOV.U32 R9, RZ, RZ, R12 ;  /* 0x000000ffff097224 */ /* 0x000fe200078e000c */
[----:B------:R-:W-:Y:S04]  /*29d0*/  STL [R1+0x154], R11 ;  /* 0x0001540b01007387 */ /* 0x000fe80000100800 */
[-C--:B------:R-:W-:Y:S01]  /*29e0*/  @!P2 LOP3.LUT R9, R9, R8.reuse, RZ, 0x3c, !PT ;  /* 0x000000080909a212 */ /* 0x080fe200078e3cff */
[----:B------:R-:W-:Y:S04]  /*29f0*/  STL [R1+0x410], R12 ;  /* 0x0004100c01007387 */ /* 0x000fe80000100800 */
[----:B------:R0:W-:Y:S02]  /*2a00*/  STL [R1+0x40c], R8 ;  /* 0x00040c0801007387 */ /* 0x0001e40000100800 */
[----:B0-----:R-:W-:-:S04]  /*2a10*/  @!P2 LOP3.LUT R8, R9, R8, RZ, 0x3c, !PT ;  /* 0x000000080908a212 */ /* 0x001fc800078e3cff */
[----:B------:R-:W-:-:S05]  /*2a20*/  @!P2 LOP3.LUT R9, R9, R8, RZ, 0x3c, !PT ;  /* 0x000000080909a212 */ /* 0x000fca00078e3cff */
[----:B------:R0:W3:Y:S01]  /*2a30*/  @!P2 LDG.E.U8 R85, desc[UR18][R8.64] ;  /* 0x000000120855a981 */ /* 0x0000e2000c1e1100 */
[----:B------:R-:W-:-:S05]  /*2a40*/  VIADD R11, R14, 0xffffffbf ;  /* 0xffffffbf0e0b7836 */ /* 0x000fca0000000000 */
[----:B------:R-:W-:Y:S01]  /*2a50*/  ISETP.GE.U32.AND P0, PT, R11, 0x7fffff40, PT ;  /* 0x7fffff400b00780c */ /* 0x000fe20003f06070 */
[C---:B------:R-:W-:Y:S02]  /*2a60*/  IMAD R11, R4.reuse, 0x28, RZ ;  /* 0x00000028040b7824 */ /* 0x040fe400078e02ff */
[----:B------:R-:W-:Y:S01]  /*2a70*/  IMAD R10, R4, 0x30, RZ ;  /* 0x00000030040a7824 */ /* 0x000fe200078e02ff */
[----:B------:R-:W-:Y:S02]  /*2a80*/  PRMT R87, RZ, 0x7610, R87 ;  /* 0x00007610ff577816 */ /* 0x000fe40000000057 */
[----:B------:R-:W-:Y:S01]  /*2a90*/  PRMT R81, RZ, 0x7610, R81 ;  /* 0x00007610ff517816 */ /* 0x000fe20000000051 */
[----:B--2---:R2:W-:Y:S02]  /*2aa0*/  STL [R1+0x1b8], R83 ;  /* 0x0001b85301007387 */ /* 0x0045e40000100800 */
[----:B--2---:R-:W-:-:S04]  /*2ab0*/  IADD3 R83, P6, PT, R11, R0, RZ ;  /* 0x000000000b537210 */ /* 0x004fc80007fde0ff */
[----:B0-----:R-:W-:Y:S01]  /*2ac0*/  LEA.HI.X.SX32 R8, R11, R2, 0x1, P6 ;  /* 0x000000020b087211 */ /* 0x001fe200030f0eff */
[----:B------:R-:W-:Y:S01]  /*2ad0*/  IMAD.MOV.U32 R9, RZ, RZ, R83 ;  /* 0x000000ffff097224 */ /* 0x000fe200078e0053 */
[----:B------:R0:W-:Y:S04]  /*2ae0*/  STL [R1+0x448], R83 ;  /* 0x0004485301007387 */ /* 0x0001e80000100800 */
[----:B------:R-:W-:Y:S01]  /*2af0*/  @!P5 LOP3.LUT R9, R9, R8, RZ, 0x3c, !PT ;  /* 0x000000080909d212 */ /* 0x000fe200078e3cff */
[----:B------:R2:W-:Y:S01]  /*2b00*/  STL [R1+0x444], R8 ;  /* 0x0004440801007387 */ /* 0x0005e20000100800 */
[----:B0-----:R-:W-:Y:S02]  /*2b10*/  IADD3 R83, P6, PT, R10, R0, RZ ;  /* 0x000000000a537210 */ /* 0x001fe40007fde0ff */
[----:B--2---:R-:W-:-:S03]  /*2b20*/  @!P5 LOP3.LUT R8, R9, R8, RZ, 0x3c, !PT ;  /* 0x000000080908d212 */ /* 0x004fc600078e3cff */
[----:B------:R-:W-:Y:S01]  /*2b30*/  STL [R1+0x480], R83 ;  /* 0x0004805301007387 */ /* 0x000fe20000100800 */
[----:B------:R-:W-:-:S03]  /*2b40*/  @!P5 LOP3.LUT R9, R9, R8, RZ, 0x3c, !PT ;  /* 0x000000080909d212 */ /* 0x000fc600078e3cff */
[----:B---3--:R0:W-:Y:S04]  /*2b50*/  STL [R1+0x27c], R85 ;  /* 0x00027c5501007387 */ /* 0x0081e80000100800 */
[----:B------:R2:W3:Y:S01]  /*2b60*/  @!P5 LDG.E.U8 R87, desc[UR18][R8.64] ;  /* 0x000000120857d981 */ /* 0x0004e2000c1e1100 */
[----:B0-----:R-:W-:Y:S01]  /*2b70*/  LEA.HI.X.SX32 R85, R10, R2, 0x1, P6 ;  /* 0x000000020a557211 */ /* 0x001fe200030f0eff */
[----:B--2---:R-:W-:-:S04]  /*2b80*/  @!P1 IMAD.MOV.U32 R8, RZ, RZ, R83 ;  /* 0x000000ffff089224 */ /* 0x004fc800078e0053 */
[----:B------:R-:W-:-:S05]  /*2b90*/  @!P1 IMAD.MOV.U32 R9, RZ, RZ, R85 ;  /* 0x000000ffff099224 */ /* 0x000fca00078e0055 */
[----:B------:R0:W2:Y:S01]  /*2ba0*/  @!P1 LDG.E.U8 R81, desc[UR18][R8.64] ;  /* 0x0000001208519981 */ /* 0x0000a2000c1e1100 */
[----:B------:R-:W-:-:S05]  /*2bb0*/  IMAD R11, R4, 0x38, RZ ;  /* 0x00000038040b7824 */ /* 0x000fca00078e02ff */
[----:B------:R-:W-:Y:S01]  /*2bc0*/  IADD3 R10, P6, PT, R11, R0, RZ ;  /* 0x000000000b0a7210 */ /* 0x000fe20007fde0ff */
[----:B0-----:R-:W-:-:S03]  /*2bd0*/  VIADD R8, R14, 0xffffffa7 ;  /* 0xffffffa70e087836 */ /* 0x001fc60000000000 */
[----:B------:R-:W-:Y:S01]  /*2be0*/  LEA.HI.X.SX32 R11, R11, R2, 0x1, P6 ;  /* 0x000000020b0b7211 */ /* 0x000fe200030f0eff */
[----:B------:R-:W-:Y:S01]  /*2bf0*/  IMAD.MOV.U32 R9, RZ, RZ, R10 ;  /* 0x000000ffff097224 */ /* 0x000fe200078e000a */
[----:B------:R-:W-:-:S03]  /*2c00*/  ISETP.GE.U32.AND P1, PT, R8, 0x7fffff28, PT ;  /* 0x7fffff280800780c */ /* 0x000fc60003f26070 */
[----:B------:R-:W-:Y:S02]  /*2c10*/  IMAD.MOV.U32 R8, RZ, RZ, R11 ;  /* 0x000000ffff087224 */ /* 0x000fe400078e000b */
[----:B------:R-:W-:-:S03]  /*2c20*/  VIADD R12, R14, 0xffffffb7 ;  /* 0xffffffb70e0c7836 */ /* 0x000fc60000000000 */
[-C--:B------:R-:W-:Y:S02]  /*2c30*/  @!P4 LOP3.LUT R9, R9, R8.reuse, RZ, 0x3c, !PT ;  /* 0x000000080909c212 */ /* 0x080fe400078e3cff */
[----:B------:R-:W-:Y:S01]  /*2c40*/  ISETP.GE.U32.AND P2, PT, R12, 0x7fffff38, PT ;  /* 0x7fffff380c00780c */ /* 0x000fe20003f46070 */
[----:B------:R-:W-:Y:S01]  /*2c50*/  VIADD R12, R14, 0xffffffaf ;  /* 0xffffffaf0e0c7836 */ /* 0x000fe20000000000 */
[C---:B------:R-:W-:Y:S02]  /*2c60*/  @!P4 LOP3.LUT R8, R9.reuse, R8, RZ, 0x3c, !PT ;  /* 0x000000080908c212 */ /* 0x040fe400078e3cff */
[----:B------:R-:W-:Y:S02]  /*2c70*/  PRMT R78, RZ, 0x7610, R78 ;  /* 0x00007610ff4e7816 */ /* 0x000fe4000000004e */
[----:B------:R-:W-:Y:S02]  /*2c80*/  ISETP.GE.U32.AND P5, PT, R12, 0x7fffff30, PT ;  /* 0x7fffff300c00780c */ /* 0x000fe40003fa6070 */
[----:B------:R-:W-:-:S05]  /*2c90*/  @!P4 LOP3.LUT R9, R9, R8, RZ, 0x3c, !PT ;  /* 0x000000080909c212 */ /* 0x000fca00078e3cff */
[----:B------:R0:W4:Y:S01]  /*2ca0*/  @!P4 LDG.E.U8 R78, desc[UR18][R8.64] ;  /* 0x00000012084ec981 */ /* 0x000122000c1e1100 */
[----:B------:R-:W-:-:S03]  /*2cb0*/  PRMT R79, RZ, 0x7610, R79 ;  /* 0x00007610ff4f7816 */ /* 0x000fc6000000004f */
[----:B---3--:R3:W-:Y:S04]  /*2cc0*/  STL [R1+0x1cc], R87 ;  /* 0x0001cc5701007387 */ /* 0x0087e80000100800 */
[----:B---3--:R-:W3:Y:S04]  /*2cd0*/  LDL.LU R87, [R1+0x9cc] ;  /* 0x0009cc0001577983 */ /* 0x008ee80000300800 */
[----:B------:R0:W-:Y:S04]  /*2ce0*/  STL [R1+0x47c], R85 ;  /* 0x00047c5501007387 */ /* 0x0001e80000100800 */
[----:B0-----:R-:W3:Y:S04]  /*2cf0*/  LDL.LU R85, [R1+0x9c8] ;  /* 0x0009c80001557983 */ /* 0x001ee80000300800 */
[----:B------:R-:W3:Y:S04]  /*2d00*/  LDL.LU R83, [R1+0x9c4] ;  /* 0x0009c40001537983 */ /* 0x000ee80000300800 */
[----:B--2---:R0:W-:Y:S04]  /*2d10*/  STL [R1+0x1c8], R81 ;  /* 0x0001c85101007387 */ /* 0x0041e80000100800 */
[----:B0-----:R-:W2:Y:S04]  /*2d20*/  LDL.LU R81, [R1+0x9c0] ;  /* 0x0009c00001517983 */ /* 0x001ea80000300800 */
[----:B------:R0:W-:Y:S02]  /*2d30*/  STL [R1+0x4c0], R10 ;  /* 0x0004c00a01007387 */ /* 0x0001e40000100800 */
[----:B0-----:R-:W-:-:S05]  /*2d40*/  IMAD.SHL.U32 R10, R4, 0x40, RZ ;  /* 0x00000040040a7824 */ /* 0x001fca00078e00ff */
[----:B------:R-:W-:-:S04]  /*2d50*/  IADD3 R12, P6, PT, R10, R0, RZ ;  /* 0x000000000a0c7210 */ /* 0x000fc80007fde0ff */
[----:B------:R-:W-:Y:S01]  /*2d60*/  LEA.HI.X.SX32 R8, R10, R2, 0x1, P6 ;  /* 0x000000020a087211 */ /* 0x000fe200030f0eff */
[----:B------:R-:W-:Y:S01]  /*2d70*/  IMAD.MOV.U32 R9, RZ, RZ, R12 ;  /* 0x000000ffff097224 */ /* 0x000fe200078e000c */
[----:B------:R-:W-:Y:S04]  /*2d80*/  STL [R1+0x4bc], R11 ;  /* 0x0004bc0b01007387 */ /* 0x000fe80000100800 */
[-C--:B------:R-:W-:Y:S01]  /*2d90*/  @!P0 LOP3.LUT R9, R9, R8.reuse, RZ, 0x3c, !PT ;  /* 0x0000000809098212 */ /* 0x080fe200078e3cff */
[----:B------:R-:W-:Y:S04]  /*2da0*/  STL [R1+0x4f8], R12 ;  /* 0x0004f80c01007387 */ /* 0x000fe80000100800 */
[----:B------:R0:W-:Y:S02]  /*2db0*/  STL [R1+0x4f4], R8 ;  /* 0x0004f40801007387 */ /* 0x0001e40000100800 */
[----:B0-----:R-:W-:-:S04]  /*2dc0*/  @!P0 LOP3.LUT R8, R9, R8, RZ, 0x3c, !PT ;  /* 0x0000000809088212 */ /* 0x001fc800078e3cff */
[----:B------:R-:W-:-:S05]  /*2dd0*/  @!P0 LOP3.LUT R9, R9, R8, RZ, 0x3c, !PT ;  /* 0x0000000809098212 */ /* 0x000fca00078e3cff */
[----:B------:R0:W2:Y:S01]  /*2de0*/  @!P0 LDG.E.U8 R79, desc[UR18][R8.64] ;  /* 0x00000012084f8981 */ /* 0x0000a2000c1e1100 */
[----:B------:R-:W-:-:S05]  /*2df0*/  VIADD R11, R14, 0xffffff9f ;  /* 0xffffff9f0e0b7836 */ /* 0x000fca0000000000 */
[----:B------:R-:W-:Y:S01]  /*2e00*/  ISETP.GE.U32.AND P4, PT, R11, 0x7fffff20, PT ;  /* 0x7fffff200b00780c */ /* 0x000fe20003f86070 */
[C---:B------:R-:W-:Y:S01]  /*2e10*/  IMAD R11, R4.reuse, 0x48, RZ ;  /* 0x00000048040b7824 */ /* 0x040fe200078e02ff */
[----:B----4-:R4:W-:Y:S01]  /*2e20*/  STL [R1+0x274], R78 ;  /* 0x0002744e01007387 */ /* 0x0109e20000100800 */
[----:B------:R-:W-:-:S03]  /*2e30*/  IMAD R10, R4, 0x50, RZ ;  /* 0x00000050040a7824 */ /* 0x000fc600078e02ff */
[----:B----4-:R-:W-:-:S04]  /*2e40*/  IADD3 R78, P6, PT, R11, R0, RZ ;  /* 0x000000000b4e7210 */ /* 0x010fc80007fde0ff */
[----:B0-----:R-:W-:Y:S01]  /*2e50*/  LEA.HI.X.SX32 R8, R11, R2, 0x1, P6 ;  /* 0x000000020b087211 */ /* 0x001fe200030f0eff */
[----:B------:R-:W-:Y:S01]  /*2e60*/  IMAD.MOV.U32 R9, RZ, RZ, R78 ;  /* 0x000000ffff097224 */ /* 0x000fe200078e004e */
[----:B------:R0:W-:Y:S04]  /*2e70*/  STL [R1+0x530], R78 ;  /* 0x0005304e01007387 */ /* 0x0001e80000100800 */
[----:B------:R-:W-:Y:S01]  /*2e80*/  @!P2 LOP3.LUT R9, R9, R8, RZ, 0x3c, !PT ;  /* 0x000000080909a212 */ /* 0x000fe200078e3cff */
[----:B------:R4:W-:Y:S01]  /*2e90*/  STL [R1+0x52c], R8 ;  /* 0x00052c0801007387 */ /* 0x0009e20000100800 */
[----:B0-----:R-:W-:Y:S02]  /*2ea0*/  IADD3 R78, P6, PT, R10, R0, RZ ;  /* 0x000000000a4e7210 */ /* 0x001fe40007fde0ff */
[----:B------:R-:W-:-:S02]  /*2eb0*/  PRMT R80, RZ, 0x7610, R80 ;  /* 0x00007610ff507816 */ /* 0x000fc40000000050 */
[C---:B----4-:R-:W-:Y:S01]  /*2ec0*/  @!P2 LOP3.LUT R8, R9.reuse, R8, RZ, 0x3c, !PT ;  /* 0x000000080908a212 */ /* 0x050fe200078e3cff */
[----:B------:R-:W-:Y:S03]  /*2ed0*/  STL [R1+0x568], R78 ;  /* 0x0005684e01007387 */ /* 0x000fe60000100800 */
[----:B------:R-:W-:Y:S02]  /*2ee0*/  @!P2 LOP3.LUT R9, R9, R8, RZ, 0x3c, !PT ;  /* 0x000000080909a212 */ /* 0x000fe400078e3cff */
[----:B------:R-:W-:-:S03]  /*2ef0*/  PRMT R77, RZ, 0x7610, R77 ;  /* 0x00007610ff4d7816 */ /* 0x000fc6000000004d */
[----:B------:R0:W4:Y:S02]  /*2f00*/  @!P2 LDG.E.U8 R80, desc[UR18][R8.64] ;  /* 0x000000120850a981 */ /* 0x000124000c1e1100 */
[----:B0-----:R-:W-:Y:S02]  /*2f10*/  @!P5 IMAD.MOV.U32 R8, RZ, RZ, R78 ;  /* 0x000000ffff08d224 */ /* 0x001fe400078e004e */
[----:B--2---:R0:W-:Y:S02]  /*2f20*/  STL [R1+0x60], R79 ;  /* 0x0000604f01007387 */ /* 0x0041e40000100800 */
[----:B0-----:R-:W-:-:S05]  /*2f30*/  LEA.HI.X.SX32 R79, R10, R2, 0x1, P6 ;  /* 0x000000020a4f7211 */ /* 0x001fca00030f0eff */
        /* <DEDUP_REMOVED lines=10> */
[-C--:B------:R-:W-:Y:S01]  /*2fe0*/  @!P1 LOP3.LUT R9, R9, R8.reuse, RZ, 0x3c, !PT ;  /* 0x0000000809099212 */ /* 0x080fe200078e3cff */
[----:B----4-:R0:W-:Y:S01]  /*2ff0*/  STL [R1+0x58], R80 ;  /* 0x0000585001007387 */ /* 0x0101e20000100800 */
[----:B------:R-:W-:Y:S01]  /*3000*/  ISETP.GE.U32.AND P0, PT, R12, 0x7fffff18, PT ;  /* 0x7fffff180c00780c */ /* 0x000fe20003f06070 */
[----:B------:R-:W-:Y:S01]  /*3010*/  VIADD R12, R14, 0xffffff8f ;  /* 0xffffff8f0e0c7836 */ /* 0x000fe20000000000 */
[----:B------:R-:W-:Y:S01]  /*3020*/  @!P1 LOP3.LUT R8, R9, R8, RZ, 0x3c, !PT ;  /* 0x0000000809089212 */ /* 0x000fe200078e3cff */
[----:B0-----:R-:W4:Y:S04]  /*3030*/  LDL.LU R80, [R1+0x9bc] ;  /* 0x0009bc0001507983 */ /* 0x001f280000300800 */
[----:B------:R0:W-:Y:S01]  /*3040*/  STL [R1+0x564], R79 ;  /* 0x0005644f01007387 */ /* 0x0001e20000100800 */
[----:B------:R-:W-:-:S03]  /*3050*/  PRMT R68, RZ, 0x7610, R68 ;  /* 0x00007610ff447816 */ /* 0x000fc60000000044 */
[----:B0-----:R-:W3:Y:S04]  /*3060*/  LDL.LU R79, [R1+0x9b8] ;  /* 0x0009b800014f7983 */ /* 0x001ee80000300800 */
[----:B------:R-:W3:Y:S01]  /*3070*/  LDL.LU R78, [R1+0x9b4] ;  /* 0x0009b400014e7983 */ /* 0x000ee20000300800 */
[----:B------:R-:W-:Y:S02]  /*3080*/  ISETP.GE.U32.AND P2, PT, R12, 0x7fffff10, PT ;  /* 0x7fffff100c00780c */ /* 0x000fe40003f46070 */
[----:B------:R-:W-:-:S05]  /*3090*/  @!P1 LOP3.LUT R9, R9, R8, RZ, 0x3c, !PT ;  /* 0x0000000809099212 */ /* 0x000fca00078e3cff */
[----:B------:R0:W3:Y:S01]  /*30a0*/  @!P1 LDG.E.U8 R68, desc[UR18][R8.64] ;  /* 0x0000001208449981 */ /* 0x0000e2000c1e1100 */
[----:B------:R-:W-:-:S03]  /*30b0*/  PRMT R75, RZ, 0x7610, R75 ;  /* 0x00007610ff4b7816 */ /* 0x000fc6000000004b */
[----:B--2---:R2:W-:Y:S04]  /*30c0*/  STL [R1+0x278], R77 ;  /* 0x0002784d01007387 */ /* 0x0045e80000100800 */
[----:B--2---:R-:W2:Y:S04]  /*30d0*/  LDL.LU R77, [R1+0x9b0] ;  /* 0x0009b000014d7983 */ /* 0x004ea80000300800 */
[----:B------:R0:W-:Y:S02]  /*30e0*/  STL [R1+0x5a0], R10 ;  /* 0x0005a00a01007387 */ /* 0x0001e40000100800 */
[----:B0-----:R-:W-:-:S05]  /*30f0*/  IMAD R10, R4, 0x60, RZ ;  /* 0x00000060040a7824 */ /* 0x001fca00078e02ff */
        /* <DEDUP_REMOVED lines=12> */
[----:B------:R-:W-:Y:S01]  /*31c0*/  IMAD R11, R4, 0x68, RZ ;  /* 0x00000068040b7824 */ /* 0x000fe200078e02ff */
[----:B---3--:R3:W-:Y:S04]  /*31d0*/  STL [R1+0xf0], R68 ;  /* 0x0000f04401007387 */ /* 0x0087e80000100800 */
[----:B---3--:R-:W-:-:S04]  /*31e0*/  IADD3 R68, P6, PT, R11, R0, RZ ;  /* 0x000000000b447210 */ /* 0x008fc80007fde0ff */
[----:B0-----:R-:W-:Y:S01]  /*31f0*/  LEA.HI.X.SX32 R8, R11, R2, 0x1, P6 ;  /* 0x000000020b087211 */ /* 0x001fe200030f0eff */
[----:B------:R-:W-:Y:S01]  /*3200*/  IMAD.MOV.U32 R9, RZ, RZ, R68 ;  /* 0x000000ffff097224 */ /* 0x000fe200078e0044 */
[----:B------:R-:W-:Y:S01]  /*3210*/  STL [R1+0x608], R68 ;  /* 0x0006084401007387 */ /* 0x000fe20000100800 */
[----:B------:R-:W-:-:S03]  /*3220*/  IMAD R10, R4, 0x70, RZ ;  /* 0x00000070040a7824 */ /* 0x000fc600078e02ff */
[----:B------:R-:W-:Y:S02]  /*3230*/  @!P0 LOP3.LUT R9, R9, R8, RZ, 0x3c, !PT ;  /* 0x0000000809098212 */ /* 0x000fe400078e3cff */
[----:B------:R-:W-:Y:S02]  /*3240*/  PRMT R76, RZ, 0x7610, R76 ;  /* 0x00007610ff4c7816 */ /* 0x000fe4000000004c */
[----:B------:R-:W-:Y:S01]  /*3250*/  PRMT R7, RZ, 0x7610, R7 ;  /* 0x00007610ff077816 */ /* 0x000fe20000000007 */
[----:B--2---:R0:W-:Y:S04]  /*3260*/  STL [R1+0xec], R75 ;  /* 0x0000ec4b01007387 */ /* 0x0041e80000100800 */
[----:B------:R2:W-:Y:S01]  /*3270*/  STL [R1+0x604], R8 ;  /* 0x0006040801007387 */ /* 0x0005e20000100800 */
[----:B0-----:R-:W-:-:S02]  /*3280*/  IADD3 R75, P6, PT, R10, R0, RZ ;  /* 0x000000000a4b7210 */ /* 0x001fc40007fde0ff */
[C---:B--2---:R-:W-:Y:S02]  /*3290*/  @!P0 LOP3.LUT R8, R9.reuse, R8, RZ, 0x3c, !PT ;  /* 0x0000000809088212 */ /* 0x044fe400078e3cff */
[----:B------:R-:W-:Y:S02]  /*32a0*/  LEA.HI.X.SX32 R68, R10, R2, 0x1, P6 ;  /* 0x000000020a447211 */ /* 0x000fe400030f0eff */
[----:B------:R-:W-:-:S05]  /*32b0*/  @!P0 LOP3.LUT R9, R9, R8, RZ, 0x3c, !PT ;  /* 0x0000000809098212 */ /* 0x000fca00078e3cff */
[----:B------:R0:W2:Y:S02]  /*32c0*/  @!P0 LDG.E.U8 R76, desc[UR18][R8.64] ;  /* 0x00000012084c8981 */ /* 0x0000a4000c1e1100 */
[----:B0-----:R-:W-:Y:S02]  /*32d0*/  @!P2 IMAD.MOV.U32 R8, RZ, RZ, R75 ;  /* 0x000000ffff08a224 */ /* 0x001fe400078e004b */
[----:B------:R-:W-:-:S05]  /*32e0*/  @!P2 IMAD.MOV.U32 R9, RZ, RZ, R68 ;  /* 0x000000ffff09a224 */ /* 0x000fca00078e0044 */
[----:B------:R0:W3:Y:S01]  /*32f0*/  @!P2 LDG.E.U8 R7, desc[UR18][R8.64] ;  /* 0x000000120807a981 */ /* 0x0000e2000c1e1100 */
[----:B------:R-:W-:-:S05]  /*3300*/  IMAD R11, R4, 0x78, RZ ;  /* 0x00000078040b7824 */ /* 0x000fca00078e02ff */
[----:B------:R-:W-:Y:S01]  /*3310*/  IADD3 R10, P6, PT, R11, R0, RZ ;  /* 0x000000000b0a7210 */ /* 0x000fe20007fde0ff */
[----:B0-----:R-:W-:-:S03]  /*3320*/  VIADD R8, R14, 0xffffffde ;  /* 0xffffffde0e087836 */ /* 0x001fc60000000000 */
[----:B------:R-:W-:Y:S01]  /*3330*/  LEA.HI.X.SX32 R11, R11, R2, 0x1, P6 ;  /* 0x000000020b0b7211 */ /* 0x000fe200030f0eff */
[----:B------:R-:W-:Y:S01]  /*3340*/  STL [R1+0x638], R75 ;  /* 0x0006384b01007387 */ /* 0x000fe20000100800 */
[----:B------:R-:W-:Y:S01]  /*3350*/  IMAD.MOV.U32 R9, RZ, RZ, R10 ;  /* 0x000000ffff097224 */ /* 0x000fe200078e000a */
[----:B------:R-:W-:Y:S02]  /*3360*/  ISETP.GE.U32.AND P2, PT, R8, 0x7fffff5f, PT ;  /* 0x7fffff5f0800780c */ /* 0x000fe40003f46070 */
        /* <DEDUP_REMOVED lines=11> */
[----:B--2---:R2:W-:Y:S04]  /*3420*/  STL [R1+0x270], R76 ;  /* 0x0002704c01007387 */ /* 0x0045e80000100800 */
[----:B--2---:R-:W2:Y:S04]  /*3430*/  LDL.LU R76, [R1+0x9ac] ;  /* 0x0009ac00014c7983 */ /* 0x004ea80000300800 */
[----:B------:R0:W-:Y:S04]  /*3440*/  STL [R1+0x634], R68 ;  /* 0x0006344401007387 */ /* 0x0001e80000100800 */
[----:B0-----:R-:W2:Y:S04]  /*3450*/  LDL.LU R68, [R1+0x9a8] ;  /* 0x0009a80001447983 */ /* 0x001ea80000300800 */
[----:B------:R-:W2:Y:S04]  /*3460*/  LDL.LU R75, [R1+0x9a4] ;  /* 0x0009a400014b7983 */ /* 0x000ea80000300800 */
[----:B---3--:R0:W-:Y:S04]  /*3470*/  STL [R1+0x26c], R7 ;  /* 0x00026c0701007387 */ /* 0x0081e80000100800 */
[----:B0-----:R-:W3:Y:S04]  /*3480*/  LDL.LU R7, [R1+0x9a0] ;  /* 0x0009a00001077983 */ /* 0x001ee80000300800 */
        /* <DEDUP_REMOVED lines=51> */
[----:B0-----:R-:W4:Y:S04]  /*37c0*/  LDL.LU R71, [R1+0x998] ;  /* 0x0009980001477983 */ /* 0x001f280000300800 */
        /* <DEDUP_REMOVED lines=22> */
[----:B---3--:R3:W-:Y:S01]  /*3930*/  STL [R1+0x158], R65 ;  /* 0x0001584101007387 */ /* 0x0087e20000100800 */
[----:B------:R-:W-:-:S03]  /*3940*/  IMAD R10, R4, 0x39, RZ ;  /* 0x00000039040a7824 */ /* 0x000fc600078e02ff */
[----:B---3--:R-:W-:-:S04]  /*3950*/  IADD3 R65, P6, PT, R11, R0, RZ ;  /* 0x000000000b417210 */ /* 0x008fc80007fde0ff */
[----:B0-----:R-:W-:Y:S01]  /*3960*/  LEA.HI.X.SX32 R8, R11, R2, 0x1, P6 ;  /* 0x000000020b087211 */ /* 0x001fe200030f0eff */
[----:B------:R-:W-:Y:S01]  /*3970*/  IMAD.MOV.U32 R9, RZ, RZ, R65 ;  /* 0x000000ffff097224 */ /* 0x000fe200078e0041 */
[----:B------:R0:W-:Y:S04]  /*3980*/  STL [R1+0x490], R65 ;  /* 0x0004904101007387 */ /* 0x0001e80000100800 */
[----:B------:R-:W-:Y:S01]  /*3990*/  @!P1 LOP3.LUT R9, R9, R8, RZ, 0x3c, !PT ;  /* 0x0000000809099212 */ /* 0x000fe200078e3cff */
[----:B------:R3:W-:Y:S01]  /*39a0*/  STL [R1+0x48c], R8 ;  /* 0x00048c0801007387 */ /* 0x0007e20000100800 */
[----:B0-----:R-:W-:Y:S02]  /*39b0*/  IADD3 R65, P6, PT, R10, R0, RZ ;  /* 0x000000000a417210 */ /* 0x001fe40007fde0ff */
[----:B------:R-:W-:-:S02]  /*39c0*/  PRMT R67, RZ, 0x7610, R67 ;  /* 0x00007610ff437816 */ /* 0x000fc40000000043 */
[C---:B---3--:R-:W-:Y:S01]  /*39d0*/  @!P1 LOP3.LUT R8, R9.reuse, R8, RZ, 0x3c, !PT ;  /* 0x0000000809089212 */ /* 0x048fe200078e3cff */
[----:B------:R-:W-:Y:S03]  /*39e0*/  STL [R1+0x4c8], R65 ;  /* 0x0004c84101007387 */ /* 0x000fe60000100800 */
[----:B------:R-:W-:Y:S02]  /*39f0*/  @!P1 LOP3.LUT R9, R9, R8, RZ, 0x3c, !PT ;  /* 0x0000000809099212 */ /* 0x000fe400078e3cff */
[----:B------:R-:W-:-:S03]  /*3a00*/  PRMT R64, RZ, 0x7610, R64 ;  /* 0x00007610ff407816 */ /* 0x000fc60000000040 */
[----:B------:R0:W3:Y:S01]  /*3a10*/  @!P1 LDG.E.U8 R67, desc[UR18][R8.64] ;  /* 0x0000001208439981 */ /* 0x0000e2000c1e1100 */
[----:B------:R-:W-:Y:S02]  /*3a20*/  IMAD R11, R4, 0x41, RZ ;  /* 0x00000041040b7824 */ /* 0x000fe400078e02ff */
[----:B0-----:R-:W-:Y:S01]  /*3a30*/  @!P4 IMAD.MOV.U32 R8, RZ, RZ, R65 ;  /* 0x000000ffff08c224 */ /* 0x001fe200078e0041 */
[----:B------:R-:W-:Y:S01]  /*3a40*/  PRMT R63, RZ, 0x7610, R63 ;  /* 0x00007610ff3f7816 */ /* 0x000fe2000000003f */
[----:B--2---:R0:W-:Y:S02]  /*3a50*/  STL [R1+0x264], R66 ;  /* 0x0002644201007387 */ /* 0x0041e40000100800 */
[----:B0-----:R-:W-:-:S05]  /*3a60*/  LEA.HI.X.SX32 R66, R10, R2, 0x1, P6 ;  /* 0x000000020a427211 */ /* 0x001fca00030f0eff */
[----:B------:R-:W-:-:S05]  /*3a70*/  @!P4 IMAD.MOV.U32 R9, RZ, RZ, R66 ;  /* 0x000000ffff09c224 */ /* 0x000fca00078e0042 */
[----:B------:R0:W2:Y:S01]  /*3a80*/  @!P4 LDG.E.U8 R64, desc[UR18][R8.64] ;  /* 0x000000120840c981 */ /* 0x0000a2000c1e1100 */
[----:B------:R-:W-:-:S04]  /*3a90*/  IADD3 R10, P6, PT, R11, R0, RZ ;  /* 0x000000000b0a7210 */ /* 0x000fc80007fde0ff */
[----:B------:R-:W-:Y:S01]  /*3aa0*/  LEA.HI.X.SX32 R11, R11, R2, 0x1, P6 ;  /* 0x000000020b0b7211 */ /* 0x000fe200030f0eff */
[----:B0-----:R-:W-:Y:S02]  /*3ab0*/  VIADD R8, R14, 0xffffff9e ;  /* 0xffffff9e0e087836 */ /* 0x001fe40000000000 */
[----:B------:R-:W-:-:S03]  /*3ac0*/  IMAD.MOV.U32 R9, RZ, RZ, R10 ;  /* 0x000000ffff097224 */ /* 0x000fc600078e000a */
[----:B------:R-:W-:Y:S01]  /*3ad0*/  ISETP.GE.U32.AND P4, PT, R8, 0x7fffff1f, PT ;  /* 0x7fffff1f0800780c */ /* 0x000fe20003f86070 */
[----:B------:R-:W-:-:S05]  /*3ae0*/  IMAD.MOV.U32 R8, RZ, RZ, R11 ;  /* 0x000000ffff087224 */ /* 0x000fca00078e000b */
[----:B------:R-:W-:-:S04]  /*3af0*/  @!P0 LOP3.LUT R9, R9, R8, RZ, 0x3c, !PT ;  /* 0x0000000809098212 */ /* 0x000fc800078e3cff */
[----:B------:R-:W-:-:S04]  /*3b00*/  @!P0 LOP3.LUT R8, R9, R8, RZ, 0x3c, !PT ;  /* 0x0000000809088212 */ /* 0x000fc800078e3cff */
[----:B------:R-:W-:-:S05]  /*3b10*/  @!P0 LOP3.LUT R9, R9, R8, RZ, 0x3c, !PT ;  /* 0x0000000809098212 */ /* 0x000fca00078e3cff */
[----:B------:R0:W4:Y:S01]  /*3b20*/  @!P0 LDG.E.U8 R63, desc[UR18][R8.64] ;  /* 0x00000012083f8981 */ /* 0x000122000c1e1100 */
[----:B------:R-:W-:-:S03]  /*3b30*/  VIADD R12, R14, 0xffffffae ;  /* 0xffffffae0e0c7836 */ /* 0x000fc60000000000 */
[----:B---3--:R3:W-:Y:S02]  /*3b40*/  STL [R1+0x164], R67 ;  /* 0x0001644301007387 */ /* 0x0087e40000100800 */
[----:B------:R-:W-:Y:S01]  /*3b50*/  ISETP.GE.U32.AND P5, PT, R12, 0x7fffff2f, PT ;  /* 0x7fffff2f0c00780c */ /* 0x000fe20003fa6070 */
[----:B------:R-:W-:Y:S01]  /*3b60*/  VIADD R12, R14, 0xffffffa6 ;  /* 0xffffffa60e0c7836 */ /* 0x000fe20000000000 */
[----:B---3--:R-:W3:Y:S04]  /*3b70*/  LDL.LU R67, [R1+0x98c] ;  /* 0x00098c0001437983 */ /* 0x008ee80000300800 */
[----:B------:R0:W-:Y:S01]  /*3b80*/  STL [R1+0x4c4], R66 ;  /* 0x0004c44201007387 */ /* 0x0001e20000100800 */
[----:B------:R-:W-:-:S03]  /*3b90*/  ISETP.GE.U32.AND P1, PT, R12, 0x7fffff27, PT ;  /* 0x7fffff270c00780c */ /* 0x000fc60003f26070 */
[----:B0-----:R-:W3:Y:S04]  /*3ba0*/  LDL.LU R66, [R1+0x988] ;  /* 0x0009880001427983 */ /* 0x001ee80000300800 */
[----:B------:R-:W3:Y:S01]  /*3bb0*/  LDL.LU R65, [R1+0x984] ;  /* 0x0009840001417983 */ /* 0x000ee20000300800 */
[----:B------:R-:W-:-:S03]  /*3bc0*/  PRMT R62, RZ, 0x7610, R62 ;  /* 0x00007610ff3e7816 */ /* 0x000fc6000000003e */
[----:B--2---:R0:W-:Y:S04]  /*3bd0*/  STL [R1+0x160], R64 ;  /* 0x0001604001007387 */ /* 0x0041e80000100800 */
[----:B0-----:R-:W2:Y:S04]  /*3be0*/  LDL.LU R64, [R1+0x980] ;  /* 0x0009800001407983 */ /* 0x001ea80000300800 */
[----:B------:R0:W-:Y:S02]  /*3bf0*/  STL [R1+0x500], R10 ;  /* 0x0005000a01007387 */ /* 0x0001e40000100800 */
[----:B0-----:R-:W-:-:S05]  /*3c00*/  IMAD R10, R4, 0x49, RZ ;  /* 0x00000049040a7824 */ /* 0x001fca00078e02ff */
[----:B------:R-:W-:-:S04]  /*3c10*/  IADD3 R12, P6, PT, R10, R0, RZ ;  /* 0x000000000a0c7210 */ /* 0x000fc80007fde0ff */
[----:B------:R-:W-:Y:S01]  /*3c20*/  LEA.HI.X.SX32 R8, R10, R2, 0x1, P6 ;  /* 0x000000020a087211 */ /* 0x000fe200030f0eff */
[----:B------:R-:W-:Y:S01]  /*3c30*/  IMAD.MOV.U32 R9, RZ, RZ, R12 ;  /* 0x000000ffff097224 */ /* 0x000fe200078e000c */
[----:B------:R0:W-:Y:S04]  /*3c40*/  STL [R1+0x4fc], R11 ;  /* 0x0004fc0b01007387 */ /* 0x0001e80000100800 */
[-C--:B------:R-:W-:Y:S01]  /*3c50*/  @!P2 LOP3.LUT R9, R9, R8.reuse, RZ, 0x3c, !PT ;  /* 0x000000080909a212 */ /* 0x080fe200078e3cff */
[----:B------:R-:W-:Y:S04]  /*3c60*/  STL [R1+0x538], R12 ;  /* 0x0005380c01007387 */ /* 0x000fe80000100800 */
[----:B------:R1:W-:Y:S01]  /*3c70*/  STL [R1+0x534], R8 ;  /* 0x0005340801007387 */ /* 0x0003e20000100800 */
[----:B0-----:R-:W-:Y:S01]  /*3c80*/  VIADD R11, R14, 0xffffff96 ;  /* 0xffffff960e0b7836 */ /* 0x001fe20000000000 */
[----:B-1----:R-:W-:-:S04]  /*3c90*/  @!P2 LOP3.LUT R8, R9, R8, RZ, 0x3c, !PT ;  /* 0x000000080908a212 */ /* 0x002fc800078e3cff */
[----:B------:R-:W-:Y:S02]  /*3ca0*/  ISETP.GE.U32.AND P0, PT, R11, 0x7fffff17, PT ;  /* 0x7fffff170b00780c */ /* 0x000fe40003f06070 */
[----:B------:R-:W-:Y:S01]  /*3cb0*/  @!P2 LOP3.LUT R9, R9, R8, RZ, 0x3c, !PT ;  /* 0x000000080909a212 */ /* 0x000fe200078e3cff */
[----:B------:R-:W-:Y:S01]  /*3cc0*/  IMAD R11, R4, 0x51, RZ ;  /* 0x00000051040b7824 */ /* 0x000fe200078e02ff */
[----:B----4-:R0:W-:Y:S04]  /*3cd0*/  STL [R1+0x260], R63 ;  /* 0x0002603f01007387 */ /* 0x0101e80000100800 */
[----:B------:R1:W4:Y:S01]  /*3ce0*/  @!P2 LDG.E.U8 R62, desc[UR18][R8.64] ;  /* 0x00000012083ea981 */ /* 0x000322000c1e1100 */
[----:B0-----:R-:W-:-:S04]  /*3cf0*/  IADD3 R63, P6, PT, R11, R0, RZ ;  /* 0x000000000b3f7210 */ /* 0x001fc80007fde0ff */
[----:B-1----:R-:W-:Y:S01]  /*3d00*/  LEA.HI.X.SX32 R9, R11, R2, 0x1, P6 ;  /* 0x000000020b097211 */ /* 0x002fe200030f0eff */
[----:B------:R-:W-:-:S05]  /*3d10*/  @!P5 IMAD.MOV.U32 R8, RZ, RZ, R63 ;  /* 0x000000ffff08d224 */ /* 0x000fca00078e003f */
[----:B------:R0:W2:Y:S01]  /*3d20*/  @!P5 LDG.E.U8 R86, desc[UR18][R8.64] ;  /* 0x000000120856d981 */ /* 0x0000a2000c1e1100 */
[----:B------:R-:W-:-:S03]  /*3d30*/  IMAD R10, R4, 0x59, RZ ;  /* 0x00000059040a7824 */ /* 0x000fc600078e02ff */
[----:B------:R-:W-:Y:S01]  /*3d40*/  STL [R1+0x570], R63 ;  /* 0x0005703f01007387 */ /* 0x000fe20000100800 */
[----:B------:R-:W-:-:S03]  /*3d50*/  IMAD R11, R4, 0x61, RZ ;  /* 0x00000061040b7824 */ /* 0x000fc600078e02ff */
[----:B----4-:R1:W-:Y:S02]  /*3d60*/  STL [R1+0x16c], R62 ;  /* 0x00016c3e01007387 */ /* 0x0103e40000100800 */
[C---:B-1----:R-:W-:Y:S02]  /*3d70*/  IADD3 R62, P6, PT, R10.reuse, R0, RZ ;  /* 0x000000000a3e7210 */ /* 0x042fe40007fde0ff */
[----:B------:R1:W-:Y:S02]  /*3d80*/  STL [R1+0x56c], R9 ;  /* 0x00056c0901007387 */ /* 0x0003e40000100800 */
[----:B------:R-:W-:Y:S02]  /*3d90*/  LEA.HI.X.SX32 R10, R10, R2, 0x1, P6 ;  /* 0x000000020a0a7211 */ /* 0x000fe400030f0eff */
[----:B------:R-:W-:Y:S01]  /*3da0*/  STL [R1+0x5a8], R62 ;  /* 0x0005a83e01007387 */ /* 0x000fe20000100800 */
[----:B0-----:R-:W-:-:S03]  /*3db0*/  @!P1 IMAD.MOV.U32 R8, RZ, RZ, R62 ;  /* 0x000000ffff089224 */ /* 0x001fc600078e003e */
[----:B------:R-:W4:Y:S01]  /*3dc0*/  LDL.LU R63, [R1+0x97c] ;  /* 0x00097c00013f7983 */ /* 0x000f220000300800 */
[----:B-1----:R-:W-:-:S03]  /*3dd0*/  @!P1 IMAD.MOV.U32 R9, RZ, RZ, R10 ;  /* 0x000000ffff099224 */ /* 0x002fc600078e000a */
[----:B------:R0:W-:Y:S04]  /*3de0*/  STL [R1+0x5a4], R10 ;  /* 0x0005a40a01007387 */ /* 0x0001e80000100800 */
[----:B--2---:R1:W-:Y:S04]  /*3df0*/  STL [R1+0x168], R86 ;  /* 0x0001685601007387 */ /* 0x0043e80000100800 */
[----:B------:R2:W3:Y:S01]  /*3e00*/  @!P1 LDG.E.U8 R84, desc[UR18][R8.64] ;  /* 0x0000001208549981 */ /* 0x0004e2000c1e1100 */
[----:B0-----:R-:W-:-:S03]  /*3e10*/  IMAD R10, R4, 0x69, RZ ;  /* 0x00000069040a7824 */ /* 0x001fc600078e02ff */
[----:B------:R-:W4:Y:S01]  /*3e20*/  LDL.LU R62, [R1+0x978] ;  /* 0x00097800013e7983 */ /* 0x000f220000300800 */
[----:B-1----:R-:W-:Y:S01]  /*3e30*/  IADD3 R86, P6, PT, R11, R0, RZ ;  /* 0x000000000b567210 */ /* 0x002fe20007fde0ff */
[----:B--2---:R-:W-:-:S03]  /*3e40*/  VIADD R8, R14, 0xfffffffe ;  /* 0xfffffffe0e087836 */ /* 0x004fc60000000000 */
[----:B------:R-:W-:Y:S02]  /*3e50*/  LEA.HI.X.SX32 R11, R11, R2, 0x1, P6 ;  /* 0x000000020b0b7211 */ /* 0x000fe400030f0eff */
[----:B------:R-:W-:Y:S01]  /*3e60*/  ISETP.GE.U32.AND P1, PT, R8, 0x7fffff7f, PT ;  /* 0x7fffff7f0800780c */ /* 0x000fe20003f26070 */
[----:B------:R-:W-:Y:S02]  /*3e70*/  @!P4 IMAD.MOV.U32 R8, RZ, RZ, R86 ;  /* 0x000000ffff08c224 */ /* 0x000fe400078e0056 */
[----:B------:R-:W-:-:S05]  /*3e80*/  @!P4 IMAD.MOV.U32 R9, RZ, RZ, R11 ;  /* 0x000000ffff09c224 */ /* 0x000fca00078e000b */
[----:B------:R0:W2:Y:S01]  /*3e90*/  @!P4 LDG.E.U8 R82, desc[UR18][R8.64] ;  /* 0x000000120852c981 */ /* 0x0000a2000c1e1100 */
[----:B------:R-:W-:-:S03]  /*3ea0*/  VIADD R12, R14, 0xffffff8e ;  /* 0xffffff8e0e0c7836 */ /* 0x000fc60000000000 */
[----:B------:R-:W-:Y:S04]  /*3eb0*/  STL [R1+0x5e0], R86 ;  /* 0x0005e05601007387 */ /* 0x000fe80000100800 */
[----:B------:R1:W-:Y:S01]  /*3ec0*/  STL [R1+0x5dc], R11 ;  /* 0x0005dc0b01007387 */ /* 0x0003e20000100800 */
[----:B------:R-:W-:Y:S02]  /*3ed0*/  ISETP.GE.U32.AND P2, PT, R12, 0x7fffff0f, PT ;  /* 0x7fffff0f0c00780c */ /* 0x000fe40003f46070 */
[----:B------:R-:W-:Y:S01]  /*3ee0*/  PRMT R59, RZ, 0x7610, R59 ;  /* 0x00007610ff3b7816 */ /* 0x000fe2000000003b */
[----:B-1----:R-:W-:Y:S01]  /*3ef0*/  IMAD R11, R4, 0x71, RZ ;  /* 0x00000071040b7824 */ /* 0x002fe200078e02ff */
[----:B------:R-:W-:Y:S01]  /*3f00*/  PRMT R61, RZ, 0x7610, R61 ;  /* 0x00007610ff3d7816 */ /* 0x000fe2000000003d */
[----:B---3--:R1:W-:Y:S02]  /*3f10*/  STL [R1+0x25c], R84 ;  /* 0x00025c5401007387 */ /* 0x0083e40000100800 */
[----:B-1----:R-:W-:-:S04]  /*3f20*/  IADD3 R84, P6, PT, R10, R0, RZ ;  /* 0x000000000a547210 */ /* 0x002fc80007fde0ff */
[----:B------:R-:W-:Y:S01]  /*3f30*/  LEA.HI.X.SX32 R86, R10, R2, 0x1, P6 ;  /* 0x000000020a567211 */ /* 0x000fe200030f0eff */
[----:B------:R-:W-:Y:S01]  /*3f40*/  STL [R1+0x610], R84 ;  /* 0x0006105401007387 */ /* 0x000fe20000100800 */
[----:B0-----:R-:W-:-:S03]  /*3f50*/  @!P0 IMAD.MOV.U32 R8, RZ, RZ, R84 ;  /* 0x000000ffff088224 */ /* 0x001fc600078e0054 */
[----:B------:R-:W-:Y:S01]  /*3f60*/  @!P0 IMAD.MOV.U32 R9, RZ, RZ, R86 ;  /* 0x000000ffff098224 */ /* 0x000fe200078e0056 */
[----:B--2---:R0:W-:Y:S04]  /*3f70*/  STL [R1+0x174], R82 ;  /* 0x0001745201007387 */ /* 0x0041e80000100800 */
[----:B------:R1:W2:Y:S01]  /*3f80*/  @!P0 LDG.E.U8 R59, desc[UR18][R8.64] ;  /* 0x00000012083b8981 */ /* 0x0002a2000c1e1100 */
[----:B0-----:R-:W-:-:S04]  /*3f90*/  IADD3 R82, P6, PT, R11, R0, RZ ;  /* 0x000000000b527210 */ /* 0x001fc80007fde0ff */
[----:B------:R-:W-:Y:S01]  /*3fa0*/  LEA.HI.X.SX32 R84, R11, R2, 0x1, P6 ;  /* 0x000000020b547211 */ /* 0x000fe200030f0eff */
[----:B-1----:R-:W-:-:S04]  /*3fb0*/  @!P2 IMAD.MOV.U32 R8, RZ, RZ, R82 ;  /* 0x000000ffff08a224 */ /* 0x002fc800078e0052 */
[----:B------:R-:W-:-:S05]  /*3fc0*/  @!P2 IMAD.MOV.U32 R9, RZ, RZ, R84 ;  /* 0x000000ffff09a224 */ /* 0x000fca00078e0054 */
[----:B------:R-:W3:Y:S01]  /*3fd0*/  @!P2 LDG.E.U8 R61, desc[UR18][R8.64] ;  /* 0x00000012083da981 */ /* 0x000ee2000c1e1100 */
[----:B------:R-:W-:Y:S02]  /*3fe0*/  VIADD R12, R14, 0xffffff86 ;  /* 0xffffff860e0c7836 */ /* 0x000fe40000000000 */
[----:B------:R-:W-:Y:S01]  /*3ff0*/  IMAD R10, R4, 0x79, RZ ;  /* 0x00000079040a7824 */ /* 0x000fe200078e02ff */
[----:B------:R-:W-:Y:S02]  /*4000*/  STL [R1+0x60c], R86 ;  /* 0x00060c5601007387 */ /* 0x000fe40000100800 */
[----:B------:R-:W-:Y:S02]  /*4010*/  ISETP.GE.U32.AND P5, PT, R12, 0x7fffff07, PT ;  /* 0x7fffff070c00780c */ /* 0x000fe40003fa6070 */
[----:B------:R-:W-:Y:S01]  /*4020*/  STL [R1+0x640], R82 ;  /* 0x0006405201007387 */ /* 0x000fe20000100800 */
[----:B------:R-:W-:-:S03]  /*4030*/  PRMT R58, RZ, 0x7610, R58 ;  /* 0x00007610ff3a7816 */ /* 0x000fc6000000003a */
[----:B--2---:R0:W-:Y:S04]  /*4040*/  STL [R1+0x170], R59 ;  /* 0x0001703b01007387 */ /* 0x0041e80000100800 */
[----:B------:R-:W-:Y:S01]  /*4050*/  STL [R1+0x63c], R84 ;  /* 0x00063c5401007387 */ /* 0x000fe20000100800 */
[----:B0-----:R-:W-:-:S05]  /*4060*/  IADD3 R59, P6, PT, R10, R0, RZ ;  /* 0x000000000a3b7210 */ /* 0x001fca0007fde0ff */
[----:B------:R-:W-:Y:S04]  /*4070*/  STL [R1+0x670], R59 ;  /* 0x0006703b01007387 */ /* 0x000fe80000100800 */
[----:B---3--:R0:W-:Y:S01]  /*4080*/  STL [R1+0x258], R61 ;  /* 0x0002583d01007387 */ /* 0x0081e20000100800 */
[----:B------:R-:W-:Y:S01]  /*4090*/  @!P5 IMAD.MOV.U32 R8, RZ, RZ, R59 ;  /* 0x000000ffff08d224 */ /* 0x000fe200078e003b */
[----:B0-----:R-:W-:-:S05]  /*40a0*/  LEA.HI.X.SX32 R61, R10, R2, 0x1, P6 ;  /* 0x000000020a3d7211 */ /* 0x001fca00030f0eff */
[----:B------:R-:W-:-:S05]  /*40b0*/  @!P5 IMAD.MOV.U32 R9, RZ, RZ, R61 ;  /* 0x000000ffff09d224 */ /* 0x000fca00078e003d */
[----:B------:R0:W2:Y:S01]  /*40c0*/  @!P5 LDG.E.U8 R58, desc[UR18][R8.64] ;  /* 0x00000012083ad981 */ /* 0x0000a2000c1e1100 */
[----:B------:R-:W-:Y:S01]  /*40d0*/  VIADD R12, R14, 0xfffffffd ;  /* 0xfffffffd0e0c7836 */ /* 0x000fe20000000000 */
[----:B------:R-:W-:Y:S01]  /*40e0*/  IADD3 R84, P6, PT, R0, R4, RZ ;  /* 0x0000000400547210 */ /* 0x000fe20007fde0ff */
[----:B------:R-:W-:Y:S02]  /*40f0*/  IMAD.SHL.U32 R86, R4, 0x2, RZ ;  /* 0x0000000204567824 */ /* 0x000fe400078e00ff */
[----:B------:R-:W-:Y:S01]  /*4100*/  VIADD R10, R14, 0xffffffe5 ;  /* 0xffffffe50e0a7836 */ /* 0x000fe20000000000 */
[----:B------:R-:W-:Y:S01]  /*4110*/  ISETP.GE.U32.AND P4, PT, R12, 0x7fffff7e, PT ;  /* 0x7fffff7e0c00780c */ /* 0x000fe20003f86070 */
[----:B------:R-:W-:Y:S01]  /*4120*/  VIADD R12, R14, 0xfffffff5 ;  /* 0xfffffff50e0c7836 */ /* 0x000fe20000000000 */
[----:B------:R1:W-:Y:S01]  /*4130*/  STL [R1+0x66c], R61 ;  /* 0x00066c3d01007387 */ /* 0x0003e20000100800 */
[----:B------:R-:W-:Y:S02]  /*4140*/  LEA.HI.X.SX32 R82, R4, R2, 0x1, P6 ;  /* 0x0000000204527211 */ /* 0x000fe400030f0eff */
[----:B------:R-:W-:Y:S01]  /*4150*/  ISETP.GE.U32.AND P5, PT, R10, 0x7fffff66, PT ;  /* 0x7fffff660a00780c */ /* 0x000fe20003fa6070 */
[----:B------:R-:W-:Y:S01]  /*4160*/  IMAD R10, R4, 0xa, RZ ;  /* 0x0000000a040a7824 */ /* 0x000fe200078e02ff */
[----:B------:R-:W-:Y:S01]  /*4170*/  ISETP.GE.U32.AND P0, PT, R12, 0x7fffff76, PT ;  /* 0x7fffff760c00780c */ /* 0x000fe20003f06070 */
[----:B------:R-:W-:Y:S01]  /*4180*/  STL [R1+0x7fc], R84 ;  /* 0x0007fc5401007387 */ /* 0x000fe20000100800 */
[----:B------:R-:W-:-:S02]  /*4190*/  PRMT R12, RZ, 0x7610, R12 ;  /* 0x00007610ff0c7816 */ /* 0x000fc4000000000c */
[C---:B-1----:R-:W-:Y:S01]  /*41a0*/  IADD3 R61, P6, PT, R86.reuse, R0, RZ ;  /* 0x00000000563d7210 */ /* 0x042fe20007fde0ff */
[----:B0-----:R-:W-:Y:S01]  /*41b0*/  @!P1 IMAD.MOV.U32 R8, RZ, RZ, R84 ;  /* 0x000000ffff089224 */ /* 0x001fe200078e0054 */
[----:B------:R-:W-:Y:S01]  /*41c0*/  STL [R1+0x7f8], R82 ;  /* 0x0007f85201007387 */ /* 0x000fe20000100800 */
[----:B------:R-:W-:Y:S01]  /*41d0*/  @!P1 IMAD.MOV.U32 R9, RZ, RZ, R82 ;  /* 0x000000ffff099224 */ /* 0x000fe200078e0052 */
[----:B------:R-:W-:Y:S02]  /*41e0*/  LEA.HI.X.SX32 R86, R86, R2, 0x1, P6 ;  /* 0x0000000256567211 */ /* 0x000fe400030f0eff */
[----:B------:R-:W-:Y:S01]  /*41f0*/  STL [R1], R61 ;  /* 0x0000003d01007387 */ /* 0x000fe20000100800 */
[----:B------:R-:W-:-:S03]  /*4200*/  PRMT R60, RZ, 0x7610, R60 ;  /* 0x00007610ff3c7816 */ /* 0x000fc6000000003c */
[----:B------:R0:W3:Y:S01]  /*4210*/  @!P1 LDG.E.U8 R12, desc[UR18][R8.64] ;  /* 0x00000012080c9981 */ /* 0x0000e2000c1e1100 */
[----:B------:R-:W-:Y:S01]  /*4220*/  PRMT R57, RZ, 0x7610, R57 ;  /* 0x00007610ff397816 */ /* 0x000fe20000000039 */
[----:B0-----:R-:W-:Y:S02]  /*4230*/  @!P4 IMAD.MOV.U32 R8, RZ, RZ, R61 ;  /* 0x000000ffff08c224 */ /* 0x001fe400078e003d */
[----:B------:R-:W-:-:S05]  /*4240*/  @!P4 IMAD.MOV.U32 R9, RZ, RZ, R86 ;  /* 0x000000ffff09c224 */ /* 0x000fca00078e0056 */
[----:B------:R0:W4:Y:S04]  /*4250*/  @!P4 LDG.E.U8 R60, desc[UR18][R8.64] ;  /* 0x00000012083cc981 */ /* 0x000128000c1e1100 */
[----:B--2---:R1:W-:Y:S02]  /*4260*/  STL [R1+0x250], R58 ;  /* 0x0002503a01007387 */ /* 0x0043e40000100800 */
[----:B-1----:R-:W-:-:S04]  /*4270*/  IADD3 R58, P6, PT, R10, R0, RZ ;  /* 0x000000000a3a7210 */ /* 0x002fc80007fde0ff */
[----:B------:R-:W-:Y:S01]  /*4280*/  LEA.HI.X.SX32 R59, R10, R2, 0x1, P6 ;  /* 0x000000020a3b7211 */ /* 0x000fe200030f0eff */
[----:B0-----:R-:W-:-:S04]  /*4290*/  @!P0 IMAD.MOV.U32 R8, RZ, RZ, R58 ;  /* 0x000000ffff088224 */ /* 0x001fc800078e003a */
[----:B------:R-:W-:-:S05]  /*42a0*/  @!P0 IMAD.MOV.U32 R9, RZ, RZ, R59 ;  /* 0x000000ffff098224 */ /* 0x000fca00078e003b */
[----:B------:R0:W2:Y:S01]  /*42b0*/  @!P0 LDG.E.U8 R57, desc[UR18][R8.64] ;  /* 0x0000001208398981 */ /* 0x0000a2000c1e1100 */
[----:B------:R-:W-:-:S05]  /*42c0*/  VIADD R11, R14, 0xffffffed ;  /* 0xffffffed0e0b7836 */ /* 0x000fca0000000000 */
[----:B------:R-:W-:Y:S01]  /*42d0*/  ISETP.GE.U32.AND P2, PT, R11, 0x7fffff6e, PT ;  /* 0x7fffff6e0b00780c */ /* 0x000fe20003f46070 */
[----:B------:R-:W-:-:S05]  /*42e0*/  VIADD R11, R14, 0xffffffdd ;  /* 0xffffffdd0e0b7836 */ /* 0x000fca0000000000 */
[----:B------:R-:W-:Y:S01]  /*42f0*/  ISETP.GE.U32.AND P1, PT, R11, 0x7fffff5e, PT ;  /* 0x7fffff5e0b00780c */ /* 0x000fe20003f26070 */
[----:B------:R-:W-:Y:S02]  /*4300*/  IMAD R11, R4, 0x12, RZ ;  /* 0x00000012040b7824 */ /* 0x000fe400078e02ff */
[----:B0-----:R-:W-:-:S03]  /*4310*/  VIADD R8, R14, 0xffffffcd ;  /* 0xffffffcd0e087836 */ /* 0x001fc60000000000 */
[C---:B------:R-:W-:Y:S01]  /*4320*/  IADD3 R10, P6, PT, R11.reuse, R0, RZ ;  /* 0x000000000b0a7210 */ /* 0x040fe20007fde0ff */
[----:B---3--:R0:W-:Y:S03]  /*4330*/  STL [R1+0x17c], R12 ;  /* 0x00017c0c01007387 */ /* 0x0081e60000100800 */
[----:B------:R-:W-:Y:S01]  /*4340*/  LEA.HI.X.SX32 R11, R11, R2, 0x1, P6 ;  /* 0x000000020b0b7211 */ /* 0x000fe200030f0eff */
[----:B------:R-:W-:Y:S01]  /*4350*/  STL [R1+0x98], R58 ;  /* 0x0000983a01007387 */ /* 0x000fe20000100800 */
[----:B------:R-:W-:Y:S01]  /*4360*/  ISETP.GE.U32.AND P0, PT, R8, 0x7fffff4e, PT ;  /* 0x7fffff4e0800780c */ /* 0x000fe20003f06070 */
[----:B------:R-:W-:Y:S02]  /*4370*/  IMAD.MOV.U32 R9, RZ, RZ, R10 ;  /* 0x000000ffff097224 */ /* 0x000fe400078e000a */
[----:B------:R-:W3:Y:S01]  /*4380*/  LDL.LU R61, [R1+0x974] ;  /* 0x00097400013d7983 */ /* 0x000ee20000300800 */
[----:B------:R-:W-:-:S03]  /*4390*/  IMAD.MOV.U32 R8, RZ, RZ, R11 ;  /* 0x000000ffff087224 */ /* 0x000fc600078e000b */
[----:B------:R-:W-:Y:S04]  /*43a0*/  STL [R1+0x800], R86 ;  /* 0x0008005601007387 */ /* 0x000fe80000100800 */
[----:B----4-:R1:W-:Y:S01]  /*43b0*/  STL [R1+0x178], R60 ;  /* 0x0001783c01007387 */ /* 0x0103e20000100800 */
[-C--:B------:R-:W-:Y:S01]  /*43c0*/  @!P2 LOP3.LUT R9, R9, R8.reuse, RZ, 0x3c, !PT ;  /* 0x000000080909a212 */ /* 0x080fe200078e3cff */
[----:B0-----:R-:W-:Y:S02]  /*43d0*/  VIADD R12, R14, 0xffffffd5 ;  /* 0xffffffd50e0c7836 */ /* 0x001fe40000000000 */
[----:B-1----:R-:W4:Y:S04]  /*43e0*/  LDL.LU R60, [R1+0x970] ;  /* 0x00097000013c7983 */ /* 0x002f280000300800 */
[----:B------:R0:W-:Y:S01]  /*43f0*/  STL [R1+0x94], R59 ;  /* 0x0000943b01007387 */ /* 0x0001e20000100800 */
[----:B------:R-:W-:-:S03]  /*4400*/  @!P2 LOP3.LUT R8, R9, R8, RZ, 0x3c, !PT ;  /* 0x000000080908a212 */ /* 0x000fc600078e3cff */
[----:B0-----:R-:W3:Y:S04]  /*4410*/  LDL.LU R59, [R1+0x96c] ;  /* 0x00096c00013b7983 */ /* 0x001ee80000300800 */
[----:B------:R-:W3:Y:S01]  /*4420*/  LDL.LU R58, [R1+0x968] ;  /* 0x00096800013a7983 */ /* 0x000ee20000300800 */
[----:B------:R-:W-:Y:S02]  /*4430*/  PRMT R54, RZ, 0x7610, R54 ;  /* 0x00007610ff367816 */ /* 0x000fe40000000036 */
[----:B------:R-:W-:Y:S02]  /*4440*/  ISETP.GE.U32.AND P4, PT, R12, 0x7fffff56, PT ;  /* 0x7fffff560c00780c */ /* 0x000fe40003f86070 */
[----:B------:R-:W-:-:S05]  /*4450*/  @!P2 LOP3.LUT R9, R9, R8, RZ, 0x3c, !PT ;  /* 0x000000080909a212 */ /* 0x000fca00078e3cff */
[----:B------:R0:W3:Y:S01]  /*4460*/  @!P2 LDG.E.U8 R54, desc[UR18][R8.64] ;  /* 0x000000120836a981 */ /* 0x0000e2000c1e1100 */
[----:B------:R-:W-:-:S03]  /*4470*/  PRMT R55, RZ, 0x7610, R55 ;  /* 0x00007610ff377816 */ /* 0x000fc60000000037 */
[----:B--2---:R1:W-:Y:S04]  /*4480*/  STL [R1+0x254], R57 ;  /* 0x0002543901007387 */ /* 0x0043e80000100800 */
[----:B-1----:R-:W2:Y:S04]  /*4490*/  LDL.LU R57, [R1+0x964] ;  /* 0x0009640001397983 */ /* 0x002ea80000300800 */
[----:B------:R1:W-:Y:S02]  /*44a0*/  STL [R1+0x128], R10 ;  /* 0x0001280a01007387 */ /* 0x0003e40000100800 */
[----:B-1----:R-:W-:-:S05]  /*44b0*/  IMAD R10, R4, 0x1a, RZ ;  /* 0x0000001a040a7824 */ /* 0x002fca00078e02ff */
[----:B------:R-:W-:-:S04]  /*44c0*/  IADD3 R12, P6, PT, R10, R0, RZ ;  /* 0x000000000a0c7210 */ /* 0x000fc80007fde0ff */
[----:B0-----:R-:W-:Y:S01]  /*44d0*/  LEA.HI.X.SX32 R8, R10, R2, 0x1, P6 ;  /* 0x000000020a087211 */ /* 0x001fe200030f0eff */
        /* <DEDUP_REMOVED lines=13> */
[----:B-1----:R-:W-:-:S04]  /*45b0*/  IADD3 R54, P6, PT, R11, R0, RZ ;  /* 0x000000000b367210 */ /* 0x002fc80007fde0ff */
[----:B0-----:R-:W-:Y:S01]  /*45c0*/  LEA.HI.X.SX32 R8, R11, R2, 0x1, P6 ;  /* 0x000000020b087211 */ /* 0x001fe200030f0eff */
[----:B------:R-:W-:Y:S01]  /*45d0*/  IMAD.MOV.U32 R9, RZ, RZ, R54 ;  /* 0x000000ffff097224 */ /* 0x000fe200078e0036 */
[----:B------:R0:W-:Y:S04]  /*45e0*/  STL [R1+0x420], R54 ;  /* 0x0004203601007387 */ /* 0x0001e80000100800 */
[----:B------:R-:W-:Y:S01]  /*45f0*/  @!P1 LOP3.LUT R9, R9, R8, RZ, 0x3c, !PT ;  /* 0x0000000809099212 */ /* 0x000fe200078e3cff */
[----:B------:R1:W-:Y:S01]  /*4600*/  STL [R1+0x41c], R8 ;  /* 0x00041c0801007387 */ /* 0x0003e20000100800 */
[----:B0-----:R-:W-:Y:S02]  /*4610*/  IADD3 R54, P6, PT, R10, R0, RZ ;  /* 0x000000000a367210 */ /* 0x001fe40007fde0ff */
[----:B------:R-:W-:-:S02]  /*4620*/  PRMT R56, RZ, 0x7610, R56 ;  /* 0x00007610ff387816 */ /* 0x000fc40000000038 */
[C---:B-1----:R-:W-:Y:S01]  /*4630*/  @!P1 LOP3.LUT R8, R9.reuse, R8, RZ, 0x3c, !PT ;  /* 0x0000000809089212 */ /* 0x042fe200078e3cff */
[----:B------:R-:W-:Y:S03]  /*4640*/  STL [R1+0x458], R54 ;  /* 0x0004583601007387 */ /* 0x000fe60000100800 */
[----:B------:R-:W-:Y:S02]  /*4650*/  @!P1 LOP3.LUT R9, R9, R8, RZ, 0x3c, !PT ;  /* 0x0000000809099212 */ /* 0x000fe400078e3cff */
[----:B------:R-:W-:-:S03]  /*4660*/  PRMT R53, RZ, 0x7610, R53 ;  /* 0x00007610ff357816 */ /* 0x000fc60000000035 */
[----:B------:R0:W3:Y:S02]  /*4670*/  @!P1 LDG.E.U8 R56, desc[UR18][R8.64] ;  /* 0x0000001208389981 */ /* 0x0000e4000c1e1100 */
        /* <DEDUP_REMOVED lines=15> */
[----:B---3--:R0:W-:Y:S01]  /*4770*/  STL [R1+0x24c], R56 ;  /* 0x00024c3801007387 */ /* 0x0081e20000100800 */
[----:B------:R-:W-:Y:S01]  /*4780*/  VIADD R12, R14, 0xffffffb5 ;  /* 0xffffffb50e0c7836 */ /* 0x000fe20000000000 */
[----:B------:R-:W-:Y:S02]  /*4790*/  @!P0 LOP3.LUT R8, R9, R8, RZ, 0x3c, !PT ;  /* 0x0000000809088212 */ /* 0x000fe400078e3cff */
[----:B0-----:R-:W3:Y:S04]  /*47a0*/  LDL.LU R56, [R1+0x960] ;  /* 0x0009600001387983 */ /* 0x001ee80000300800 */
        /* <DEDUP_REMOVED lines=54> */
[----:B---3--:R0:W-:Y:S01]  /*4b10*/  STL [R1+0x194], R52 ;  /* 0x0001943401007387 */ /* 0x0081e20000100800 */
[----:B------:R-:W-:Y:S01]  /*4b20*/  ISETP.GE.U32.AND P2, PT, R12, 0x7fffff1e, PT ;  /* 0x7fffff1e0c00780c */ /* 0x000fe20003f46070 */
[----:B------:R-:W-:Y:S01]  /*4b30*/  VIADD R12, R14, 0xffffff95 ;  /* 0xffffff950e0c7836 */ /* 0x000fe20000000000 */
[----:B------:R-:W-:Y:S01]  /*4b40*/  @!P4 LOP3.LUT R8, R9, R8, RZ, 0x3c, !PT ;  /* 0x000000080908c212 */ /* 0x000fe200078e3cff */
        /* <DEDUP_REMOVED lines=263> */
[----:B------:R-:W-:Y:S01]  /*5bc0*/  IMAD R10, R4, 0x6b, RZ ;  /* 0x0000006b040a7824 */ /* 0x000fe200078e02ff */
[----:B------:R-:W-:Y:S02]  /*5bd0*/  PRMT R29, RZ, 0x7610, R29 ;  /* 0x00007610ff1d7816 */ /* 0x000fe4000000001d */
[----:B-1----:R-:W-:-:S04]  /*5be0*/  IADD3 R32, P6, PT, R11, R0, RZ ;  /* 0x000000000b207210 */ /* 0x002fc80007fde0ff */
[----:B0-----:R-:W-:Y:S01]  /*5bf0*/  LEA.HI.X.SX32 R9, R11, R2, 0x1, P6 ;  /* 0x000000020b097211 */ /* 0x001fe200030f0eff */
[----:B------:R-:W-:Y:S01]  /*5c00*/  STL [R1+0x5f0], R32 ;  /* 0x0005f02001007387 */ /* 0x000fe20000100800 */
[----:B------:R-:W-:Y:S01]  /*5c10*/  @!P5 IMAD.MOV.U32 R8, RZ, RZ, R32 ;  /* 0x000000ffff08d224 */ /* 0x000fe200078e0020 */
[----:B------:R-:W-:-:S04]  /*5c20*/  PRMT R30, RZ, 0x7610, R30 ;  /* 0x00007610ff1e7816 */ /* 0x000fc8000000001e */
[----:B------:R0:W3:Y:S04]  /*5c30*/  @!P5 LDG.E.U8 R29, desc[UR18][R8.64] ;  /* 0x00000012081dd981 */ /* 0x0000e8000c1e1100 */
[----:B--2---:R1:W-:Y:S02]  /*5c40*/  STL [R1+0x228], R31 ;  /* 0x0002281f01007387 */ /* 0x0043e40000100800 */
[----:B-1----:R-:W-:-:S04]  /*5c50*/  IADD3 R31, P6, PT, R10, R0, RZ ;  /* 0x000000000a1f7210 */ /* 0x002fc80007fde0ff */
[----:B------:R-:W-:Y:S01]  /*5c60*/  LEA.HI.X.SX32 R10, R10, R2, 0x1, P6 ;  /* 0x000000020a0a7211 */ /* 0x000fe200030f0eff */
[----:B------:R1:W-:Y:S01]  /*5c70*/  STL [R1+0x5ec], R9 ;  /* 0x0005ec0901007387 */ /* 0x0003e20000100800 */
[----:B0-----:R-:W-:-:S03]  /*5c80*/  @!P1 IMAD.MOV.U32 R8, RZ, RZ, R31 ;  /* 0x000000ffff089224 */ /* 0x001fc600078e001f */
[----:B-1----:R-:W-:-:S05]  /*5c90*/  @!P1 IMAD.MOV.U32 R9, RZ, RZ, R10 ;  /* 0x000000ffff099224 */ /* 0x002fca00078e000a */
[----:B------:R0:W2:Y:S01]  /*5ca0*/  @!P1 LDG.E.U8 R30, desc[UR18][R8.64] ;  /* 0x00000012081e9981 */ /* 0x0000a2000c1e1100 */
[----:B------:R-:W-:-:S03]  /*5cb0*/  IMAD R11, R4, 0x73, RZ ;  /* 0x00000073040b7824 */ /* 0x000fc600078e02ff */
[----:B------:R1:W-:Y:S04]  /*5cc0*/  STL [R1+0x620], R31 ;  /* 0x0006201f01007387 */ /* 0x0003e80000100800 */
[----:B------:R-:W4:Y:S04]  /*5cd0*/  LDL.LU R32, [R1+0x900] ;  /* 0x0009000001207983 */ /* 0x000f280000300800 */
[----:B------:R-:W-:Y:S04]  /*5ce0*/  STL [R1+0x61c], R10 ;  /* 0x00061c0a01007387 */ /* 0x000fe80000100800 */
[----:B---3--:R3:W-:Y:S01]  /*5cf0*/  STL [R1+0x220], R29 ;  /* 0x0002201d01007387 */ /* 0x0087e20000100800 */
[----:B0-----:R-:W-:-:S03]  /*5d00*/  VIADD R8, R14, 0xffffffeb ;  /* 0xffffffeb0e087836 */ /* 0x001fc60000000000 */
[----:B-1----:R-:W4:Y:S01]  /*5d10*/  LDL.LU R31, [R1+0x8fc] ;  /* 0x0008fc00011f7983 */ /* 0x002f220000300800 */
[----:B---3--:R-:W-:-:S05]  /*5d20*/  IADD3 R29, P6, PT, R11, R0, RZ ;  /* 0x000000000b1d7210 */ /* 0x008fca0007fde0ff */
[----:B------:R-:W-:Y:S01]  /*5d30*/  STL [R1+0x650], R29 ;  /* 0x0006501d01007387 */ /* 0x000fe20000100800 */
[----:B------:R-:W-:Y:S02]  /*5d40*/  PRMT R28, RZ, 0x7610, R28 ;  /* 0x00007610ff1c7816 */ /* 0x000fe4000000001c */
[----:B------:R-:W-:Y:S01]  /*5d50*/  ISETP.GE.U32.AND P1, PT, R8, 0x7fffff6c, PT ;  /* 0x7fffff6c0800780c */ /* 0x000fe20003f26070 */
[----:B------:R-:W-:Y:S01]  /*5d60*/  @!P4 IMAD.MOV.U32 R8, RZ, RZ, R29 ;  /* 0x000000ffff08c224 */ /* 0x000fe200078e001d */
[----:B--2---:R0:W-:Y:S02]  /*5d70*/  STL [R1+0x218], R30 ;  /* 0x0002181e01007387 */ /* 0x0041e40000100800 */
[----:B0-----:R-:W-:-:S05]  /*5d80*/  LEA.HI.X.SX32 R30, R11, R2, 0x1, P6 ;  /* 0x000000020b1e7211 */ /* 0x001fca00030f0eff */
[----:B------:R-:W-:-:S05]  /*5d90*/  @!P4 IMAD.MOV.U32 R9, RZ, RZ, R30 ;  /* 0x000000ffff09c224 */ /* 0x000fca00078e001e */
[----:B------:R0:W2:Y:S01]  /*5da0*/  @!P4 LDG.E.U8 R28, desc[UR18][R8.64] ;  /* 0x00000012081cc981 */ /* 0x0000a2000c1e1100 */
[----:B------:R-:W-:Y:S02]  /*5db0*/  IMAD R10, R4, 0x7b, RZ ;  /* 0x0000007b040a7824 */ /* 0x000fe400078e02ff */
[----:B------:R-:W-:Y:S01]  /*5dc0*/  VIADD R12, R14, 0xfffffffb ;  /* 0xfffffffb0e0c7836 */ /* 0x000fe20000000000 */
[----:B------:R1:W-:Y:S02]  /*5dd0*/  STL [R1+0x64c], R30 ;  /* 0x00064c1e01007387 */ /* 0x0003e40000100800 */
[----:B0-----:R-:W-:Y:S01]  /*5de0*/  IADD3 R9, P6, PT, R10, R0, RZ ;  /* 0x000000000a097210 */ /* 0x001fe20007fde0ff */
[----:B------:R-:W-:Y:S01]  /*5df0*/  IMAD.SHL.U32 R8, R4, 0x4, RZ ;  /* 0x0000000404087824 */ /* 0x000fe200078e00ff */
[----:B------:R-:W-:Y:S01]  /*5e00*/  ISETP.GE.U32.AND P2, PT, R12, 0x7fffff7c, PT ;  /* 0x7fffff7c0c00780c */ /* 0x000fe20003f46070 */
[----:B------:R-:W-:Y:S01]  /*5e10*/  VIADD R12, R14, 0xfffffff3 ;  /* 0xfffffff30e0c7836 */ /* 0x000fe20000000000 */
[----:B-1----:R-:W-:Y:S01]  /*5e20*/  LEA.HI.X.SX32 R30, R10, R2, 0x1, P6 ;  /* 0x000000020a1e7211 */ /* 0x002fe200030f0eff */
[----:B------:R-:W-:Y:S03]  /*5e30*/  STL [R1+0x680], R9 ;  /* 0x0006800901007387 */ /* 0x000fe60000100800 */
[----:B------:R-:W-:-:S02]  /*5e40*/  ISETP.GE.U32.AND P5, PT, R12, 0x7fffff74, PT ;  /* 0x7fffff740c00780c */ /* 0x000fc40003fa6070 */
[----:B------:R-:W-:Y:S02]  /*5e50*/  PRMT R12, RZ, 0x7610, R12 ;  /* 0x00007610ff0c7816 */ /* 0x000fe4000000000c */
[----:B------:R-:W-:Y:S01]  /*5e60*/  PRMT R27, RZ, 0x7610, R27 ;  /* 0x00007610ff1b7816 */ /* 0x000fe2000000001b */
[----:B--2---:R0:W-:Y:S02]  /*5e70*/  STL [R1+0x1f4], R28 ;  /* 0x0001f41c01007387 */ /* 0x0041e40000100800 */
[----:B0-----:R-:W-:-:S04]  /*5e80*/  IADD3 R28, P6, PT, R8, R0, RZ ;  /* 0x00000000081c7210 */ /* 0x001fc80007fde0ff */
[----:B------:R-:W-:Y:S01]  /*5e90*/  LEA.HI.X.SX32 R29, R8, R2, 0x1, P6 ;  /* 0x00000002081d7211 */ /* 0x000fe200030f0eff */
[----:B------:R-:W-:Y:S02]  /*5ea0*/  @!P0 IMAD.MOV.U32 R8, RZ, RZ, R9 ;  /* 0x000000ffff088224 */ /* 0x000fe400078e0009 */
[----:B------:R-:W-:-:S05]  /*5eb0*/  @!P0 IMAD.MOV.U32 R9, RZ, RZ, R30 ;  /* 0x000000ffff098224 */ /* 0x000fca00078e001e */
[----:B------:R0:W2:Y:S02]  /*5ec0*/  @!P0 LDG.E.U8 R12, desc[UR18][R8.64] ;  /* 0x00000012080c8981 */ /* 0x0000a4000c1e1100 */
[----:B0-----:R-:W-:Y:S02]  /*5ed0*/  @!P2 IMAD.MOV.U32 R8, RZ, RZ, R28 ;  /* 0x000000ffff08a224 */ /* 0x001fe400078e001c */
[----:B------:R-:W-:-:S05]  /*5ee0*/  @!P2 IMAD.MOV.U32 R9, RZ, RZ, R29 ;  /* 0x000000ffff09a224 */ /* 0x000fca00078e001d */
[----:B------:R0:W3:Y:S01]  /*5ef0*/  @!P2 LDG.E.U8 R27, desc[UR18][R8.64] ;  /* 0x00000012081ba981 */ /* 0x0000e2000c1e1100 */
[----:B------:R-:W-:-:S03]  /*5f00*/  VIADD R11, R14, 0xffffffe3 ;  /* 0xffffffe30e0b7836 */ /* 0x000fc60000000000 */
[----:B------:R1:W-:Y:S02]  /*5f10*/  STL [R1+0x67c], R30 ;  /* 0x00067c1e01007387 */ /* 0x0003e40000100800 */
[----:B------:R-:W-:Y:S01]  /*5f20*/  ISETP.GE.U32.AND P4, PT, R11, 0x7fffff64, PT ;  /* 0x7fffff640b00780c */ /* 0x000fe20003f86070 */
[----:B------:R-:W-:Y:S01]  /*5f30*/  IMAD R11, R4, 0xc, RZ ;  /* 0x0000000c040b7824 */ /* 0x000fe200078e02ff */
[----:B------:R-:W-:Y:S04]  /*5f40*/  STL [R1+0x24], R28 ;  /* 0x0000241c01007387 */ /* 0x000fe80000100800 */
[----:B-1----:R-:W4:Y:S04]  /*5f50*/  LDL.LU R30, [R1+0x8f8] ;  /* 0x0008f800011e7983 */ /* 0x002f280000300800 */
[----:B------:R1:W-:Y:S01]  /*5f60*/  STL [R1+0x1c], R29 ;  /* 0x00001c1d01007387 */ /* 0x0003e20000100800 */
[----:B0-----:R-:W-:-:S05]  /*5f70*/  VIADD R8, R14, 0xffffffd3 ;  /* 0xffffffd30e087836 */ /* 0x001fca0000000000 */
[----:B------:R-:W-:Y:S01]  /*5f80*/  ISETP.GE.U32.AND P2, PT, R8, 0x7fffff54, PT ;  /* 0x7fffff540800780c */ /* 0x000fe20003f46070 */
[----:B------:R-:W-:Y:S01]  /*5f90*/  VIADD R10, R14, 0xffffffdb ;  /* 0xffffffdb0e0a7836 */ /* 0x000fe20000000000 */
[----:B------:R-:W-:-:S04]  /*5fa0*/  PRMT R24, RZ, 0x7610, R24 ;  /* 0x00007610ff187816 */ /* 0x000fc80000000018 */
[----:B------:R-:W-:Y:S01]  /*5fb0*/  ISETP.GE.U32.AND P0, PT, R10, 0x7fffff5c, PT ;  /* 0x7fffff5c0a00780c */ /* 0x000fe20003f06070 */
[----:B------:R-:W-:Y:S01]  /*5fc0*/  IMAD R10, R4, 0x14, RZ ;  /* 0x00000014040a7824 */ /* 0x000fe200078e02ff */
[----:B------:R-:W-:Y:S01]  /*5fd0*/  PRMT R25, RZ, 0x7610, R25 ;  /* 0x00007610ff197816 */ /* 0x000fe20000000019 */
[----:B--2---:R0:W-:Y:S04]  /*5fe0*/  STL [R1+0x1dc], R12 ;  /* 0x0001dc0c01007387 */ /* 0x0041e80000100800 */
[----:B-1----:R-:W2:Y:S04]  /*5ff0*/  LDL.LU R29, [R1+0x8f4] ;  /* 0x0008f400011d7983 */ /* 0x002ea80000300800 */
[----:B------:R-:W2:Y:S01]  /*6000*/  LDL.LU R28, [R1+0x8f0] ;  /* 0x0008f000011c7983 */ /* 0x000ea20000300800 */
[----:B0-----:R-:W-:-:S04]  /*6010*/  IADD3 R12, P6, PT, R11, R0, RZ ;  /* 0x000000000b0c7210 */ /* 0x001fc80007fde0ff */
[----:B------:R-:W-:Y:S01]  /*6020*/  LEA.HI.X.SX32 R11, R11, R2, 0x1, P6 ;  /* 0x000000020b0b7211 */ /* 0x000fe200030f0eff */
[----:B------:R-:W-:-:S04]  /*6030*/  IMAD.MOV.U32 R9, RZ, RZ, R12 ;  /* 0x000000ffff097224 */ /* 0x000fc800078e000c */
[----:B------:R-:W-:-:S05]  /*6040*/  IMAD.MOV.U32 R8, RZ, RZ, R11 ;  /* 0x000000ffff087224 */ /* 0x000fca00078e000b */
[-C--:B------:R-:W-:Y:S01]  /*6050*/  @!P5 LOP3.LUT R9, R9, R8.reuse, RZ, 0x3c, !PT ;  /* 0x000000080909d212 */ /* 0x080fe200078e3cff */
[----:B---3--:R0:W-:Y:S03]  /*6060*/  STL [R1+0x1e4], R27 ;  /* 0x0001e41b01007387 */ /* 0x0081e60000100800 */
[----:B------:R-:W-:-:S04]  /*6070*/  @!P5 LOP3.LUT R8, R9, R8, RZ, 0x3c, !PT ;  /* 0x000000080908d212 */ /* 0x000fc800078e3cff */
[----:B------:R-:W-:Y:S01]  /*6080*/  @!P5 LOP3.LUT R9, R9, R8, RZ, 0x3c, !PT ;  /* 0x000000080909d212 */ /* 0x000fe200078e3cff */
[----:B0-----:R-:W3:Y:S04]  /*6090*/  LDL.LU R27, [R1+0x8ec] ;  /* 0x0008ec00011b7983 */ /* 0x001ee80000300800 */
[----:B------:R0:W-:Y:S04]  /*60a0*/  STL [R1+0xb8], R12 ;  /* 0x0000b80c01007387 */ /* 0x0001e80000100800 */
[----:B------:R1:W2:Y:S01]  /*60b0*/  @!P5 LDG.E.U8 R24, desc[UR18][R8.64] ;  /* 0x000000120818d981 */ /* 0x0002a2000c1e1100 */
[----:B0-----:R-:W-:-:S04]  /*60c0*/  IADD3 R12, P6, PT, R10, R0, RZ ;  /* 0x000000000a0c7210 */ /* 0x001fc80007fde0ff */
[----:B-1----:R-:W-:Y:S01]  /*60d0*/  LEA.HI.X.SX32 R8, R10, R2, 0x1, P6 ;  /* 0x000000020a087211 */ /* 0x002fe200030f0eff */
        /* <DEDUP_REMOVED lines=13> */
[----:B------:R-:W-:Y:S02]  /*61b0*/  PRMT R74, RZ, 0x7610, R74 ;  /* 0x00007610ff4a7816 */ /* 0x000fe4000000004a */
[----:B------:R-:W-:Y:S01]  /*61c0*/  PRMT R84, RZ, 0x7610, R84 ;  /* 0x00007610ff547816 */ /* 0x000fe20000000054 */
[----:B--2---:R1:W-:Y:S02]  /*61d0*/  STL [R1+0xe4], R24 ;  /* 0x0000e41801007387 */ /* 0x0043e40000100800 */
[----:B-1----:R-:W-:-:S04]  /*61e0*/  IADD3 R24, P6, PT, R11, R0, RZ ;  /* 0x000000000b187210 */ /* 0x002fc80007fde0ff */
[----:B0-----:R-:W-:Y:S01]  /*61f0*/  LEA.HI.X.SX32 R8, R11, R2, 0x1, P6 ;  /* 0x000000020b087211 */ /* 0x001fe200030f0eff */
[----:B------:R-:W-:Y:S01]  /*6200*/  IMAD.MOV.U32 R9, RZ, RZ, R24 ;  /* 0x000000ffff097224 */ /* 0x000fe200078e0018 */
[----:B------:R0:W-:Y:S04]  /*6210*/  STL [R1+0x3f8], R24 ;  /* 0x0003f81801007387 */ /* 0x0001e80000100800 */
[----:B------:R-:W-:Y:S01]  /*6220*/  @!P4 LOP3.LUT R9, R9, R8, RZ, 0x3c, !PT ;  /* 0x000000080909c212 */ /* 0x000fe200078e3cff */
[----:B------:R1:W-:Y:S01]  /*6230*/  STL [R1+0x3f4], R8 ;  /* 0x0003f40801007387 */ /* 0x0003e20000100800 */
[----:B0-----:R-:W-:Y:S02]  /*6240*/  IADD3 R24, P6, PT, R10, R0, RZ ;  /* 0x000000000a187210 */ /* 0x001fe40007fde0ff */
[----:B-1----:R-:W-:-:S03]  /*6250*/  @!P4 LOP3.LUT R8, R9, R8, RZ, 0x3c, !PT ;  /* 0x000000080908c212 */ /* 0x002fc600078e3cff */
[----:B------:R-:W-:Y:S01]  /*6260*/  STL [R1+0x430], R24 ;  /* 0x0004301801007387 */ /* 0x000fe20000100800 */
[----:B------:R-:W-:-:S03]  /*6270*/  @!P4 LOP3.LUT R9, R9, R8, RZ, 0x3c, !PT ;  /* 0x000000080909c212 */ /* 0x000fc600078e3cff */
[----:B---3--:R0:W-:Y:S04]  /*6280*/  STL [R1+0xbc], R25 ;  /* 0x0000bc1901007387 */ /* 0x0081e80000100800 */
[----:B------:R1:W2:Y:S01]  /*6290*/  @!P4 LDG.E.U8 R26, desc[UR18][R8.64] ;  /* 0x00000012081ac981 */ /* 0x0002a2000c1e1100 */
[----:B0-----:R-:W-:Y:S01]  /*62a0*/  LEA.HI.X.SX32 R25, R10, R2, 0x1, P6 ;  /* 0x000000020a197211 */ /* 0x001fe200030f0eff */
[----:B-1----:R-:W-:-:S04]  /*62b0*/  @!P0 IMAD.MOV.U32 R8, RZ, RZ, R24 ;  /* 0x000000ffff088224 */ /* 0x002fc800078e0018 */
[----:B------:R-:W-:-:S05]  /*62c0*/  @!P0 IMAD.MOV.U32 R9, RZ, RZ, R25 ;  /* 0x000000ffff098224 */ /* 0x000fca00078e0019 */
[----:B------:R0:W3:Y:S01]  /*62d0*/  @!P0 LDG.E.U8 R74, desc[UR18][R8.64] ;  /* 0x00000012084a8981 */ /* 0x0000e2000c1e1100 */
[----:B------:R-:W-:-:S05]  /*62e0*/  IMAD R11, R4, 0x2c, RZ ;  /* 0x0000002c040b7824 */ /* 0x000fca00078e02ff */
[----:B------:R-:W-:Y:S01]  /*62f0*/  IADD3 R10, P6, PT, R11, R0, RZ ;  /* 0x000000000b0a7210 */ /* 0x000fe20007fde0ff */
[----:B0-----:R-:W-:-:S03]  /*6300*/  VIADD R8, R14, 0xffffffb3 ;  /* 0xffffffb30e087836 */ /* 0x001fc60000000000 */
[----:B------:R-:W-:Y:S01]  /*6310*/  LEA.HI.X.SX32 R11, R11, R2, 0x1, P6 ;  /* 0x000000020b0b7211 */ /* 0x000fe200030f0eff */
[----:B------:R-:W-:Y:S01]  /*6320*/  IMAD.MOV.U32 R9, RZ, RZ, R10 ;  /* 0x000000ffff097224 */ /* 0x000fe200078e000a */
[----:B------:R-:W-:-:S03]  /*6330*/  ISETP.GE.U32.AND P0, PT, R8, 0x7fffff34, PT ;  /* 0x7fffff340800780c */ /* 0x000fc60003f06070 */
[----:B------:R-:W-:-:S05]  /*6340*/  IMAD.MOV.U32 R8, RZ, RZ, R11 ;  /* 0x000000ffff087224 */ /* 0x000fca00078e000b */
[----:B------:R-:W-:-:S04]  /*6350*/  @!P2 LOP3.LUT R9, R9, R8, RZ, 0x3c, !PT ;  /* 0x000000080909a212 */ /* 0x000fc800078e3cff */
[----:B------:R-:W-:-:S04]  /*6360*/  @!P2 LOP3.LUT R8, R9, R8, RZ, 0x3c, !PT ;  /* 0x000000080908a212 */ /* 0x000fc800078e3cff */
[----:B------:R-:W-:-:S05]  /*6370*/  @!P2 LOP3.LUT R9, R9, R8, RZ, 0x3c, !PT ;  /* 0x000000080909a212 */ /* 0x000fca00078e3cff */
[----:B------:R0:W4:Y:S01]  /*6380*/  @!P2 LDG.E.U8 R84, desc[UR18][R8.64] ;  /* 0x000000120854a981 */ /* 0x000122000c1e1100 */
[----:B------:R-:W-:-:S05]  /*6390*/  VIADD R12, R14, 0xffffffc3 ;  /* 0xffffffc30e0c7836 */ /* 0x000fca0000000000 */
[----:B------:R-:W-:Y:S01]  /*63a0*/  ISETP.GE.U32.AND P1, PT, R12, 0x7fffff44, PT ;  /* 0x7fffff440c00780c */ /* 0x000fe20003f26070 */
[----:B------:R-:W-:-:S05]  /*63b0*/  VIADD R12, R14, 0xffffffbb ;  /* 0xffffffbb0e0c7836 */ /* 0x000fca0000000000 */
[----:B------:R-:W-:Y:S02]  /*63c0*/  ISETP.GE.U32.AND P4, PT, R12, 0x7fffff3c, PT ;  /* 0x7fffff3c0c00780c */ /* 0x000fe40003f86070 */
[----:B------:R-:W-:Y:S02]  /*63d0*/  PRMT R86, RZ, 0x7610, R86 ;  /* 0x00007610ff567816 */ /* 0x000fe40000000056 */
[----:B------:R-:W-:Y:S01]  /*63e0*/  PRMT R82, RZ, 0x7610, R82 ;  /* 0x00007610ff527816 */ /* 0x000fe20000000052 */
[----:B--2---:R1:W-:Y:S04]  /*63f0*/  STL [R1+0xa8], R26 ;  /* 0x0000a81a01007387 */ /* 0x0043e80000100800 */
[----:B-1----:R-:W2:Y:S04]  /*6400*/  LDL.LU R26, [R1+0x8e8] ;  /* 0x0008e800011a7983 */ /* 0x002ea80000300800 */
[----:B------:R1:W-:Y:S04]  /*6410*/  STL [R1+0x42c], R25 ;  /* 0x00042c1901007387 */ /* 0x0003e80000100800 */
[----:B-1----:R-:W2:Y:S04]  /*6420*/  LDL.LU R25, [R1+0x8e4] ;  /* 0x0008e40001197983 */ /* 0x002ea80000300800 */
[----:B------:R-:W2:Y:S04]  /*6430*/  LDL.LU R24, [R1+0x8e0] ;  /* 0x0008e00001187983 */ /* 0x000ea80000300800 */
[----:B---3--:R1:W-:Y:S04]  /*6440*/  STL [R1+0xa4], R74 ;  /* 0x0000a44a01007387 */ /* 0x0083e80000100800 */
[----:B-1----:R-:W3:Y:S04]  /*6450*/  LDL.LU R74, [R1+0x8dc] ;  /* 0x0008dc00014a7983 */ /* 0x002ee80000300800 */
[----:B------:R1:W-:Y:S02]  /*6460*/  STL [R1+0x468], R10 ;  /* 0x0004680a01007387 */ /* 0x0003e40000100800 */
[----:B-1----:R-:W-:-:S05]  /*6470*/  IMAD R10, R4, 0x34, RZ ;  /* 0x00000034040a7824 */ /* 0x002fca00078e02ff */
[----:B------:R-:W-:-:S04]  /*6480*/  IADD3 R12, P6, PT, R10, R0, RZ ;  /* 0x000000000a0c7210 */ /* 0x000fc80007fde0ff */
[----:B0-----:R-:W-:Y:S01]  /*6490*/  LEA.HI.X.SX32 R8, R10, R2, 0x1, P6 ;  /* 0x000000020a087211 */ /* 0x001fe200030f0eff */
[----:B------:R-:W-:Y:S01]  /*64a0*/  IMAD.MOV.U32 R9, RZ, RZ, R12 ;  /* 0x000000ffff097224 */ /* 0x000fe200078e000c */
[----:B------:R0:W-:Y:S04]  /*64b0*/  STL [R1+0x464], R11 ;  /* 0x0004640b01007387 */ /* 0x0001e80000100800 */
[-C--:B------:R-:W-:Y:S01]  /*64c0*/  @!P5 LOP3.LUT R9, R9, R8.reuse, RZ, 0x3c, !PT ;  /* 0x000000080909d212 */ /* 0x080fe200078e3cff */
[----:B------:R-:W-:Y:S04]  /*64d0*/  STL [R1+0x4a8], R12 ;  /* 0x0004a80c01007387 */ /* 0x000fe80000100800 */
[----:B------:R1:W-:Y:S01]  /*64e0*/  STL [R1+0x4a4], R8 ;  /* 0x0004a40801007387 */ /* 0x0003e20000100800 */
[----:B0-----:R-:W-:Y:S01]  /*64f0*/  VIADD R11, R14, 0xffffffab ;  /* 0xffffffab0e0b7836 */ /* 0x001fe20000000000 */
[----:B-1----:R-:W-:-:S04]  /*6500*/  @!P5 LOP3.LUT R8, R9, R8, RZ, 0x3c, !PT ;  /* 0x000000080908d212 */ /* 0x002fc800078e3cff */
[----:B------:R-:W-:Y:S02]  /*6510*/  @!P5 LOP3.LUT R9, R9, R8, RZ, 0x3c, !PT ;  /* 0x000000080909d212 */ /* 0x000fe400078e3cff */
[----:B------:R-:W-:-:S03]  /*6520*/  ISETP.GE.U32.AND P2, PT, R11, 0x7fffff2c, PT ;  /* 0x7fffff2c0b00780c */ /* 0x000fc60003f46070 */
[----:B------:R0:W2:Y:S01]  /*6530*/  @!P5 LDG.E.U8 R86, desc[UR18][R8.64] ;  /* 0x000000120856d981 */ /* 0x0000a2000c1e1100 */
[----:B------:R-:W-:-:S03]  /*6540*/  IMAD R11, R4, 0x3c, RZ ;  /* 0x0000003c040b7824 */ /* 0x000fc600078e02ff */
[----:B----4-:R1:W-:Y:S02]  /*6550*/  STL [R1+0x9c], R84 ;  /* 0x00009c5401007387 */ /* 0x0103e40000100800 */
[----:B-1----:R-:W-:-:S04]  /*6560*/  IADD3 R84, P6, PT, R11, R0, RZ ;  /* 0x000000000b547210 */ /* 0x002fc80007fde0ff */
[----:B0-----:R-:W-:Y:S01]  /*6570*/  LEA.HI.X.SX32 R8, R11, R2, 0x1, P6 ;  /* 0x000000020b087211 */ /* 0x001fe200030f0eff */
[----:B------:R-:W-:Y:S01]  /*6580*/  IMAD.MOV.U32 R9, RZ, RZ, R84 ;  /* 0x000000ffff097224 */ /* 0x000fe200078e0054 */
[----:B------:R-:W-:Y:S04]  /*6590*/  STL [R1+0x4e0], R84 ;  /* 0x0004e05401007387 */ /* 0x000fe80000100800 */
[-C--:B------:R-:W-:Y:S01]  /*65a0*/  @!P1 LOP3.LUT R9, R9, R8.reuse, RZ, 0x3c, !PT ;  /* 0x0000000809099212 */ /* 0x080fe200078e3cff */
[----:B------:R0:W-:Y:S03]  /*65b0*/  STL [R1+0x4dc], R8 ;  /* 0x0004dc0801007387 */ /* 0x0001e60000100800 */
[----:B0-----:R-:W-:-:S04]  /*65c0*/  @!P1 LOP3.LUT R8, R9, R8, RZ, 0x3c, !PT ;  /* 0x0000000809089212 */ /* 0x001fc800078e3cff */
[----:B------:R-:W-:-:S05]  /*65d0*/  @!P1 LOP3.LUT R9, R9, R8, RZ, 0x3c, !PT ;  /* 0x0000000809099212 */ /* 0x000fca00078e3cff */
[----:B------:R0:W4:Y:S01]  /*65e0*/  @!P1 LDG.E.U8 R82, desc[UR18][R8.64] ;  /* 0x0000001208529981 */ /* 0x000122000c1e1100 */
[----:B------:R-:W-:-:S05]  /*65f0*/  IMAD R10, R4, 0x44, RZ ;  /* 0x00000044040a7824 */ /* 0x000fca00078e02ff */
[----:B------:R-:W-:-:S05]  /*6600*/  IADD3 R84, P6, PT, R10, R0, RZ ;  /* 0x000000000a547210 */ /* 0x000fca0007fde0ff */
[----:B------:R-:W-:Y:S01]  /*6610*/  STL [R1+0x518], R84 ;  /* 0x0005185401007387 */ /* 0x000fe20000100800 */
[----:B0-----:R-:W-:Y:S02]  /*6620*/  @!P4 IMAD.MOV.U32 R8, RZ, RZ, R84 ;  /* 0x000000ffff08c224 */ /* 0x001fe400078e0054 */
[----:B------:R-:W-:Y:S02]  /*6630*/  IMAD R11, R4, 0x4c, RZ ;  /* 0x0000004c040b7824 */ /* 0x000fe400078e02ff */
[----:B------:R-:W-:-:S05]  /*6640*/  VIADD R12, R14, 0xffffffa3 ;  /* 0xffffffa30e0c7836 */ /* 0x000fca0000000000 */
[----:B------:R-:W-:Y:S01]  /*6650*/  ISETP.GE.U32.AND P5, PT, R12, 0x7fffff24, PT ;  /* 0x7fffff240c00780c */ /* 0x000fe20003fa6070 */
[----:B------:R-:W-:-:S05]  /*6660*/  VIADD R12, R14, 0xffffff9b ;  /* 0xffffff9b0e0c7836 */ /* 0x000fca0000000000 */
[----:B------:R-:W-:Y:S02]  /*6670*/  ISETP.GE.U32.AND P1, PT, R12, 0x7fffff1c, PT ;  /* 0x7fffff1c0c00780c */ /* 0x000fe40003f26070 */
[----:B------:R-:W-:Y:S01]  /*6680*/  PRMT R12, RZ, 0x7610, R12 ;  /* 0x00007610ff0c7816 */ /* 0x000fe2000000000c */
[----:B--2---:R0:W-:Y:S02]  /*6690*/  STL [R1+0x90], R86 ;  /* 0x0000905601007387 */ /* 0x0041e40000100800 */
[----:B0-----:R-:W-:-:S05]  /*66a0*/  LEA.HI.X.SX32 R86, R10, R2, 0x1, P6 ;  /* 0x000000020a567211 */ /* 0x001fca00030f0eff */
[----:B------:R-:W-:-:S05]  /*66b0*/  @!P4 IMAD.MOV.U32 R9, RZ, RZ, R86 ;  /* 0x000000ffff09c224 */ /* 0x000fca00078e0056 */
[----:B------:R0:W2:Y:S04]  /*66c0*/  @!P4 LDG.E.U8 R73, desc[UR18][R8.64] ;  /* 0x000000120849c981 */ /* 0x0000a8000c1e1100 */
[----:B------:R-:W-:Y:S01]  /*66d0*/  STL [R1+0x514], R86 ;  /* 0x0005145601007387 */ /* 0x000fe20000100800 */
[----:B0-----:R-:W-:-:S05]  /*66e0*/  VIADD R8, R14, 0xffffff93 ;  /* 0xffffff930e087836 */ /* 0x001fca0000000000 */
[----:B------:R-:W-:Y:S01]  /*66f0*/  ISETP.GE.U32.AND P4, PT, R8, 0x7fffff14, PT ;  /* 0x7fffff140800780c */ /* 0x000fe20003f86070 */
[----:B----4-:R0:W-:Y:S02]  /*6700*/  STL [R1+0x8c], R82 ;  /* 0x00008c5201007387 */ /* 0x0101e40000100800 */
[----:B0-----:R-:W-:-:S04]  /*6710*/  IADD3 R82, P6, PT, R11, R0, RZ ;  /* 0x000000000b527210 */ /* 0x001fc80007fde0ff */
[----:B------:R-:W-:Y:S01]  /*6720*/  LEA.HI.X.SX32 R84, R11, R2, 0x1, P6 ;  /* 0x000000020b547211 */ /* 0x000fe200030f0eff */
[----:B------:R-:W-:-:S04]  /*6730*/  @!P0 IMAD.MOV.U32 R8, RZ, RZ, R82 ;  /* 0x000000ffff088224 */ /* 0x000fc800078e0052 */
[----:B------:R-:W-:-:S05]  /*6740*/  @!P0 IMAD.MOV.U32 R9, RZ, RZ, R84 ;  /* 0x000000ffff098224 */ /* 0x000fca00078e0054 */
[----:B------:R0:W4:Y:S01]  /*6750*/  @!P0 LDG.E.U8 R12, desc[UR18][R8.64] ;  /* 0x00000012080c8981 */ /* 0x000122000c1e1100 */
[----:B------:R-:W-:-:S03]  /*6760*/  IMAD R10, R4, 0x54, RZ ;  /* 0x00000054040a7824 */ /* 0x000fc600078e02ff */
[----:B------:R-:W-:Y:S04]  /*6770*/  STL [R1+0x550], R82 ;  /* 0x0005505201007387 */ /* 0x000fe80000100800 */
[----:B------:R-:W-:Y:S01]  /*6780*/  STL [R1+0x54c], R84 ;  /* 0x00054c5401007387 */ /* 0x000fe20000100800 */
[----:B------:R-:W-:-:S05]  /*6790*/  VIADD R11, R14, 0xffffff8b ;  /* 0xffffff8b0e0b7836 */ /* 0x000fca0000000000 */
[----:B------:R-:W-:Y:S01]  /*67a0*/  ISETP.GE.U32.AND P0, PT, R11, 0x7fffff0c, PT ;  /* 0x7fffff0c0b00780c */ /* 0x000fe20003f06070 */
[----:B------:R-:W-:Y:S01]  /*67b0*/  IMAD R11, R4, 0x5c, RZ ;  /* 0x0000005c040b7824 */ /* 0x000fe200078e02ff */
[----:B--2---:R1:W-:Y:S02]  /*67c0*/  STL [R1+0x84], R73 ;  /* 0x0000844901007387 */ /* 0x0043e40000100800 */
[----:B-1----:R-:W-:-:S04]  /*67d0*/  IADD3 R73, P6, PT, R10, R0, RZ ;  /* 0x000000000a497210 */ /* 0x002fc80007fde0ff */
[----:B------:R-:W-:Y:S01]  /*67e0*/  LEA.HI.X.SX32 R84, R10, R2, 0x1, P6 ;  /* 0x000000020a547211 */ /* 0x000fe200030f0eff */
[----:B0-----:R-:W-:-:S04]  /*67f0*/  @!P2 IMAD.MOV.U32 R8, RZ, RZ, R73 ;  /* 0x000000ffff08a224 */ /* 0x001fc800078e0049 */
[----:B------:R-:W-:-:S05]  /*6800*/  @!P2 IMAD.MOV.U32 R9, RZ, RZ, R84 ;  /* 0x000000ffff09a224 */ /* 0x000fca00078e0054 */
[----:B------:R0:W2:Y:S01]  /*6810*/  @!P2 LDG.E.U8 R72, desc[UR18][R8.64] ;  /* 0x000000120848a981 */ /* 0x0000a2000c1e1100 */
[----:B------:R-:W-:-:S03]  /*6820*/  IADD3 R82, P6, PT, R11, R0, RZ ;  /* 0x000000000b527210 */ /* 0x000fc60007fde0ff */
[----:B------:R-:W-:Y:S02]  /*6830*/  STL [R1+0x588], R73 ;  /* 0x0005884901007387 */ /* 0x000fe40000100800 */
[----:B0-----:R-:W-:Y:S02]  /*6840*/  @!P5 IMAD.MOV.U32 R8, RZ, RZ, R82 ;  /* 0x000000ffff08d224 */ /* 0x001fe400078e0052 */
[----:B----4-:R-:W-:Y:S04]  /*6850*/  STL [R1+0x80], R12 ;  /* 0x0000800c01007387 */ /* 0x010fe80000100800 */
[----:B------:R0:W-:Y:S02]  /*6860*/  STL [R1+0x584], R84 ;  /* 0x0005845401007387 */ /* 0x0001e40000100800 */
[----:B0-----:R-:W-:-:S05]  /*6870*/  LEA.HI.X.SX32 R84, R11, R2, 0x1, P6 ;  /* 0x000000020b547211 */ /* 0x001fca00030f0eff */
[----:B------:R-:W-:-:S05]  /*6880*/  @!P5 IMAD.MOV.U32 R9, RZ, RZ, R84 ;  /* 0x000000ffff09d224 */ /* 0x000fca00078e0054 */
[----:B------:R0:W4:Y:S01]  /*6890*/  @!P5 LDG.E.U8 R23, desc[UR18][R8.64] ;  /* 0x000000120817d981 */ /* 0x000122000c1e1100 */
[----:B------:R-:W-:-:S03]  /*68a0*/  IMAD R10, R4, 0x64, RZ ;  /* 0x00000064040a7824 */ /* 0x000fc600078e02ff */
[----:B------:R-:W-:Y:S01]  /*68b0*/  STL [R1+0x5c0], R82 ;  /* 0x0005c05201007387 */ /* 0x000fe20000100800 */
[----:B------:R-:W-:Y:S02]  /*68c0*/  IMAD R11, R4, 0x6c, RZ ;  /* 0x0000006c040b7824 */ /* 0x000fe400078e02ff */
[----:B------:R-:W-:-:S05]  /*68d0*/  VIADD R12, R14, 0xffffff83 ;  /* 0xffffff830e0c7836 */ /* 0x000fca0000000000 */
[----:B------:R-:W-:Y:S01]  /*68e0*/  ISETP.GE.U32.AND P2, PT, R12, 0x7fffff04, PT ;  /* 0x7fffff040c00780c */ /* 0x000fe20003f46070 */
[----:B------:R-:W-:-:S05]  /*68f0*/  VIADD R12, R14, 0xfffffffa ;  /* 0xfffffffa0e0c7836 */ /* 0x000fca0000000000 */
[----:B------:R-:W-:Y:S02]  /*6900*/  ISETP.GE.U32.AND P5, PT, R12, 0x7fffff7b, PT ;  /* 0x7fffff7b0c00780c */ /* 0x000fe40003fa6070 */
[----:B------:R-:W-:Y:S01]  /*6910*/  PRMT R12, RZ, 0x7610, R12 ;  /* 0x00007610ff0c7816 */ /* 0x000fe2000000000c */
[----:B--2---:R1:W-:Y:S02]  /*6920*/  STL [R1+0x7c], R72 ;  /* 0x00007c4801007387 */ /* 0x0043e40000100800 */
[----:B-1----:R-:W-:-:S04]  /*6930*/  IADD3 R72, P6, PT, R10, R0, RZ ;  /* 0x000000000a487210 */ /* 0x002fc80007fde0ff */
[----:B------:R-:W-:Y:S01]  /*6940*/  LEA.HI.X.SX32 R73, R10, R2, 0x1, P6 ;  /* 0x000000020a497211 */ /* 0x000fe200030f0eff */
[----:B0-----:R-:W-:-:S04]  /*6950*/  @!P1 IMAD.MOV.U32 R8, RZ, RZ, R72 ;  /* 0x000000ffff089224 */ /* 0x001fc800078e0048 */
[----:B------:R-:W-:-:S05]  /*6960*/  @!P1 IMAD.MOV.U32 R9, RZ, RZ, R73 ;  /* 0x000000ffff099224 */ /* 0x000fca00078e0049 */
[----:B------:R0:W2:Y:S04]  /*6970*/  @!P1 LDG.E.U8 R22, desc[UR18][R8.64] ;  /* 0x0000001208169981 */ /* 0x0000a8000c1e1100 */
[----:B------:R-:W-:Y:S04]  /*6980*/  STL [R1+0x5bc], R84 ;  /* 0x0005bc5401007387 */ /* 0x000fe80000100800 */
[----:B------:R-:W-:Y:S04]  /*6990*/  STL [R1+0x5f8], R72 ;  /* 0x0005f84801007387 */ /* 0x000fe80000100800 */
[----:B------:R-:W-:Y:S01]  /*69a0*/  STL [R1+0x5f4], R73 ;  /* 0x0005f44901007387 */ /* 0x000fe20000100800 */
[----:B0-----:R-:W-:-:S03]  /*69b0*/  VIADD R8, R14, 0xfffffff2 ;  /* 0xfffffff20e087836 */ /* 0x001fc60000000000 */
[----:B----4-:R0:W-:Y:S02]  /*69c0*/  STL [R1+0x70], R23 ;  /* 0x0000701701007387 */ /* 0x0101e40000100800 */
[----:B------:R-:W-:Y:S02]  /*69d0*/  ISETP.GE.U32.AND P1, PT, R8, 0x7fffff73, PT ;  /* 0x7fffff730800780c */ /* 0x000fe40003f26070 */
        /* <DEDUP_REMOVED lines=50> */
[----:B------:R-:W-:Y:S02]  /*6d00*/  IMAD R10, R4, 0x15, RZ ;  /* 0x00000015040a7824 */ /* 0x000fe400078e02ff */
[----:B------:R-:W-:Y:S01]  /*6d10*/  VIADD R11, R14, 0xffffffca ;  /* 0xffffffca0e0b7836 */ /* 0x000fe20000000000 */
[----:B------:R-:W-:Y:S04]  /*6d20*/  STL [R1+0xd0], R20 ;  /* 0x0000d01401007387 */ /* 0x000fe80000100800 */
[----:B------:R-:W-:Y:S01]  /*6d30*/  STL [R1+0xcc], R21 ;  /* 0x0000cc1501007387 */ /* 0x000fe20000100800 */
[----:B------:R-:W-:Y:S01]  /*6d40*/  ISETP.GE.U32.AND P1, PT, R11, 0x7fffff4b, PT ;  /* 0x7fffff4b0b00780c */ /* 0x000fe20003f26070 */
[----:B------:R-:W-:Y:S01]  /*6d50*/  IMAD R11, R4, 0x1d, RZ ;  /* 0x0000001d040b7824 */ /* 0x000fe200078e02ff */
[----:B------:R-:W-:Y:S01]  /*6d60*/  PRMT R5, RZ, 0x7610, R5 ;  /* 0x00007610ff057816 */ /* 0x000fe20000000005 */
[----:B--2---:R1:W-:Y:S02]  /*6d70*/  STL [R1+0x54], R19 ;  /* 0x0000541301007387 */ /* 0x0043e40000100800 */
[----:B-1----:R-:W-:-:S04]  /*6d80*/  IADD3 R19, P6, PT, R10, R0, RZ ;  /* 0x000000000a137210 */ /* 0x002fc80007fde0ff */
[----:B------:R-:W-:Y:S02]  /*6d90*/  LEA.HI.X.SX32 R20, R10, R2, 0x1, P6 ;  /* 0x000000020a147211 */ /* 0x000fe400030f0eff */
[C---:B------:R-:W-:Y:S01]  /*6da0*/  IADD3 R21, P6, PT, R11.reuse, R0, RZ ;  /* 0x000000000b157210 */ /* 0x040fe20007fde0ff */
[----:B0-----:R-:W-:Y:S02]  /*6db0*/  @!P4 IMAD.MOV.U32 R8, RZ, RZ, R19 ;  /* 0x000000ffff08c224 */ /* 0x001fe400078e0013 */
[----:B------:R-:W-:Y:S01]  /*6dc0*/  @!P4 IMAD.MOV.U32 R9, RZ, RZ, R20 ;  /* 0x000000ffff09c224 */ /* 0x000fe200078e0014 */
[----:B------:R-:W-:-:S04]  /*6dd0*/  LEA.HI.X.SX32 R22, R11, R2, 0x1, P6 ;  /* 0x000000020b167211 */ /* 0x000fc800030f0eff */
[----:B------:R0:W2:Y:S01]  /*6de0*/  @!P4 LDG.E.U8 R5, desc[UR18][R8.64] ;  /* 0x000000120805c981 */ /* 0x0000a2000c1e1100 */
[----:B------:R-:W-:Y:S02]  /*6df0*/  IMAD R10, R4, 0x25, RZ ;  /* 0x00000025040a7824 */ /* 0x000fe400078e02ff */
[----:B0-----:R-:W-:Y:S02]  /*6e00*/  @!P0 IMAD.MOV.U32 R8, RZ, RZ, R21 ;  /* 0x000000ffff088224 */ /* 0x001fe400078e0015 */
[----:B------:R-:W-:-:S05]  /*6e10*/  @!P0 IMAD.MOV.U32 R9, RZ, RZ, R22 ;  /* 0x000000ffff098224 */ /* 0x000fca00078e0016 */
[----:B------:R0:W3:Y:S04]  /*6e20*/  @!P0 LDG.E.U8 R18, desc[UR18][R8.64] ;  /* 0x0000001208128981 */ /* 0x0000e8000c1e1100 */
[----:B------:R1:W-:Y:S04]  /*6e30*/  STL [R1+0x140], R19 ;  /* 0x0001401301007387 */ /* 0x0003e80000100800 */
[----:B----4-:R-:W-:Y:S01]  /*6e40*/  STL [R1+0x4c], R12 ;  /* 0x00004c0c01007387 */ /* 0x010fe20000100800 */
[----:B-1----:R-:W-:-:S03]  /*6e50*/  IADD3 R19, P6, PT, R10, R0, RZ ;  /* 0x000000000a137210 */ /* 0x002fc60007fde0ff */
[----:B------:R1:W-:Y:S02]  /*6e60*/  STL [R1+0x13c], R20 ;  /* 0x00013c1401007387 */ /* 0x0003e40000100800 */
[----:B0-----:R-:W-:Y:S01]  /*6e70*/  @!P2 IMAD.MOV.U32 R8, RZ, RZ, R19 ;  /* 0x000000ffff08a224 */ /* 0x001fe200078e0013 */
[----:B-1----:R-:W-:-:S05]  /*6e80*/  LEA.HI.X.SX32 R20, R10, R2, 0x1, P6 ;  /* 0x000000020a147211 */ /* 0x002fca00030f0eff */
[----:B------:R-:W-:-:S05]  /*6e90*/  @!P2 IMAD.MOV.U32 R9, RZ, RZ, R20 ;  /* 0x000000ffff09a224 */ /* 0x000fca00078e0014 */
[----:B------:R0:W4:Y:S01]  /*6ea0*/  @!P2 LDG.E.U8 R17, desc[UR18][R8.64] ;  /* 0x000000120811a981 */ /* 0x000122000c1e1100 */
[----:B------:R-:W-:Y:S02]  /*6eb0*/  IMAD R11, R4, 0x2d, RZ ;  /* 0x0000002d040b7824 */ /* 0x000fe400078e02ff */
[----:B------:R-:W-:-:S05]  /*6ec0*/  VIADD R12, R14, 0xffffffc2 ;  /* 0xffffffc20e0c7836 */ /* 0x000fca0000000000 */
[----:B------:R-:W-:Y:S01]  /*6ed0*/  ISETP.GE.U32.AND P4, PT, R12, 0x7fffff43, PT ;  /* 0x7fffff430c00780c */ /* 0x000fe20003f86070 */
[C---:B------:R-:W-:Y:S02]  /*6ee0*/  VIADD R12, R14.reuse, 0xffffffba ;  /* 0xffffffba0e0c7836 */ /* 0x040fe40000000000 */
[----:B0-----:R-:W-:-:S03]  /*6ef0*/  VIADD R8, R14, 0xffffffb2 ;  /* 0xffffffb20e087836 */ /* 0x001fc60000000000 */
[----:B------:R-:W-:Y:S02]  /*6f00*/  ISETP.GE.U32.AND P0, PT, R12, 0x7fffff3b, PT ;  /* 0x7fffff3b0c00780c */ /* 0x000fe40003f06070 */
[----:B------:R-:W-:Y:S02]  /*6f10*/  PRMT R12, RZ, 0x7610, R12 ;  /* 0x00007610ff0c7816 */ /* 0x000fe4000000000c */
[----:B------:R-:W-:Y:S01]  /*6f20*/  ISETP.GE.U32.AND P2, PT, R8, 0x7fffff33, PT ;  /* 0x7fffff330800780c */ /* 0x000fe20003f46070 */
[----:B------:R-:W-:Y:S01]  /*6f30*/  IMAD R10, R4, 0x35, RZ ;  /* 0x00000035040a7824 */ /* 0x000fe200078e02ff */
[----:B--2---:R-:W-:Y:S04]  /*6f40*/  STL [R1+0x88c], R5 ;  /* 0x00088c0501007387 */ /* 0x004fe80000100800 */
[----:B------:R-:W-:Y:S04]  /*6f50*/  STL [R1+0x400], R21 ;  /* 0x0004001501007387 */ /* 0x000fe80000100800 */
[----:B------:R-:W-:Y:S04]  /*6f60*/  STL [R1+0x3fc], R22 ;  /* 0x0003fc1601007387 */ /* 0x000fe80000100800 */
[----:B------:R-:W-:Y:S04]  /*6f70*/  STL [R1+0x438], R19 ;  /* 0x0004381301007387 */ /* 0x000fe80000100800 */
[----:B------:R-:W-:Y:S04]  /*6f80*/  STL [R1+0x434], R20 ;  /* 0x0004341401007387 */ /* 0x000fe80000100800 */
[----:B---3--:R0:W-:Y:S02]  /*6f90*/  STL [R1+0x40], R18 ;  /* 0x0000401201007387 */ /* 0x0081e40000100800 */
[----:B0-----:R-:W-:-:S04]  /*6fa0*/  IADD3 R18, P6, PT, R11, R0, RZ ;  /* 0x000000000b127210 */ /* 0x001fc80007fde0ff */
[----:B------:R-:W-:Y:S01]  /*6fb0*/  LEA.HI.X.SX32 R19, R11, R2, 0x1, P6 ;  /* 0x000000020b137211 */ /* 0x000fe200030f0eff */
[----:B------:R-:W-:-:S04]  /*6fc0*/  @!P5 IMAD.MOV.U32 R8, RZ, RZ, R18 ;  /* 0x000000ffff08d224 */ /* 0x000fc800078e0012 */
[----:B------:R-:W-:Y:S01]  /*6fd0*/  @!P5 IMAD.MOV.U32 R9, RZ, RZ, R19 ;  /* 0x000000ffff09d224 */ /* 0x000fe200078e0013 */
[----:B------:R-:W-:Y:S04]  /*6fe0*/  STL [R1+0x470], R18 ;  /* 0x0004701201007387 */ /* 0x000fe80000100800 */
[----:B------:R0:W2:Y:S04]  /*6ff0*/  @!P5 LDG.E.U8 R12, desc[UR18][R8.64] ;  /* 0x00000012080cd981 */ /* 0x0000a8000c1e1100 */
[----:B------:R-:W-:Y:S04]  /*7000*/  STL [R1+0x46c], R19 ;  /* 0x00046c1301007387 */ /* 0x000fe80000100800 */
[----:B----4-:R1:W-:Y:S02]  /*7010*/  STL [R1+0x34], R17 ;  /* 0x0000341101007387 */ /* 0x0103e40000100800 */
[----:B-1----:R-:W-:-:S04]  /*7020*/  IADD3 R17, P6, PT, R10, R0, RZ ;  /* 0x000000000a117210 */ /* 0x002fc80007fde0ff */
[----:B------:R-:W-:Y:S01]  /*7030*/  LEA.HI.X.SX32 R19, R10, R2, 0x1, P6 ;  /* 0x000000020a137211 */ /* 0x000fe200030f0eff */
[----:B0-----:R-:W-:-:S04]  /*7040*/  @!P1 IMAD.MOV.U32 R8, RZ, RZ, R17 ;  /* 0x000000ffff089224 */ /* 0x001fc800078e0011 */
[----:B------:R-:W-:-:S05]  /*7050*/  @!P1 IMAD.MOV.U32 R9, RZ, RZ, R19 ;  /* 0x000000ffff099224 */ /* 0x000fca00078e0013 */
[----:B------:R0:W3:Y:S01]  /*7060*/  @!P1 LDG.E.U8 R16, desc[UR18][R8.64] ;  /* 0x0000001208109981 */ /* 0x0000e2000c1e1100 */
[----:B------:R-:W-:-:S05]  /*7070*/  VIADD R11, R14, 0xffffffaa ;  /* 0xffffffaa0e0b7836 */ /* 0x000fca0000000000 */
[----:B------:R-:W-:Y:S01]  /*7080*/  ISETP.GE.U32.AND P5, PT, R11, 0x7fffff2b, PT ;  /* 0x7fffff2b0b00780c */ /* 0x000fe20003fa6070 */
[----:B------:R-:W-:Y:S01]  /*7090*/  IMAD R11, R4, 0x3d, RZ ;  /* 0x0000003d040b7824 */ /* 0x000fe200078e02ff */
[----:B------:R-:W-:Y:S04]  /*70a0*/  STL [R1+0x4b0], R17 ;  /* 0x0004b01101007387 */ /* 0x000fe80000100800 */
[----:B------:R-:W-:-:S05]  /*70b0*/  IADD3 R18, P6, PT, R11, R0, RZ ;  /* 0x000000000b127210 */ /* 0x000fca0007fde0ff */
[----:B0-----:R-:W-:Y:S02]  /*70c0*/  @!P4 IMAD.MOV.U32 R8, RZ, RZ, R18 ;  /* 0x000000ffff08c224 */ /* 0x001fe400078e0012 */
[----:B------:R-:W-:Y:S01]  /*70d0*/  IMAD R10, R4, 0x45, RZ ;  /* 0x00000045040a7824 */ /* 0x000fe200078e02ff */
[----:B--2---:R-:W-:Y:S04]  /*70e0*/  STL [R1+0x2c], R12 ;  /* 0x00002c0c01007387 */ /* 0x004fe80000100800 */
[----:B------:R0:W-:Y:S02]  /*70f0*/  STL [R1+0x4ac], R19 ;  /* 0x0004ac1301007387 */ /* 0x0001e40000100800 */
[----:B0-----:R-:W-:-:S05]  /*7100*/  LEA.HI.X.SX32 R19, R11, R2, 0x1, P6 ;  /* 0x000000020b137211 */ /* 0x001fca00030f0eff */
[----:B------:R-:W-:-:S05]  /*7110*/  @!P4 IMAD.MOV.U32 R9, RZ, RZ, R19 ;  /* 0x000000ffff09c224 */ /* 0x000fca00078e0013 */
[----:B------:R0:W2:Y:S04]  /*7120*/  @!P4 LDG.E.U8 R15, desc[UR18][R8.64] ;  /* 0x00000012080fc981 */ /* 0x0000a8000c1e1100 */
[----:B------:R-:W-:Y:S04]  /*7130*/  STL [R1+0x4e8], R18 ;  /* 0x0004e81201007387 */ /* 0x000fe80000100800 */
[----:B---3--:R1:W-:Y:S02]  /*7140*/  STL [R1+0x28], R16 ;  /* 0x0000281001007387 */ /* 0x0083e40000100800 */
[----:B-1----:R-:W-:-:S04]  /*7150*/  IADD3 R16, P6, PT, R10, R0, RZ ;  /* 0x000000000a107210 */ /* 0x002fc80007fde0ff */
[----:B------:R-:W-:Y:S01]  /*7160*/  LEA.HI.X.SX32 R17, R10, R2, 0x1, P6 ;  /* 0x000000020a117211 */ /* 0x000fe200030f0eff */
[----:B0-----:R-:W-:-:S04]  /*7170*/  @!P0 IMAD.MOV.U32 R8, RZ, RZ, R16 ;  /* 0x000000ffff088224 */ /* 0x001fc800078e0010 */
[----:B------:R-:W-:-:S05]  /*7180*/  @!P0 IMAD.MOV.U32 R9, RZ, RZ, R17 ;  /* 0x000000ffff098224 */ /* 0x000fca00078e0011 */
[----:B------:R0:W3:Y:S01]  /*7190*/  @!P0 LDG.E.U8 R13, desc[UR18][R8.64] ;  /* 0x00000012080d8981 */ /* 0x0000e2000c1e1100 */
[----:B------:R-:W-:Y:S02]  /*71a0*/  IMAD R11, R4, 0x4d, RZ ;  /* 0x0000004d040b7824 */ /* 0x000fe400078e02ff */
[----:B------:R-:W-:Y:S01]  /*71b0*/  VIADD R12, R14, 0xffffffa2 ;  /* 0xffffffa20e0c7836 */ /* 0x000fe20000000000 */
[----:B------:R-:W-:Y:S04]  /*71c0*/  STL [R1+0x4e4], R19 ;  /* 0x0004e41301007387 */ /* 0x000fe80000100800 */
[----:B------:R-:W-:Y:S01]  /*71d0*/  STL [R1+0x520], R16 ;  /* 0x0005201001007387 */ /* 0x000fe20000100800 */
[----:B------:R-:W-:-:S03]  /*71e0*/  ISETP.GE.U32.AND P1, PT, R12, 0x7fffff23, PT ;  /* 0x7fffff230c00780c */ /* 0x000fc60003f26070 */
[----:B------:R-:W-:Y:S01]  /*71f0*/  STL [R1+0x51c], R17 ;  /* 0x00051c1101007387 */ /* 0x000fe20000100800 */
[C---:B------:R-:W-:Y:S02]  /*7200*/  VIADD R12, R14.reuse, 0xffffff9a ;  /* 0xffffff9a0e0c7836 */ /* 0x040fe40000000000 */
[----:B0-----:R-:W-:-:S03]  /*7210*/  VIADD R8, R14, 0xffffff92 ;  /* 0xffffff920e087836 */ /* 0x001fc60000000000 */
[----:B------:R-:W-:Y:S02]  /*7220*/  ISETP.GE.U32.AND P4, PT, R12, 0x7fffff1b, PT ;  /* 0x7fffff1b0c00780c */ /* 0x000fe40003f86070 */
[----:B------:R-:W-:Y:S02]  /*7230*/  PRMT R12, RZ, 0x7610, R12 ;  /* 0x00007610ff0c7816 */ /* 0x000fe4000000000c */
[----:B------:R-:W-:Y:S01]  /*7240*/  ISETP.GE.U32.AND P0, PT, R8, 0x7fffff13, PT ;  /* 0x7fffff130800780c */ /* 0x000fe20003f06070 */
[----:B------:R-:W-:Y:S01]  /*7250*/  IMAD R10, R4, 0x55, RZ ;  /* 0x00000055040a7824 */ /* 0x000fe200078e02ff */
[----:B------:R-:W-:Y:S01]  /*7260*/  PRMT R5, RZ, 0x7610, R5 ;  /* 0x00007610ff057816 */ /* 0x000fe20000000005 */
[----:B--2---:R0:W-:Y:S02]  /*7270*/  STL [R1+0x20], R15 ;  /* 0x0000200f01007387 */ /* 0x0041e40000100800 */
[----:B0-----:R-:W-:-:S04]  /*7280*/  IADD3 R15, P6, PT, R11, R0, RZ ;  /* 0x000000000b0f7210 */ /* 0x001fc80007fde0ff */
[----:B------:R-:W-:Y:S01]  /*7290*/  LEA.HI.X.SX32 R16, R11, R2, 0x1, P6 ;  /* 0x000000020b107211 */ /* 0x000fe200030f0eff */
[----:B------:R-:W-:-:S04]  /*72a0*/  @!P2 IMAD.MOV.U32 R8, RZ, RZ, R15 ;  /* 0x000000ffff08a224 */ /* 0x000fc800078e000f */
[----:B------:R-:W-:-:S05]  /*72b0*/  @!P2 IMAD.MOV.U32 R9, RZ, RZ, R16 ;  /* 0x000000ffff09a224 */ /* 0x000fca00078e0010 */
[----:B------:R0:W2:Y:S04]  /*72c0*/  @!P2 LDG.E.U8 R12, desc[UR18][R8.64] ;  /* 0x00000012080ca981 */ /* 0x0000a8000c1e1100 */
[----:B------:R-:W-:Y:S04]  /*72d0*/  STL [R1+0x558], R15 ;  /* 0x0005580f01007387 */ /* 0x000fe80000100800 */
[----:B------:R-:W-:Y:S04]  /*72e0*/  STL [R1+0x554], R16 ;  /* 0x0005541001007387 */ /* 0x000fe80000100800 */
[----:B---3--:R1:W-:Y:S02]  /*72f0*/  STL [R1+0x18], R13 ;  /* 0x0000180d01007387 */ /* 0x0083e40000100800 */
        /* <DEDUP_REMOVED lines=9> */
[----:B------:R-:W-:Y:S02]  /*7390*/  IADD3 R15, P6, PT, R11, R0, RZ ;  /* 0x000000000b0f7210 */ /* 0x000fe40007fde0ff */
[----:B------:R-:W-:-:S03]  /*73a0*/  PRMT R3, RZ, 0x7610, R3 ;  /* 0x00007610ff037816 */ /* 0x000fc60000000003 */
        /* <DEDUP_REMOVED lines=14> */
[----:B------:R-:W-:Y:S02]  /*7490*/  VIADD R12, R14, 0xffffff82 ;  /* 0xffffff820e0c7836 */ /* 0x000fe40000000000 */
[----:B------:R-:W-:Y:S01]  /*74a0*/  IMAD R11, R4, 0x6d, RZ ;  /* 0x0000006d040b7824 */ /* 0x000fe200078e02ff */
[----:B------:R-:W-:Y:S02]  /*74b0*/  STL [R1+0x5c4], R16 ;  /* 0x0005c41001007387 */ /* 0x000fe40000100800 */
[----:B------:R-:W-:Y:S01]  /*74c0*/  ISETP.GE.U32.AND P5, PT, R12, 0x7fffff03, PT ;  /* 0x7fffff030c00780c */ /* 0x000fe20003fa6070 */
[----:B------:R-:W-:Y:S01]  /*74d0*/  VIADD R12, R14, 0xfffffff9 ;  /* 0xfffffff90e0c7836 */ /* 0x000fe20000000000 */
[----:B------:R-:W-:Y:S04]  /*74e0*/  STL [R1+0x600], R5 ;  /* 0x0006000501007387 */ /* 0x000fe80000100800 */
[----:B------:R-:W-:Y:S01]  /*74f0*/  STL [R1+0x5fc], R13 ;  /* 0x0005fc0d01007387 */ /* 0x000fe20000100800 */
[----:B------:R-:W-:Y:S01]  /*7500*/  ISETP.GE.U32.AND P1, PT, R12, 0x7fffff7a, PT ;  /* 0x7fffff7a0c00780c */ /* 0x000fe20003f26070 */
[----:B0-----:R-:W-:-:S02]  /*7510*/  VIADD R8, R14, 0xfffffff1 ;  /* 0xfffffff10e087836 */ /* 0x001fc40000000000 */
[----:B------:R-:W-:-:S03]  /*7520*/  IMAD R10, R4, 0x75, RZ ;  /* 0x00000075040a7824 */ /* 0x000fc600078e02ff */
[----:B------:R-:W-:Y:S02]  /*7530*/  ISETP.GE.U32.AND P4, PT, R8, 0x7fffff72, PT ;  /* 0x7fffff720800780c */ /* 0x000fe40003f86070 */
[----:B------:R-:W-:Y:S02]  /*7540*/  PRMT R91, RZ, 0x7610, R91 ;  /* 0x00007610ff5b7816 */ /* 0x000fe4000000005b */
[----:B------:R-:W-:Y:S01]  /*7550*/  PRMT R89, RZ, 0x7610, R89 ;  /* 0x00007610ff597816 */ /* 0x000fe20000000059 */
[----:B--2---:R0:W-:Y:S02]  /*7560*/  STL [R1+0x4], R3 ;  /* 0x0000040301007387 */ /* 0x0041e40000100800 */
[----:B0-----:R-:W-:-:S04]  /*7570*/  IADD3 R3, P6, PT, R11, R0, RZ ;  /* 0x000000000b037210 */ /* 0x001fc80007fde0ff */
[----:B------:R-:W-:Y:S01]  /*7580*/  LEA.HI.X.SX32 R12, R11, R2, 0x1, P6 ;  /* 0x000000020b0c7211 */ /* 0x000fe200030f0eff */
[----:B------:R-:W-:Y:S01]  /*7590*/  @!P0 IMAD.MOV.U32 R8, RZ, RZ, R3 ;  /* 0x000000ffff088224 */ /* 0x000fe200078e0003 */
[----:B------:R-:W-:-:S03]  /*75a0*/  IADD3 R5, P6, PT, R10, R0, RZ ;  /* 0x000000000a057210 */ /* 0x000fc60007fde0ff */
[----:B------:R-:W-:Y:S01]  /*75b0*/  @!P0 IMAD.MOV.U32 R9, RZ, RZ, R12 ;  /* 0x000000ffff098224 */ /* 0x000fe200078e000c */
[----:B------:R-:W-:Y:S01]  /*75c0*/  LEA.HI.X.SX32 R13, R10, R2, 0x1, P6 ;  /* 0x000000020a0d7211 */ /* 0x000fe200030f0eff */
[----:B------:R-:W-:-:S03]  /*75d0*/  VIADD R11, R14, 0xffffffe9 ;  /* 0xffffffe90e0b7836 */ /* 0x000fc60000000000 */
[----:B------:R0:W2:Y:S02]  /*75e0*/  @!P0 LDG.E.U8 R92, desc[UR18][R8.64] ;  /* 0x00000012085c8981 */ /* 0x0000a4000c1e1100 */
[----:B------:R-:W-:Y:S01]  /*75f0*/  ISETP.GE.U32.AND P0, PT, R11, 0x7fffff6a, PT ;  /* 0x7fffff6a0b00780c */ /* 0x000fe20003f06070 */
[----:B------:R-:W-:Y:S02]  /*7600*/  IMAD R11, R4, 0x7d, RZ ;  /* 0x0000007d040b7824 */ /* 0x000fe400078e02ff */
[----:B0-----:R-:W-:Y:S02]  /*7610*/  @!P2 IMAD.MOV.U32 R8, RZ, RZ, R5 ;  /* 0x000000ffff08a224 */ /* 0x001fe400078e0005 */
[----:B------:R-:W-:Y:S01]  /*7620*/  @!P2 IMAD.MOV.U32 R9, RZ, RZ, R13 ;  /* 0x000000ffff09a224 */ /* 0x000fe200078e000d */
[----:B---3--:R-:W-:Y:S04]  /*7630*/  STL [R1+0x890], R93 ;  /* 0x0008905d01007387 */ /* 0x008fe80000100800 */
[----:B------:R0:W3:Y:S04]  /*7640*/  @!P2 LDG.E.U8 R91, desc[UR18][R8.64] ;  /* 0x00000012085ba981 */ /* 0x0000e8000c1e1100 */
[----:B------:R1:W-:Y:S02]  /*7650*/  STL [R1+0x630], R3 ;  /* 0x0006300301007387 */ /* 0x0003e40000100800 */
[----:B-1----:R-:W-:-:S04]  /*7660*/  IADD3 R3, P6, PT, R11, R0, RZ ;  /* 0x000000000b037210 */ /* 0x002fc80007fde0ff */
[----:B------:R-:W-:Y:S01]  /*7670*/  LEA.HI.X.SX32 R15, R11, R2, 0x1, P6 ;  /* 0x000000020b0f7211 */ /* 0x000fe200030f0eff */
[----:B0-----:R-:W-:-:S04]  /*7680*/  @!P5 IMAD.MOV.U32 R8, RZ, RZ, R3 ;  /* 0x000000ffff08d224 */ /* 0x001fc800078e0003 */
[----:B------:R-:W-:-:S05]  /*7690*/  @!P5 IMAD.MOV.U32 R9, RZ, RZ, R15 ;  /* 0x000000ffff09d224 */ /* 0x000fca00078e000f */
[----:B------:R0:W4:Y:S01]  /*76a0*/  @!P5 LDG.E.U8 R89, desc[UR18][R8.64] ;  /* 0x000000120859d981 */ /* 0x000122000c1e1100 */
[----:B------:R-:W-:-:S03]  /*76b0*/  IMAD R10, R4, 0x6, RZ ;  /* 0x00000006040a7824 */ /* 0x000fc600078e02ff */
[----:B------:R1:W-:Y:S01]  /*76c0*/  STL [R1+0x62c], R12 ;  /* 0x00062c0c01007387 */ /* 0x0003e20000100800 */
[----:B------:R-:W-:Y:S01]  /*76d0*/  IMAD R11, R4, 0xe, RZ ;  /* 0x0000000e040b7824 */ /* 0x000fe200078e02ff */
[----:B------:R-:W-:Y:S01]  /*76e0*/  PRMT R90, RZ, 0x7610, R90 ;  /* 0x00007610ff5a7816 */ /* 0x000fe2000000005a */
[----:B-1----:R-:W-:-:S05]  /*76f0*/  VIADD R12, R14, 0xffffffe1 ;  /* 0xffffffe10e0c7836 */ /* 0x002fca0000000000 */
[----:B------:R-:W-:Y:S01]  /*7700*/  ISETP.GE.U32.AND P2, PT, R12, 0x7fffff62, PT ;  /* 0x7fffff620c00780c */ /* 0x000fe20003f46070 */
[----:B------:R-:W-:-:S05]  /*7710*/  VIADD R12, R14, 0xffffffd9 ;  /* 0xffffffd90e0c7836 */ /* 0x000fca0000000000 */
[----:B------:R-:W-:Y:S02]  /*7720*/  ISETP.GE.U32.AND P5, PT, R12, 0x7fffff5a, PT ;  /* 0x7fffff5a0c00780c */ /* 0x000fe40003fa6070 */
[----:B------:R-:W-:Y:S02]  /*7730*/  PRMT R88, RZ, 0x7610, R88 ;  /* 0x00007610ff587816 */ /* 0x000fe40000000058 */
[----:B------:R-:W-:Y:S01]  /*7740*/  PRMT R87, RZ, 0x7610, R87 ;  /* 0x00007610ff577816 */ /* 0x000fe20000000057 */
[----:B--2---:R-:W-:Y:S04]  /*7750*/  STL [R1+0x894], R92 ;  /* 0x0008945c01007387 */ /* 0x004fe80000100800 */
[----:B------:R1:W-:Y:S04]  /*7760*/  STL [R1+0x660], R5 ;  /* 0x0006600501007387 */ /* 0x0003e80000100800 */
[----:B------:R2:W-:Y:S01]  /*7770*/  STL [R1+0x65c], R13 ;  /* 0x00065c0d01007387 */ /* 0x0005e20000100800 */
[----:B-1----:R-:W-:-:S04]  /*7780*/  IADD3 R5, P6, PT, R10, R0, RZ ;  /* 0x000000000a057210 */ /* 0x002fc80007fde0ff */
[----:B--2---:R-:W-:Y:S01]  /*7790*/  LEA.HI.X.SX32 R13, R10, R2, 0x1, P6 ;  /* 0x000000020a0d7211 */ /* 0x004fe200030f0eff */
[----:B0-----:R-:W-:Y:S01]  /*77a0*/  @!P1 IMAD.MOV.U32 R8, RZ, RZ, R5 ;  /* 0x000000ffff089224 */ /* 0x001fe200078e0005 */
[----:B---3--:R-:W-:Y:S03]  /*77b0*/  STL [R1+0x898], R91 ;  /* 0x0008985b01007387 */ /* 0x008fe60000100800 */
[----:B------:R-:W-:Y:S01]  /*77c0*/  @!P1 IMAD.MOV.U32 R9, RZ, RZ, R13 ;  /* 0x000000ffff099224 */ /* 0x000fe200078e000d */
[----:B------:R0:W-:Y:S04]  /*77d0*/  STL [R1+0x690], R3 ;  /* 0x0006900301007387 */ /* 0x0001e80000100800 */
[----:B------:R1:W2:Y:S01]  /*77e0*/  @!P1 LDG.E.U8 R90, desc[UR18][R8.64] ;  /* 0x00000012085a9981 */ /* 0x0002a2000c1e1100 */
[----:B0-----:R-:W-:Y:S01]  /*77f0*/  IADD3 R3, P6, PT, R11, R0, RZ ;  /* 0x000000000b037210 */ /* 0x001fe20007fde0ff */
[----:B-1----:R-:W-:-:S03]  /*7800*/  VIADD R8, R14, 0xffffffd1 ;  /* 0xffffffd10e087836 */ /* 0x002fc60000000000 */
[----:B------:R-:W-:Y:S01]  /*7810*/  LEA.HI.X.SX32 R12, R11, R2, 0x1, P6 ;  /* 0x000000020b0c7211 */ /* 0x000fe200030f0eff */
[----:B------:R-:W-:Y:S01]  /*7820*/  IMAD R10, R4, 0x16, RZ ;  /* 0x00000016040a7824 */ /* 0x000fe200078e02ff */
[----:B------:R-:W-:Y:S01]  /*7830*/  STL [R1+0x68c], R15 ;  /* 0x00068c0f01007387 */ /* 0x000fe20000100800 */
[----:B------:R-:W-:Y:S01]  /*7840*/  ISETP.GE.U32.AND P1, PT, R8, 0x7fffff52, PT ;  /* 0x7fffff520800780c */ /* 0x000fe20003f26070 */
[----:B------:R-:W-:Y:S02]  /*7850*/  @!P4 IMAD.MOV.U32 R8, RZ, RZ, R3 ;  /* 0x000000ffff08c224 */ /* 0x000fe400078e0003 */
[----:B------:R-:W-:Y:S01]  /*7860*/  @!P4 IMAD.MOV.U32 R9, RZ, RZ, R12 ;  /* 0x000000ffff09c224 */ /* 0x000fe200078e000c */
[----:B------:R0:W-:Y:S04]  /*7870*/  STL [R1+0x48], R5 ;  /* 0x0000480501007387 */ /* 0x0001e80000100800 */
[----:B----4-:R-:W-:Y:S04]  /*7880*/  STL [R1+0x89c], R89 ;  /* 0x00089c5901007387 */ /* 0x010fe80000100800 */
[----:B------:R1:W3:Y:S01]  /*7890*/  @!P4 LDG.E.U8 R88, desc[UR18][R8.64] ;  /* 0x000000120858c981 */ /* 0x0002e2000c1e1100 */
[----:B0-----:R-:W-:-:S03]  /*78a0*/  IADD3 R5, P6, PT, R10, R0, RZ ;  /* 0x000000000a057210 */ /* 0x001fc60007fde0ff */
[----:B------:R0:W-:Y:S02]  /*78b0*/  STL [R1+0x3c], R13 ;  /* 0x00003c0d01007387 */ /* 0x0001e40000100800 */
[----:B0-----:R-:W-:Y:S01]  /*78c0*/  LEA.HI.X.SX32 R13, R10, R2, 0x1, P6 ;  /* 0x000000020a0d7211 */ /* 0x001fe200030f0eff */
[----:B-1----:R-:W-:-:S04]  /*78d0*/  @!P0 IMAD.MOV.U32 R8, RZ, RZ, R5 ;  /* 0x000000ffff088224 */ /* 0x002fc800078e0005 */
[----:B------:R-:W-:-:S05]  /*78e0*/  @!P0 IMAD.MOV.U32 R9, RZ, RZ, R13 ;  /* 0x000000ffff098224 */ /* 0x000fca00078e000d */
[----:B------:R0:W4:Y:S01]  /*78f0*/  @!P0 LDG.E.U8 R87, desc[UR18][R8.64] ;  /* 0x0000001208578981 */ /* 0x000122000c1e1100 */
[----:B------:R-:W-:-:S05]  /*7900*/  VIADD R11, R14, 0xffffffc9 ;  /* 0xffffffc90e0b7836 */ /* 0x000fca0000000000 */
[----:B------:R-:W-:Y:S01]  /*7910*/  ISETP.GE.U32.AND P4, PT, R11, 0x7fffff4a, PT ;  /* 0x7fffff4a0b00780c */ /* 0x000fe20003f86070 */
[C---:B------:R-:W-:Y:S02]  /*7920*/  IMAD R11, R4.reuse, 0x1e, RZ ;  /* 0x0000001e040b7824 */ /* 0x040fe400078e02ff */
[----:B------:R-:W-:Y:S01]  /*7930*/  IMAD R10, R4, 0x26, RZ ;  /* 0x00000026040a7824 */ /* 0x000fe200078e02ff */
[----:B------:R-:W-:Y:S02]  /*7940*/  PRMT R85, RZ, 0x7610, R85 ;  /* 0x00007610ff557816 */ /* 0x000fe40000000055 */
[----:B------:R-:W-:Y:S02]  /*7950*/  PRMT R83, RZ, 0x7610, R83 ;  /* 0x00007610ff537816 */ /* 0x000fe40000000053 */
[----:B------:R-:W-:Y:S01]  /*7960*/  PRMT R81, RZ, 0x7610, R81 ;  /* 0x00007610ff517816 */ /* 0x000fe20000000051 */
[----:B--2---:R-:W-:Y:S04]  /*7970*/  STL [R1+0x8a0], R90 ;  /* 0x0008a05a01007387 */ /* 0x004fe80000100800 */
[----:B------:R1:W-:Y:S04]  /*7980*/  STL [R1+0xe8], R3 ;  /* 0x0000e80301007387 */ /* 0x0003e80000100800 */
[----:B------:R2:W-:Y:S01]  /*7990*/  STL [R1+0xd4], R12 ;  /* 0x0000d40c01007387 */ /* 0x0005e20000100800 */
[----:B-1----:R-:W-:-:S04]  /*79a0*/  IADD3 R3, P6, PT, R11, R0, RZ ;  /* 0x000000000b037210 */ /* 0x002fc80007fde0ff */
[----:B------:R-:W-:Y:S01]  /*79b0*/  LEA.HI.X.SX32 R15, R11, R2, 0x1, P6 ;  /* 0x000000020b0f7211 */ /* 0x000fe200030f0eff */
[----:B0-----:R-:W-:Y:S02]  /*79c0*/  @!P2 IMAD.MOV.U32 R8, RZ, RZ, R3 ;  /* 0x000000ffff08a224 */ /* 0x001fe400078e0003 */
[----:B--2---:R-:W-:Y:S01]  /*79d0*/  VIADD R12, R14, 0xffffffc1 ;  /* 0xffffffc10e0c7836 */ /* 0x004fe20000000000 */
[----:B---3--:R-:W-:Y:S04]  /*79e0*/  STL [R1+0x8a4], R88 ;  /* 0x0008a45801007387 */ /* 0x008fe80000100800 */
[----:B------:R0:W-:Y:S01]  /*79f0*/  STL [R1+0x148], R5 ;  /* 0x0001480501007387 */ /* 0x0001e20000100800 */
[----:B------:R-:W-:-:S03]  /*7a00*/  @!P2 IMAD.MOV.U32 R9, RZ, RZ, R15 ;  /* 0x000000ffff09a224 */ /* 0x000fc600078e000f */
[----:B------:R1:W-:Y:S01]  /*7a10*/  STL [R1+0x144], R13 ;  /* 0x0001440d01007387 */ /* 0x0003e20000100800 */
[----:B------:R-:W-:Y:S01]  /*7a20*/  IMAD R11, R4, 0x2e, RZ ;  /* 0x0000002e040b7824 */ /* 0x000fe200078e02ff */
[----:B------:R-:W-:Y:S02]  /*7a30*/  ISETP.GE.U32.AND P0, PT, R12, 0x7fffff42, PT ;  /* 0x7fffff420c00780c */ /* 0x000fe40003f06070 */
[----:B------:R2:W3:Y:S01]  /*7a40*/  @!P2 LDG.E.U8 R85, desc[UR18][R8.64] ;  /* 0x000000120855a981 */ /* 0x0004e2000c1e1100 */
[----:B0-----:R-:W-:-:S04]  /*7a50*/  IADD3 R5, P6, PT, R10, R0, RZ ;  /* 0x000000000a057210 */ /* 0x001fc80007fde0ff */
[----:B-1----:R-:W-:Y:S01]  /*7a60*/  LEA.HI.X.SX32 R13, R10, R2, 0x1, P6 ;  /* 0x000000020a0d7211 */ /* 0x002fe200030f0eff */
[----:B------:R-:W-:Y:S02]  /*7a70*/  VIADD R12, R14, 0xffffffb9 ;  /* 0xffffffb90e0c7836 */ /* 0x000fe40000000000 */
[----:B--2---:R-:W-:Y:S02]  /*7a80*/  @!P5 IMAD.MOV.U32 R8, RZ, RZ, R5 ;  /* 0x000000ffff08d224 */ /* 0x004fe400078e0005 */
[----:B------:R-:W-:Y:S01]  /*7a90*/  @!P5 IMAD.MOV.U32 R9, RZ, RZ, R13 ;  /* 0x000000ffff09d224 */ /* 0x000fe200078e000d */
[----:B----4-:R-:W-:Y:S04]  /*7aa0*/  STL [R1+0x8a8], R87 ;  /* 0x0008a85701007387 */ /* 0x010fe80000100800 */
[----:B------:R0:W-:Y:S01]  /*7ab0*/  STL [R1+0x408], R3 ;  /* 0x0004080301007387 */ /* 0x0001e20000100800 */
[----:B------:R-:W-:-:S03]  /*7ac0*/  ISETP.GE.U32.AND P2, PT, R12, 0x7fffff3a, PT ;  /* 0x7fffff3a0c00780c */ /* 0x000fc60003f46070 */
[----:B------:R1:W2:Y:S01]  /*7ad0*/  @!P5 LDG.E.U8 R83, desc[UR18][R8.64] ;  /* 0x000000120853d981 */ /* 0x0002a2000c1e1100 */
[----:B0-----:R-:W-:Y:S01]  /*7ae0*/  IADD3 R3, P6, PT, R11, R0, RZ ;  /* 0x000000000b037210 */ /* 0x001fe20007fde0ff */
[----:B-1----:R-:W-:-:S03]  /*7af0*/  VIADD R8, R14, 0xffffffb1 ;  /* 0xffffffb10e087836 */ /* 0x002fc60000000000 */
[----:B------:R-:W-:Y:S02]  /*7b00*/  LEA.HI.X.SX32 R12, R11, R2, 0x1, P6 ;  /* 0x000000020b0c7211 */ /* 0x000fe400030f0eff */
[----:B------:R-:W-:Y:S01]  /*7b10*/  ISETP.GE.U32.AND P5, PT, R8, 0x7fffff32, PT ;  /* 0x7fffff320800780c */ /* 0x000fe20003fa6070 */
[----:B------:R-:W-:Y:S02]  /*7b20*/  @!P1 IMAD.MOV.U32 R8, RZ, RZ, R3 ;  /* 0x000000ffff089224 */ /* 0x000fe400078e0003 */
[----:B------:R-:W-:-:S05]  /*7b30*/  @!P1 IMAD.MOV.U32 R9, RZ, RZ, R12 ;  /* 0x000000ffff099224 */ /* 0x000fca00078e000c */
[----:B------:R0:W4:Y:S01]  /*7b40*/  @!P1 LDG.E.U8 R81, desc[UR18][R8.64] ;  /* 0x0000001208519981 */ /* 0x000122000c1e1100 */
[----:B------:R-:W-:Y:S02]  /*7b50*/  IMAD R10, R4, 0x36, RZ ;  /* 0x00000036040a7824 */ /* 0x000fe400078e02ff */
[----:B------:R-:W-:Y:S01]  /*7b60*/  VIADD R11, R14, 0xffffffa9 ;  /* 0xffffffa90e0b7836 */ /* 0x000fe20000000000 */
[----:B------:R-:W-:Y:S04]  /*7b70*/  STL [R1+0x404], R15 ;  /* 0x0004040f01007387 */ /* 0x000fe80000100800 */
[----:B------:R1:W-:Y:S01]  /*7b80*/  STL [R1+0x440], R5 ;  /* 0x0004400501007387 */ /* 0x0003e20000100800 */
[----:B------:R-:W-:Y:S01]  /*7b90*/  ISETP.GE.U32.AND P1, PT, R11, 0x7fffff2a, PT ;  /* 0x7fffff2a0b00780c */ /* 0x000fe20003f26070 */
[----:B------:R-:W-:Y:S01]  /*7ba0*/  IMAD R11, R4, 0x3e, RZ ;  /* 0x0000003e040b7824 */ /* 0x000fe200078e02ff */
[----:B-1----:R-:W-:-:S02]  /*7bb0*/  IADD3 R5, P6, PT, R10, R0, RZ ;  /* 0x000000000a057210 */ /* 0x002fc40007fde0ff */
[----:B------:R-:W-:-:S03]  /*7bc0*/  PRMT R80, RZ, 0x7610, R80 ;  /* 0x00007610ff507816 */ /* 0x000fc60000000050 */
[----:B0-----:R-:W-:Y:S01]  /*7bd0*/  @!P4 IMAD.MOV.U32 R8, RZ, RZ, R5 ;  /* 0x000000ffff08c224 */ /* 0x001fe200078e0005 */
[----:B------:R-:W-:Y:S02]  /*7be0*/  PRMT R79, RZ, 0x7610, R79 ;  /* 0x00007610ff4f7816 */ /* 0x000fe4000000004f */
[----:B------:R-:W-:Y:S01]  /*7bf0*/  PRMT R78, RZ, 0x7610, R78 ;  /* 0x00007610ff4e7816 */ /* 0x000fe2000000004e */
[----:B---3--:R-:W-:Y:S04]  /*7c00*/  STL [R1+0x8ac], R85 ;  /* 0x0008ac5501007387 */ /* 0x008fe80000100800 */
[----:B------:R0:W-:Y:S02]  /*7c10*/  STL [R1+0x43c], R13 ;  /* 0x00043c0d01007387 */ /* 0x0001e40000100800 */
[----:B0-----:R-:W-:Y:S01]  /*7c20*/  LEA.HI.X.SX32 R13, R10, R2, 0x1, P6 ;  /* 0x000000020a0d7211 */ /* 0x001fe200030f0eff */
[----:B------:R-:W-:Y:S01]  /*7c30*/  IMAD R10, R4, 0x46, RZ ;  /* 0x00000046040a7824 */ /* 0x000fe200078e02ff */
[----:B--2---:R-:W-:Y:S04]  /*7c40*/  STL [R1+0x8b0], R83 ;  /* 0x0008b05301007387 */ /* 0x004fe80000100800 */
[----:B------:R0:W-:Y:S01]  /*7c50*/  STL [R1+0x478], R3 ;  /* 0x0004780301007387 */ /* 0x0001e20000100800 */
[----:B------:R-:W-:-:S03]  /*7c60*/  @!P4 IMAD.MOV.U32 R9, RZ, RZ, R13 ;  /* 0x000000ffff09c224 */ /* 0x000fc600078e000d */
[----:B------:R1:W-:Y:S04]  /*7c70*/  STL [R1+0x474], R12 ;  /* 0x0004740c01007387 */ /* 0x0003e80000100800 */
[----:B------:R2:W3:Y:S01]  /*7c80*/  @!P4 LDG.E.U8 R80, desc[UR18][R8.64] ;  /* 0x000000120850c981 */ /* 0x0004e2000c1e1100 */
[----:B0-----:R-:W-:Y:S01]  /*7c90*/  IADD3 R3, P6, PT, R11, R0, RZ ;  /* 0x000000000b037210 */ /* 0x001fe20007fde0ff */
[----:B-1----:R-:W-:-:S03]  /*7ca0*/  VIADD R12, R14, 0xffffffa1 ;  /* 0xffffffa10e0c7836 */ /* 0x002fc60000000000 */
[----:B------:R-:W-:Y:S01]  /*7cb0*/  LEA.HI.X.SX32 R14, R11, R2, 0x1, P6 ;  /* 0x000000020b0e7211 */ /* 0x000fe200030f0eff */
[----:B----4-:R-:W-:Y:S01]  /*7cc0*/  STL [R1+0x8b4], R81 ;  /* 0x0008b45101007387 */ /* 0x010fe20000100800 */
[----:B--2---:R-:W-:-:S03]  /*7cd0*/  @!P0 IMAD.MOV.U32 R8, RZ, RZ, R3 ;  /* 0x000000ffff088224 */ /* 0x004fc600078e0003 */
[----:B------:R0:W-:Y:S01]  /*7ce0*/  STL [R1+0x4b8], R5 ;  /* 0x0004b80501007387 */ /* 0x0001e20000100800 */
[----:B------:R-:W-:-:S03]  /*7cf0*/  @!P0 IMAD.MOV.U32 R9, RZ, RZ, R14 ;  /* 0x000000ffff098224 */ /* 0x000fc600078e000e */
[----:B------:R1:W-:Y:S04]  /*7d00*/  STL [R1+0x4b4], R13 ;  /* 0x0004b40d01007387 */ /* 0x0003e80000100800 */
[----:B------:R2:W4:Y:S01]  /*7d10*/  @!P0 LDG.E.U8 R79, desc[UR18][R8.64] ;  /* 0x00000012084f8981 */ /* 0x000522000c1e1100 */
[----:B0-----:R-:W-:-:S04]  /*7d20*/  IADD3 R5, P6, PT, R10, R0, RZ ;  /* 0x000000000a057210 */ /* 0x001fc80007fde0ff */
[----:B-1----:R-:W-:Y:S01]  /*7d30*/  LEA.HI.X.SX32 R13, R10, R2, 0x1, P6 ;  /* 0x000000020a0d7211 */ /* 0x002fe200030f0eff */
[----:B--2---:R-:W-:-:S04]  /*7d40*/  @!P2 IMAD.MOV.U32 R8, RZ, RZ, R5 ;  /* 0x000000ffff08a224 */ /* 0x004fc800078e0005 */
[----:B------:R-:W-:-:S05]  /*7d50*/  @!P2 IMAD.MOV.U32 R9, RZ, RZ, R13 ;  /* 0x000000ffff09a224 */ /* 0x000fca00078e000d */
[----:B------:R0:W2:Y:S01]  /*7d60*/  @!P2 LDG.E.U8 R78, desc[UR18][R8.64] ;  /* 0x00000012084ea981 */ /* 0x0000a2000c1e1100 */
[C---:B------:R-:W-:Y:S02]  /*7d70*/  IMAD R11, R4.reuse, 0x4e, RZ ;  /* 0x0000004e040b7824 */ /* 0x040fe400078e02ff */
[----:B------:R-:W-:Y:S01]  /*7d80*/  IMAD R10, R4, 0x56, RZ ;  /* 0x00000056040a7824 */ /* 0x000fe200078e02ff */
[----:B------:R-:W-:Y:S02]  /*7d90*/  ISETP.GE.U32.AND P4, PT, R12, 0x7fffff22, PT ;  /* 0x7fffff220c00780c */ /* 0x000fe40003f86070 */
[----:B------:R-:W-:Y:S02]  /*7da0*/  PRMT R77, RZ, 0x7610, R77 ;  /* 0x00007610ff4d7816 */ /* 0x000fe4000000004d */
[----:B------:R-:W-:Y:S02]  /*7db0*/  PRMT R76, RZ, 0x7610, R76 ;  /* 0x00007610ff4c7816 */ /* 0x000fe4000000004c */
[----:B------:R-:W-:Y:S01]  /*7dc0*/  PRMT R75, RZ, 0x7610, R75 ;  /* 0x00007610ff4b7816 */ /* 0x000fe2000000004b */
[----:B------:R-:W-:-:S05]  /*7dd0*/  VIADD R85, R68, 0x33 ;  /* 0x0000003344557836 */ /* 0x000fca0000000000 */
[----:B------:R-:W-:Y:S01]  /*7de0*/  IABS R19, R85 ;  /* 0x0000005500137213 */ /* 0x000fe20000000000 */
[----:B---3--:R-:W-:Y:S04]  /*7df0*/  STL [R1+0x8b8], R80 ;  /* 0x0008b85001007387 */ /* 0x008fe80000100800 */
[----:B------:R1:W-:Y:S04]  /*7e00*/  STL [R1+0x4f0], R3 ;  /* 0x0004f00301007387 */ /* 0x0003e80000100800 */
[----:B------:R-:W-:Y:S04]  /*7e10*/  STL [R1+0x4ec], R14 ;  /* 0x0004ec0e01007387 */ /* 0x000fe80000100800 */
[----:B------:R3:W-:Y:S01]  /*7e20*/  STL [R1+0x528], R5 ;  /* 0x0005280501007387 */ /* 0x0007e20000100800 */
[----:B-1----:R-:W-:-:S03]  /*7e30*/  IADD3 R3, P0, PT, R11, R0, RZ ;  /* 0x000000000b037210 */ /* 0x002fc60007f1e0ff */
[----:B----4-:R-:W-:Y:S01]  /*7e40*/  STL [R1+0x8bc], R79 ;  /* 0x0008bc4f01007387 */ /* 0x010fe20000100800 */
[----:B---3--:R-:W-:-:S03]  /*7e50*/  IADD3 R5, P2, PT, R10, R0, RZ ;  /* 0x000000000a057210 */ /* 0x008fc60007f5e0ff */
[----:B------:R1:W-:Y:S01]  /*7e60*/  STL [R1+0x524], R13 ;  /* 0x0005240d01007387 */ /* 0x0003e20000100800 */
[----:B0-----:R-:W-:Y:S01]  /*7e70*/  @!P5 IMAD.MOV.U32 R8, RZ, RZ, R3 ;  /* 0x000000ffff08d224 */ /* 0x001fe200078e0003 */
[-C--:B------:R-:W-:Y:S02]  /*7e80*/  LEA.HI.X.SX32 R12, R10, R2.reuse, 0x1, P2 ;  /* 0x000000020a0c7211 */ /* 0x080fe400010f0eff */
[----:B-1----:R-:W-:Y:S01]  /*7e90*/  LEA.HI.X.SX32 R13, R11, R2, 0x1, P0 ;  /* 0x000000020b0d7211 */ /* 0x002fe200000f0eff */
[----:B------:R-:W-:Y:S01]  /*7ea0*/  IMAD R11, R4, 0x5e, RZ ;  /* 0x0000005e040b7824 */ /* 0x000fe200078e02ff */
[----:B--2---:R-:W-:Y:S03]  /*7eb0*/  STL [R1+0x8c0], R78 ;  /* 0x0008c04e01007387 */ /* 0x004fe60000100800 */
[----:B------:R-:W-:Y:S01]  /*7ec0*/  @!P5 IMAD.MOV.U32 R9, RZ, RZ, R13 ;  /* 0x000000ffff09d224 */ /* 0x000fe200078e000d */
[----:B------:R0:W-:Y:S04]  /*7ed0*/  STL [R1+0x560], R3 ;  /* 0x0005600301007387 */ /* 0x0001e80000100800 */
[----:B------:R1:W2:Y:S01]  /*7ee0*/  @!P5 LDG.E.U8 R77, desc[UR18][R8.64] ;  /* 0x00000012084dd981 */ /* 0x0002a2000c1e1100 */
[----:B------:R-:W-:-:S02]  /*7ef0*/  VIADD R80, R68, 0x30 ;  /* 0x0000003044507836 */ /* 0x000fc40000000000 */
[C---:B------:R-:W-:Y:S02]  /*7f00*/  VIADD R90, R68.reuse, 0x36 ;  /* 0x00000036445a7836 */ /* 0x040fe40000000000 */
[C---:B------:R-:W-:Y:S01]  /*7f10*/  VIADD R92, R68.reuse, 0x39 ;  /* 0x00000039445c7836 */ /* 0x040fe20000000000 */
[C---:B0-----:R-:W-:Y:S01]  /*7f20*/  IADD3 R3, P0, PT, R11.reuse, R0, RZ ;  /* 0x000000000b037210 */ /* 0x041fe20007f1e0ff */
[----:B------:R0:W-:Y:S01]  /*7f30*/  STL [R1+0x598], R5 ;  /* 0x0005980501007387 */ /* 0x0001e20000100800 */
[----:B------:R-:W-:Y:S01]  /*7f40*/  VIADD R82, R68, 0x3f ;  /* 0x0000003f44527836 */ /* 0x000fe20000000000 */
[----:B------:R-:W-:Y:S01]  /*7f50*/  ISETP.GT.U32.AND P2, PT, R6, R71, PT ;  /* 0x000000470600720c */ /* 0x000fe20003f44070 */
[----:B-1----:R-:W-:Y:S01]  /*7f60*/  @!P1 IMAD.MOV.U32 R8, RZ, RZ, R5 ;  /* 0x000000ffff089224 */ /* 0x002fe200078e0005 */
[----:B------:R-:W1:Y:S01]  /*7f70*/  LDC R78, c[0x0][0x3a0] ;  /* 0x0000e800ff4e7b82 */ /* 0x000e620000000800 */
[----:B------:R-:W-:Y:S01]  /*7f80*/  @!P1 IMAD.MOV.U32 R9, RZ, RZ, R12 ;  /* 0x000000ffff099224 */ /* 0x000fe200078e000c */
[----:B0-----:R-:W-:-:S04]  /*7f90*/  LEA.HI.X.SX32 R5, R11, R2, 0x1, P0 ;  /* 0x000000020b057211 */ /* 0x001fc800000f0eff */
[----:B------:R0:W3:Y:S02]  /*7fa0*/  @!P1 LDG.E.U8 R76, desc[UR18][R8.64] ;  /* 0x00000012084c9981 */ /* 0x0000e4000c1e1100 */
[----:B0-----:R-:W-:Y:S02]  /*7fb0*/  @!P4 IMAD.MOV.U32 R8, RZ, RZ, R3 ;  /* 0x000000ffff08c224 */ /* 0x001fe400078e0003 */
[----:B------:R-:W-:-:S05]  /*7fc0*/  @!P4 IMAD.MOV.U32 R9, RZ, RZ, R5 ;  /* 0x000000ffff09c224 */ /* 0x000fca00078e0005 */
[----:B------:R0:W4:Y:S01]  /*7fd0*/  @!P4 LDG.E.U8 R75, desc[UR18][R8.64] ;  /* 0x00000012084bc981 */ /* 0x000122000c1e1100 */
[----:B------:R-:W-:-:S05]  /*7fe0*/  IABS R22, R80 ;  /* 0x0000005000167213 */ /* 0x000fca0000000000 */
[----:B0-----:R-:W-:-:S04]  /*7ff0*/  IMAD.HI.U32 R8, R7, R22, RZ ;  /* 0x0000001607087227 */ /* 0x001fc800078e00ff */
[----:B------:R-:W-:-:S04]  /*8000*/  IMAD.MOV R8, RZ, RZ, -R8 ;  /* 0x000000ffff087224 */ /* 0x000fc800078e0a08 */
[----:B------:R-:W-:Y:S02]  /*8010*/  IMAD R22, R6, R8, R22 ;  /* 0x0000000806167224 */ /* 0x000fe400078e0216 */
[----:B------:R-:W-:Y:S01]  /*8020*/  IMAD.HI.U32 R8, R7, R19, RZ ;  /* 0x0000001307087227 */ /* 0x000fe200078e00ff */
[----:B------:R-:W-:-:S03]  /*8030*/  IABS R16, R90 ;  /* 0x0000005a00107213 */ /* 0x000fc60000000000 */
[----:B------:R-:W-:-:S04]  /*8040*/  IMAD.MOV R8, RZ, RZ, -R8 ;  /* 0x000000ffff087224 */ /* 0x000fc800078e0a08 */
[----:B------:R-:W-:Y:S02]  /*8050*/  IMAD R19, R6, R8, R19 ;  /* 0x0000000806137224 */ /* 0x000fe400078e0213 */
[----:B------:R-:W-:Y:S01]  /*8060*/  IMAD.HI.U32 R8, R7, R16, RZ ;  /* 0x0000001007087227 */ /* 0x000fe200078e00ff */
[----:B------:R0:W-:Y:S03]  /*8070*/  STL [R1+0x55c], R13 ;  /* 0x00055c0d01007387 */ /* 0x0001e60000100800 */
[----:B------:R-:W-:Y:S01]  /*8080*/  IMAD.MOV R8, RZ, RZ, -R8 ;  /* 0x000000ffff087224 */ /* 0x000fe200078e0a08 */
[----:B0-----:R-:W-:-:S03]  /*8090*/  IABS R13, R92 ;  /* 0x0000005c000d7213 */ /* 0x001fc60000000000 */
[----:B------:R-:W-:Y:S02]  /*80a0*/  IMAD R16, R6, R8, R16 ;  /* 0x0000000806107224 */ /* 0x000fe400078e0210 */
[----:B------:R-:W-:-:S04]  /*80b0*/  IMAD.HI.U32 R8, R7, R13, RZ ;  /* 0x0000000d07087227 */ /* 0x000fc800078e00ff */
[----:B------:R-:W-:Y:S01]  /*80c0*/  IMAD.MOV R8, RZ, RZ, -R8 ;  /* 0x000000ffff087224 */ /* 0x000fe200078e0a08 */
[----:B------:R-:W-:-:S03]  /*80d0*/  ISETP.GT.U32.AND P0, PT, R6, R69, PT ;  /* 0x000000450600720c */ /* 0x000fc60003f04070 */
[----:B------:R-:W-:Y:S01]  /*80e0*/  IMAD R13, R6, R8, R13 ;  /* 0x00000008060d7224 */ /* 0x000fe200078e020d */
[----:B------:R-:W-:-:S05]  /*80f0*/  IABS R8, R82 ;  /* 0x0000005200087213 */ /* 0x000fca0000000000 */
[----:B------:R-:W-:-:S04]  /*8100*/  IMAD.HI.U32 R72, R7, R8, RZ ;  /* 0x0000000807487227 */ /* 0x000fc800078e00ff */
[----:B------:R-:W-:Y:S02]  /*8110*/  IMAD.MOV R72, RZ, RZ, -R72 ;  /* 0x000000ffff487224 */ /* 0x000fe400078e0a48 */
[----:B------:R-:W-:Y:S01]  /*8120*/  @!P0 IMAD.IADD R69, R69, 0x1, -R6 ;  /* 0x0000000145458824 */ /* 0x000fe200078e0a06 */
[C---:B------:R-:W-:Y:S01]  /*8130*/  ISETP.GT.U32.AND P0, PT, R6.reuse, R63, PT ;  /* 0x0000003f0600720c */ /* 0x040fe20003f04070 */
[C---:B------:R-:W-:Y:S01]  /*8140*/  IMAD R8, R6.reuse, R72, R8 ;  /* 0x0000004806087224 */ /* 0x040fe200078e0208 */
[----:B------:R-:W-:-:S04]  /*8150*/  ISETP.GT.U32.AND P4, PT, R6, R70, PT ;  /* 0x000000460600720c */ /* 0x000fc80003f84070 */
[C---:B------:R-:W-:Y:S02]  /*8160*/  ISETP.GT.U32.AND P5, PT, R6.reuse, R8, PT ;  /* 0x000000080600720c */ /* 0x040fe40003fa4070 */
[----:B------:R-:W-:-:S05]  /*8170*/  ISETP.GT.U32.AND P1, PT, R6, R67, PT ;  /* 0x000000430600720c */ /* 0x000fca0003f24070 */
[--C-:B------:R-:W-:Y:S01]  /*8180*/  @!P0 IMAD.IADD R63, R63, 0x1, -R6.reuse ;  /* 0x000000013f3f8824 */ /* 0x100fe200078e0a06 */
[C---:B------:R-:W-:Y:S01]  /*8190*/  ISETP.GT.U32.AND P0, PT, R6.reuse, R58, PT ;  /* 0x0000003a0600720c */ /* 0x040fe20003f04070 */
[--C-:B------:R-:W-:Y:S01]  /*81a0*/  @!P2 IMAD.IADD R71, R71, 0x1, -R6.reuse ;  /* 0x000000014747a824 */ /* 0x100fe200078e0a06 */
[----:B------:R-:W-:Y:S01]  /*81b0*/  ISETP.GT.U32.AND P2, PT, R6, R66, PT ;  /* 0x000000420600720c */ /* 0x000fe20003f44070 */
[--C-:B------:R-:W-:Y:S01]  /*81c0*/  @!P4 IMAD.IADD R70, R70, 0x1, -R6.reuse ;  /* 0x000000014646c824 */ /* 0x100fe200078e0a06 */
[----:B------:R-:W-:Y:S01]  /*81d0*/  ISETP.GT.U32.AND P4, PT, R6, R64, PT ;  /* 0x000000400600720c */ /* 0x000fe20003f84070 */
[--C-:B------:R-:W-:Y:S01]  /*81e0*/  @!P5 IMAD.IADD R8, R8, 0x1, -R6.reuse ;  /* 0x000000010808d824 */ /* 0x100fe200078e0a06 */
[C---:B------:R-:W-:Y:S01]  /*81f0*/  ISETP.GT.U32.AND P5, PT, R6.reuse, R65, PT ;  /* 0x000000410600720c */ /* 0x040fe20003fa4070 */
[----:B------:R-:W-:Y:S01]  /*8200*/  @!P1 IMAD.IADD R67, R67, 0x1, -R6 ;  /* 0x0000000143439824 */ /* 0x000fe200078e0a06 */
[----:B------:R-:W-:Y:S01]  /*8210*/  ISETP.GT.U32.AND P1, PT, R6, R62, PT ;  /* 0x0000003e0600720c */ /* 0x000fe20003f24070 */
[----:B------:R-:W-:-:S04]  /*8220*/  VIADD R79, R68, 0x2f ;  /* 0x0000002f444f7836 */ /* 0x000fc80000000000 */
[--C-:B------:R-:W-:Y:S01]  /*8230*/  @!P0 IMAD.IADD R58, R58, 0x1, -R6.reuse ;  /* 0x000000013a3a8824 */ /* 0x100fe200078e0a06 */
[----:B------:R-:W-:Y:S01]  /*8240*/  ISETP.GT.U32.AND P0, PT, R6, R53, PT ;  /* 0x000000350600720c */ /* 0x000fe20003f04070 */
[--C-:B------:R-:W-:Y:S01]  /*8250*/  @!P2 IMAD.IADD R66, R66, 0x1, -R6.reuse ;  /* 0x000000014242a824 */ /* 0x100fe200078e0a06 */
[----:B------:R-:W-:Y:S01]  /*8260*/  ISETP.GT.U32.AND P2, PT, R6, R61, PT ;  /* 0x0000003d0600720c */ /* 0x000fe20003f44070 */
[--C-:B------:R-:W-:Y:S01]  /*8270*/  @!P4 IMAD.IADD R64, R64, 0x1, -R6.reuse ;  /* 0x000000014040c824 */ /* 0x100fe200078e0a06 */
[C---:B------:R-:W-:Y:S01]  /*8280*/  ISETP.GT.U32.AND P4, PT, R6.reuse, R59, PT ;  /* 0x0000003b0600720c */ /* 0x040fe20003f84070 */
[--C-:B------:R-:W-:Y:S01]  /*8290*/  @!P5 IMAD.IADD R65, R65, 0x1, -R6.reuse ;  /* 0x000000014141d824 */ /* 0x100fe200078e0a06 */
[----:B------:R-:W-:Y:S01]  /*82a0*/  ISETP.GT.U32.AND P5, PT, R6, R60, PT ;  /* 0x0000003c0600720c */ /* 0x000fe20003fa4070 */
[----:B------:R-:W-:Y:S02]  /*82b0*/  VIADD R81, R68, 0x31 ;  /* 0x0000003144517836 */ /* 0x000fe40000000000 */
[----:B------:R-:W-:Y:S01]  /*82c0*/  @!P1 IMAD.IADD R62, R62, 0x1, -R6 ;  /* 0x000000013e3e9824 */ /* 0x000fe200078e0a06 */
[----:B------:R-:W-:Y:S01]  /*82d0*/  ISETP.GT.U32.AND P1, PT, R6, R57, PT ;  /* 0x000000390600720c */ /* 0x000fe20003f24070 */
[----:B------:R-:W-:-:S02]  /*82e0*/  VIADD R83, R68, 0x32 ;  /* 0x0000003244537836 */ /* 0x000fc40000000000 */
[--C-:B------:R-:W-:Y:S01]  /*82f0*/  @!P0 IMAD.IADD R53, R53, 0x1, -R6.reuse ;  /* 0x0000000135358824 */ /* 0x100fe200078e0a06 */
[----:B------:R-:W-:Y:S01]  /*8300*/  ISETP.GT.U32.AND P0, PT, R6, R48, PT ;  /* 0x000000300600720c */ /* 0x000fe20003f04070 */
[C---:B------:R-:W-:Y:S02]  /*8310*/  VIADD R87, R68.reuse, 0x34 ;  /* 0x0000003444577836 */ /* 0x040fe40000000000 */
[C---:B------:R-:W-:Y:S02]  /*8320*/  VIADD R88, R68.reuse, 0x35 ;  /* 0x0000003544587836 */ /* 0x040fe40000000000 */
[C---:B------:R-:W-:Y:S02]  /*8330*/  VIADD R89, R68.reuse, 0x37 ;  /* 0x0000003744597836 */ /* 0x040fe40000000000 */
[----:B------:R-:W-:Y:S02]  /*8340*/  VIADD R91, R68, 0x38 ;  /* 0x00000038445b7836 */ /* 0x000fe40000000000 */
[--C-:B------:R-:W-:Y:S01]  /*8350*/  @!P2 IMAD.IADD R61, R61, 0x1, -R6.reuse ;  /* 0x000000013d3da824 */ /* 0x100fe200078e0a06 */
[----:B------:R-:W-:Y:S01]  /*8360*/  ISETP.GT.U32.AND P2, PT, R6, R56, PT ;  /* 0x000000380600720c */ /* 0x000fe20003f44070 */
[--C-:B------:R-:W-:Y:S01]  /*8370*/  @!P5 IMAD.IADD R60, R60, 0x1, -R6.reuse ;  /* 0x000000013c3cd824 */ /* 0x100fe200078e0a06 */
[C---:B------:R-:W-:Y:S01]  /*8380*/  ISETP.GT.U32.AND P5, PT, R6.reuse, R55, PT ;  /* 0x000000370600720c */ /* 0x040fe20003fa4070 */
[----:B------:R-:W-:Y:S01]  /*8390*/  @!P4 IMAD.IADD R59, R59, 0x1, -R6 ;  /* 0x000000013b3bc824 */ /* 0x000fe200078e0a06 */
[----:B------:R-:W-:Y:S01]  /*83a0*/  ISETP.GT.U32.AND P4, PT, R6, R54, PT ;  /* 0x000000360600720c */ /* 0x000fe20003f84070 */
[----:B------:R-:W-:-:S02]  /*83b0*/  VIADD R93, R68, 0x3a ;  /* 0x0000003a445d7836 */ /* 0x000fc40000000000 */
[--C-:B------:R-:W-:Y:S01]  /*83c0*/  @!P1 IMAD.IADD R57, R57, 0x1, -R6.reuse ;  /* 0x0000000139399824 */ /* 0x100fe200078e0a06 */
[----:B------:R-:W-:Y:S01]  /*83d0*/  ISETP.GT.U32.AND P1, PT, R6, R52, PT ;  /* 0x000000340600720c */ /* 0x000fe20003f24070 */
[C---:B------:R-:W-:Y:S02]  /*83e0*/  VIADD R86, R68.reuse, 0x3d ;  /* 0x0000003d44567836 */ /* 0x040fe40000000000 */
[----:B------:R-:W-:Y:S02]  /*83f0*/  VIADD R84, R68, 0x3e ;  /* 0x0000003e44547836 */ /* 0x000fe40000000000 */
[--C-:B------:R-:W-:Y:S01]  /*8400*/  @!P0 IMAD.IADD R48, R48, 0x1, -R6.reuse ;  /* 0x0000000130308824 */ /* 0x100fe200078e0a06 */
[----:B------:R-:W-:Y:S01]  /*8410*/  ISETP.GT.U32.AND P0, PT, R6, R43, PT ;  /* 0x0000002b0600720c */ /* 0x000fe20003f04070 */
[--C-:B------:R-:W-:Y:S01]  /*8420*/  @!P2 IMAD.IADD R56, R56, 0x1, -R6.reuse ;  /* 0x000000013838a824 */ /* 0x100fe200078e0a06 */
[C---:B------:R-:W-:Y:S01]  /*8430*/  ISETP.GT.U32.AND P2, PT, R6.reuse, R51, PT ;  /* 0x000000330600720c */ /* 0x040fe20003f44070 */
[--C-:B------:R-:W-:Y:S01]  /*8440*/  @!P5 IMAD.IADD R55, R55, 0x1, -R6.reuse ;  /* 0x000000013737d824 */ /* 0x100fe200078e0a06 */
[----:B------:R-:W-:Y:S01]  /*8450*/  ISETP.GT.U32.AND P5, PT, R6, R50, PT ;  /* 0x000000320600720c */ /* 0x000fe20003fa4070 */
[--C-:B------:R-:W-:Y:S01]  /*8460*/  @!P4 IMAD.IADD R54, R54, 0x1, -R6.reuse ;  /* 0x000000013636c824 */ /* 0x100fe200078e0a06 */
[----:B------:R-:W-:Y:S01]  /*8470*/  ISETP.GT.U32.AND P4, PT, R6, R49, PT ;  /* 0x000000310600720c */ /* 0x000fe20003f84070 */
[----:B------:R-:W-:Y:S01]  /*8480*/  @!P1 IMAD.IADD R52, R52, 0x1, -R6 ;  /* 0x0000000134349824 */ /* 0x000fe200078e0a06 */
[----:B------:R-:W-:-:S02]  /*8490*/  ISETP.GT.U32.AND P1, PT, R6, R47, PT ;  /* 0x0000002f0600720c */ /* 0x000fc40003f24070 */
[----:B------:R-:W-:-:S03]  /*84a0*/  IABS R23, R79 ;  /* 0x0000004f00177213 */ /* 0x000fc60000000000 */
[--C-:B------:R-:W-:Y:S01]  /*84b0*/  @!P0 IMAD.IADD R43, R43, 0x1, -R6.reuse ;  /* 0x000000012b2b8824 */ /* 0x100fe200078e0a06 */
[C---:B------:R-:W-:Y:S01]  /*84c0*/  ISETP.GT.U32.AND P0, PT, R6.reuse, R38, PT ;  /* 0x000000260600720c */ /* 0x040fe20003f04070 */
[--C-:B------:R-:W-:Y:S01]  /*84d0*/  @!P2 IMAD.IADD R51, R51, 0x1, -R6.reuse ;  /* 0x000000013333a824 */ /* 0x100fe200078e0a06 */
[----:B------:R-:W-:Y:S01]  /*84e0*/  ISETP.GT.U32.AND P2, PT, R6, R46, PT ;  /* 0x0000002e0600720c */ /* 0x000fe20003f44070 */
[--C-:B------:R-:W-:Y:S01]  /*84f0*/  @!P5 IMAD.IADD R50, R50, 0x1, -R6.reuse ;  /* 0x000000013232d824 */ /* 0x100fe200078e0a06 */
[C---:B------:R-:W-:Y:S01]  /*8500*/  ISETP.GT.U32.AND P5, PT, R6.reuse, R45, PT ;  /* 0x0000002d0600720c */ /* 0x040fe20003fa4070 */
[--C-:B------:R-:W-:Y:S01]  /*8510*/  @!P4 IMAD.IADD R49, R49, 0x1, -R6.reuse ;  /* 0x000000013131c824 */ /* 0x100fe200078e0a06 */
[C---:B------:R-:W-:Y:S01]  /*8520*/  ISETP.GT.U32.AND P4, PT, R6.reuse, R44, PT ;  /* 0x0000002c0600720c */ /* 0x040fe20003f84070 */
[----:B------:R-:W-:Y:S01]  /*8530*/  @!P1 IMAD.IADD R47, R47, 0x1, -R6 ;  /* 0x000000012f2f9824 */ /* 0x000fe200078e0a06 */
[----:B------:R-:W-:Y:S02]  /*8540*/  ISETP.GT.U32.AND P1, PT, R6, R42, PT ;  /* 0x0000002a0600720c */ /* 0x000fe40003f24070 */
[----:B------:R-:W-:-:S03]  /*8550*/  IABS R21, R81 ;  /* 0x0000005100157213 */ /* 0x000fc60000000000 */
[----:B------:R-:W-:Y:S01]  /*8560*/  @!P0 IMAD.IADD R38, R38, 0x1, -R6 ;  /* 0x0000000126268824 */ /* 0x000fe200078e0a06 */
[----:B------:R-:W-:Y:S01]  /*8570*/  ISETP.GT.U32.AND P0, PT, R6, R33, PT ;  /* 0x000000210600720c */ /* 0x000fe20003f04070 */
[----:B------:R-:W-:Y:S01]  /*8580*/  IMAD.HI.U32 R9, R7, R21, RZ ;  /* 0x0000001507097227 */ /* 0x000fe200078e00ff */
[----:B------:R-:W-:-:S03]  /*8590*/  IABS R18, R87 ;  /* 0x0000005700127213 */ /* 0x000fc60000000000 */
[--C-:B------:R-:W-:Y:S01]  /*85a0*/  @!P2 IMAD.IADD R46, R46, 0x1, -R6.reuse ;  /* 0x000000012e2ea824 */ /* 0x100fe200078e0a06 */
[C---:B------:R-:W-:Y:S01]  /*85b0*/  ISETP.GT.U32.AND P2, PT, R6.reuse, R41, PT ;  /* 0x000000290600720c */ /* 0x040fe20003f44070 */
[--C-:B------:R-:W-:Y:S01]  /*85c0*/  @!P5 IMAD.IADD R45, R45, 0x1, -R6.reuse ;  /* 0x000000012d2dd824 */ /* 0x100fe200078e0a06 */
[----:B------:R-:W-:Y:S01]  /*85d0*/  ISETP.GT.U32.AND P5, PT, R6, R40, PT ;  /* 0x000000280600720c */ /* 0x000fe20003fa4070 */
[----:B------:R-:W-:Y:S01]  /*85e0*/  @!P4 IMAD.IADD R44, R44, 0x1, -R6 ;  /* 0x000000012c2cc824 */ /* 0x000fe200078e0a06 */
[----:B------:R-:W-:Y:S01]  /*85f0*/  ISETP.GT.U32.AND P4, PT, R6, R39, PT ;  /* 0x000000270600720c */ /* 0x000fe20003f84070 */
[----:B------:R-:W-:-:S04]  /*8600*/  IMAD.HI.U32 R10, R7, R23, RZ ;  /* 0x00000017070a7227 */ /* 0x000fc800078e00ff */
[----:B------:R-:W-:Y:S02]  /*8610*/  IMAD.MOV R9, RZ, RZ, -R9 ;  /* 0x000000ffff097224 */ /* 0x000fe400078e0a09 */
[----:B------:R-:W-:Y:S01]  /*8620*/  @!P1 IMAD.IADD R42, R42, 0x1, -R6 ;  /* 0x000000012a2a9824 */ /* 0x000fe200078e0a06 */
[C---:B------:R-:W-:Y:S01]  /*8630*/  ISETP.GT.U32.AND P1, PT, R6.reuse, R37, PT ;  /* 0x000000250600720c */ /* 0x040fe20003f24070 */
[----:B------:R-:W-:Y:S01]  /*8640*/  IMAD.MOV R10, RZ, RZ, -R10 ;  /* 0x000000ffff0a7224 */ /* 0x000fe200078e0a0a */
[----:B------:R-:W-:Y:S01]  /*8650*/  IABS R20, R83 ;  /* 0x0000005300147213 */ /* 0x000fe20000000000 */
[----:B------:R-:W-:Y:S02]  /*8660*/  IMAD R21, R6, R9, R21 ;  /* 0x0000000906157224 */ /* 0x000fe400078e0215 */
[----:B------:R-:W-:Y:S01]  /*8670*/  IMAD.HI.U32 R9, R7, R18, RZ ;  /* 0x0000001207097227 */ /* 0x000fe200078e00ff */
[----:B------:R-:W-:-:S03]  /*8680*/  IABS R15, R89 ;  /* 0x00000059000f7213 */ /* 0x000fc60000000000 */
[----:B------:R-:W-:Y:S01]  /*8690*/  @!P0 IMAD.IADD R33, R33, 0x1, -R6 ;  /* 0x0000000121218824 */ /* 0x000fe200078e0a06 */
[C---:B------:R-:W-:Y:S01]  /*86a0*/  ISETP.GT.U32.AND P0, PT, R6.reuse, R28, PT ;  /* 0x0000001c0600720c */ /* 0x040fe20003f04070 */
[----:B------:R-:W-:Y:S02]  /*86b0*/  IMAD R23, R6, R10, R23 ;  /* 0x0000000a06177224 */ /* 0x000fe400078e0217 */
[----:B------:R-:W-:-:S04]  /*86c0*/  IMAD.HI.U32 R10, R7, R20, RZ ;  /* 0x00000014070a7227 */ /* 0x000fc800078e00ff */
[----:B------:R-:W-:Y:S01]  /*86d0*/  IMAD.MOV R9, RZ, RZ, -R9 ;  /* 0x000000ffff097224 */ /* 0x000fe200078e0a09 */
[----:B--2---:R-:W-:Y:S04]  /*86e0*/  STL [R1+0x8c4], R77 ;  /* 0x0008c44d01007387 */ /* 0x004fe80000100800 */
[----:B------:R-:W-:Y:S04]  /*86f0*/  STL [R1+0x594], R12 ;  /* 0x0005940c01007387 */ /* 0x000fe80000100800 */
[----:B------:R-:W-:Y:S04]  /*8700*/  STL [R1+0x73c], R79 ;  /* 0x00073c4f01007387 */ /* 0x000fe80000100800 */
[----:B------:R-:W-:Y:S04]  /*8710*/  STL [R1+0x8c8], R79 ;  /* 0x0008c84f01007387 */ /* 0x000fe80000100800 */
[----:B---3--:R-:W-:Y:S04]  /*8720*/  STL [R1+0x8cc], R76 ;  /* 0x0008cc4c01007387 */ /* 0x008fe80000100800 */
[----:B------:R-:W-:Y:S04]  /*8730*/  STL [R1+0x5d0], R3 ;  /* 0x0005d00301007387 */ /* 0x000fe80000100800 */
[----:B------:R0:W-:Y:S04]  /*8740*/  STL [R1+0x5cc], R5 ;  /* 0x0005cc0501007387 */ /* 0x0001e80000100800 */
[----:B------:R-:W-:Y:S04]  /*8750*/  STL [R1+0x738], R80 ;  /* 0x0007385001007387 */ /* 0x000fe80000100800 */
[----:B------:R-:W-:Y:S04]  /*8760*/  STL [R1+0x734], R81 ;  /* 0x0007345101007387 */ /* 0x000fe80000100800 */
[----:B----4-:R-:W-:Y:S04]  /*8770*/  STL [R1+0x8d0], R75 ;  /* 0x0008d04b01007387 */ /* 0x010fe80000100800 */
[----:B------:R-:W-:Y:S04]  /*8780*/  STL [R1+0x730], R83 ;  /* 0x0007305301007387 */ /* 0x000fe80000100800 */
[----:B------:R2:W-:Y:S04]  /*8790*/  STL [R1+0x8d4], R80 ;  /* 0x0008d45001007387 */ /* 0x0005e80000100800 */
[----:B------:R-:W-:Y:S01]  /*87a0*/  STL [R1+0x8d8], R81 ;  /* 0x0008d85101007387 */ /* 0x000fe20000100800 */
[----:B0-----:R-:W-:-:S03]  /*87b0*/  VIADD R5, R68, 0x3b ;  /* 0x0000003b44057836 */ /* 0x001fc60000000000 */
[----:B------:R-:W-:Y:S01]  /*87c0*/  STL [R1+0x72c], R85 ;  /* 0x00072c5501007387 */ /* 0x000fe20000100800 */
[----:B------:R-:W-:-:S03]  /*87d0*/  VIADD R3, R68, 0x3c ;  /* 0x0000003c44037836 */ /* 0x000fc60000000000 */
        /* <DEDUP_REMOVED lines=12> */
[----:B--2---:R-:W2:Y:S04]  /*88a0*/  LDL R80, [R1+0x740] ;  /* 0x0007400001507983 */ /* 0x004ea80000100800 */
[----:B------:R-:W3:Y:S04]  /*88b0*/  LDL R75, [R1+0x750] ;  /* 0x00075000014b7983 */ /* 0x000ee80000100800 */
[----:B------:R-:W4:Y:S04]  /*88c0*/  LDL R76, [R1+0x754] ;  /* 0x00075400014c7983 */ /* 0x000f280000100800 */
[----:B------:R-:W2:Y:S01]  /*88d0*/  LDL R79, [R1+0x758] ;  /* 0x00075800014f7983 */ /* 0x000ea20000100800 */
[--C-:B------:R-:W-:Y:S01]  /*88e0*/  @!P2 IMAD.IADD R41, R41, 0x1, -R6.reuse ;  /* 0x000000012929a824 */ /* 0x100fe200078e0a06 */
[----:B------:R-:W-:Y:S01]  /*88f0*/  IABS R17, R88 ;  /* 0x0000005800117213 */ /* 0x000fe20000000000 */
[--C-:B------:R-:W-:Y:S01]  /*8900*/  @!P5 IMAD.IADD R40, R40, 0x1, -R6.reuse ;  /* 0x000000012828d824 */ /* 0x100fe200078e0a06 */
[C---:B------:R-:W-:Y:S01]  /*8910*/  ISETP.GT.U32.AND P2, PT, R6.reuse, R36, PT ;  /* 0x000000240600720c */ /* 0x040fe20003f44070 */
[----:B------:R-:W-:Y:S01]  /*8920*/  @!P4 IMAD.IADD R39, R39, 0x1, -R6 ;  /* 0x000000012727c824 */ /* 0x000fe200078e0a06 */
[C---:B------:R-:W-:Y:S01]  /*8930*/  ISETP.GT.U32.AND P5, PT, R6.reuse, R35, PT ;  /* 0x000000230600720c */ /* 0x040fe20003fa4070 */
[----:B------:R-:W-:Y:S01]  /*8940*/  IMAD.MOV R10, RZ, RZ, -R10 ;  /* 0x000000ffff0a7224 */ /* 0x000fe200078e0a0a */
[C---:B------:R-:W-:Y:S01]  /*8950*/  ISETP.GT.U32.AND P4, PT, R6.reuse, R34, PT ;  /* 0x000000220600720c */ /* 0x040fe20003f84070 */
[----:B------:R-:W-:-:S02]  /*8960*/  IMAD R18, R6, R9, R18 ;  /* 0x0000000906127224 */ /* 0x000fc400078e0212 */
[----:B------:R-:W-:Y:S01]  /*8970*/  IMAD.HI.U32 R9, R7, R15, RZ ;  /* 0x0000000f07097227 */ /* 0x000fe200078e00ff */
[----:B------:R-:W-:-:S03]  /*8980*/  IABS R12, R93 ;  /* 0x0000005d000c7213 */ /* 0x000fc60000000000 */
[----:B------:R-:W-:Y:S01]  /*8990*/  @!P1 IMAD.IADD R37, R37, 0x1, -R6 ;  /* 0x0000000125259824 */ /* 0x000fe200078e0a06 */
[C---:B------:R-:W-:Y:S01]  /*89a0*/  ISETP.GT.U32.AND P1, PT, R6.reuse, R32, PT ;  /* 0x000000200600720c */ /* 0x040fe20003f24070 */
[----:B------:R-:W-:Y:S02]  /*89b0*/  IMAD R20, R6, R10, R20 ;  /* 0x0000000a06147224 */ /* 0x000fe400078e0214 */
[----:B------:R-:W-:-:S04]  /*89c0*/  IMAD.HI.U32 R10, R7, R17, RZ ;  /* 0x00000011070a7227 */ /* 0x000fc800078e00ff */
[----:B------:R-:W-:Y:S01]  /*89d0*/  IMAD.MOV R9, RZ, RZ, -R9 ;  /* 0x000000ffff097224 */ /* 0x000fe200078e0a09 */
[----:B------:R-:W-:Y:S01]  /*89e0*/  IABS R14, R91 ;  /* 0x0000005b000e7213 */ /* 0x000fe20000000000 */
[----:B------:R-:W-:Y:S01]  /*89f0*/  @!P0 IMAD.IADD R28, R28, 0x1, -R6 ;  /* 0x000000011c1c8824 */ /* 0x000fe200078e0a06 */
[C---:B------:R-:W-:Y:S01]  /*8a00*/  ISETP.GT.U32.AND P0, PT, R6.reuse, R23, PT ;  /* 0x000000170600720c */ /* 0x040fe20003f04070 */
[----:B------:R-:W-:Y:S02]  /*8a10*/  IMAD.MOV R10, RZ, RZ, -R10 ;  /* 0x000000ffff0a7224 */ /* 0x000fe400078e0a0a */
[----:B------:R-:W-:Y:S02]  /*8a20*/  IMAD R15, R6, R9, R15 ;  /* 0x00000009060f7224 */ /* 0x000fe400078e020f */
[----:B------:R-:W-:-:S04]  /*8a30*/  IMAD.HI.U32 R9, R7, R12, RZ ;  /* 0x0000000c07097227 */ /* 0x000fc800078e00ff */
[----:B------:R-:W-:Y:S02]  /*8a40*/  IMAD R17, R6, R10, R17 ;  /* 0x0000000a06117224 */ /* 0x000fe400078e0211 */
[--C-:B------:R-:W-:Y:S01]  /*8a50*/  @!P2 IMAD.IADD R36, R36, 0x1, -R6.reuse ;  /* 0x000000012424a824 */ /* 0x100fe200078e0a06 */
[C---:B------:R-:W-:Y:S01]  /*8a60*/  ISETP.GT.U32.AND P2, PT, R6.reuse, R31, PT ;  /* 0x0000001f0600720c */ /* 0x040fe20003f44070 */
[--C-:B------:R-:W-:Y:S01]  /*8a70*/  @!P5 IMAD.IADD R35, R35, 0x1, -R6.reuse ;  /* 0x000000012323d824 */ /* 0x100fe200078e0a06 */
[----:B------:R-:W-:Y:S01]  /*8a80*/  ISETP.GT.U32.AND P5, PT, R6, R30, PT ;  /* 0x0000001e0600720c */ /* 0x000fe20003fa4070 */
[----:B------:R-:W-:Y:S01]  /*8a90*/  @!P4 IMAD.IADD R34, R34, 0x1, -R6 ;  /* 0x000000012222c824 */ /* 0x000fe200078e0a06 */
[----:B------:R-:W-:Y:S01]  /*8aa0*/  ISETP.GT.U32.AND P4, PT, R6, R29, PT ;  /* 0x0000001d0600720c */ /* 0x000fe20003f84070 */
[----:B------:R-:W-:-:S04]  /*8ab0*/  IMAD.HI.U32 R10, R7, R14, RZ ;  /* 0x0000000e070a7227 */ /* 0x000fc800078e00ff */
[----:B------:R-:W-:Y:S01]  /*8ac0*/  IMAD.MOV R9, RZ, RZ, -R9 ;  /* 0x000000ffff097224 */ /* 0x000fe200078e0a09 */
[----:B------:R-:W-:Y:S01]  /*8ad0*/  IABS R11, R5 ;  /* 0x00000005000b7213 */ /* 0x000fe20000000000 */
[----:B------:R-:W-:Y:S01]  /*8ae0*/  @!P1 IMAD.IADD R32, R32, 0x1, -R6 ;  /* 0x0000000120209824 */ /* 0x000fe200078e0a06 */
[C---:B------:R-:W-:Y:S01]  /*8af0*/  ISETP.GT.U32.AND P1, PT, R6.reuse, R27, PT ;  /* 0x0000001b0600720c */ /* 0x040fe20003f24070 */
[----:B------:R-:W-:Y:S02]  /*8b00*/  IMAD.MOV R10, RZ, RZ, -R10 ;  /* 0x000000ffff0a7224 */ /* 0x000fe400078e0a0a */
[C---:B------:R-:W-:Y:S01]  /*8b10*/  IMAD R12, R6.reuse, R9, R12 ;  /* 0x00000009060c7224 */ /* 0x040fe200078e020c */
[----:B------:R-:W-:Y:S01]  /*8b20*/  IABS R9, R86 ;  /* 0x0000005600097213 */ /* 0x000fe20000000000 */
[C---:B------:R-:W-:Y:S02]  /*8b30*/  IMAD R14, R6.reuse, R10, R14 ;  /* 0x0000000a060e7224 */ /* 0x040fe400078e020e */
[----:B------:R-:W-:Y:S01]  /*8b40*/  @!P0 IMAD.IADD R23, R23, 0x1, -R6 ;  /* 0x0000000117178824 */ /* 0x000fe200078e0a06 */
[----:B------:R-:W-:Y:S01]  /*8b50*/  ISETP.GT.U32.AND P0, PT, R6, R18, PT ;  /* 0x000000120600720c */ /* 0x000fe20003f04070 */
[----:B------:R-:W-:-:S04]  /*8b60*/  IMAD.HI.U32 R10, R7, R11, RZ ;  /* 0x0000000b070a7227 */ /* 0x000fc800078e00ff */
[----:B------:R-:W-:-:S04]  /*8b70*/  IMAD.HI.U32 R72, R7, R9, RZ ;  /* 0x0000000907487227 */ /* 0x000fc800078e00ff */
[----:B------:R-:W-:Y:S02]  /*8b80*/  IMAD.MOV R10, RZ, RZ, -R10 ;  /* 0x000000ffff0a7224 */ /* 0x000fe400078e0a0a */
[--C-:B------:R-:W-:Y:S01]  /*8b90*/  @!P2 IMAD.IADD R31, R31, 0x1, -R6.reuse ;  /* 0x000000011f1fa824 */ /* 0x100fe200078e0a06 */
[----:B------:R-:W-:Y:S01]  /*8ba0*/  ISETP.GT.U32.AND P2, PT, R6, R26, PT ;  /* 0x0000001a0600720c */ /* 0x000fe20003f44070 */
[--C-:B------:R-:W-:Y:S01]  /*8bb0*/  @!P5 IMAD.IADD R30, R30, 0x1, -R6.reuse ;  /* 0x000000011e1ed824 */ /* 0x100fe200078e0a06 */
[C---:B------:R-:W-:Y:S01]  /*8bc0*/  ISETP.GT.U32.AND P5, PT, R6.reuse, R25, PT ;  /* 0x000000190600720c */ /* 0x040fe20003fa4070 */
[----:B------:R-:W-:Y:S01]  /*8bd0*/  @!P4 IMAD.IADD R29, R29, 0x1, -R6 ;  /* 0x000000011d1dc824 */ /* 0x000fe200078e0a06 */
[C---:B------:R-:W-:Y:S01]  /*8be0*/  ISETP.GT.U32.AND P4, PT, R6.reuse, R24, PT ;  /* 0x000000180600720c */ /* 0x040fe20003f84070 */
[----:B------:R-:W-:Y:S02]  /*8bf0*/  IMAD.MOV R72, RZ, RZ, -R72 ;  /* 0x000000ffff487224 */ /* 0x000fe400078e0a48 */
[C---:B------:R-:W-:Y:S01]  /*8c00*/  IMAD R11, R6.reuse, R10, R11 ;  /* 0x0000000a060b7224 */ /* 0x040fe200078e020b */
[----:B------:R-:W-:Y:S01]  /*8c10*/  IABS R10, R3 ;  /* 0x00000003000a7213 */ /* 0x000fe20000000000 */
[--C-:B------:R-:W-:Y:S01]  /*8c20*/  @!P1 IMAD.IADD R27, R27, 0x1, -R6.reuse ;  /* 0x000000011b1b9824 */ /* 0x100fe200078e0a06 */
[C---:B------:R-:W-:Y:S01]  /*8c30*/  ISETP.GT.U32.AND P1, PT, R6.reuse, R22, PT ;  /* 0x000000160600720c */ /* 0x040fe20003f24070 */
[----:B------:R-:W-:Y:S01]  /*8c40*/  IMAD R9, R6, R72, R9 ;  /* 0x0000004806097224 */ /* 0x000fe200078e0209 */
[----:B------:R-:W-:Y:S01]  /*8c50*/  IABS R72, R84 ;  /* 0x0000005400487213 */ /* 0x000fe20000000000 */
[----:B------:R-:W-:Y:S01]  /*8c60*/  @!P0 IMAD.IADD R18, R18, 0x1, -R6 ;  /* 0x0000000112128824 */ /* 0x000fe200078e0a06 */
[----:B------:R-:W-:Y:S01]  /*8c70*/  ISETP.GT.U32.AND P0, PT, R6, R13, PT ;  /* 0x0000000d0600720c */ /* 0x000fe20003f04070 */
[----:B------:R-:W-:-:S04]  /*8c80*/  IMAD.HI.U32 R73, R7, R10, RZ ;  /* 0x0000000a07497227 */ /* 0x000fc800078e00ff */
[----:B------:R-:W-:-:S04]  /*8c90*/  IMAD.HI.U32 R7, R7, R72, RZ ;  /* 0x0000004807077227 */ /* 0x000fc800078e00ff */
[--C-:B------:R-:W-:Y:S01]  /*8ca0*/  @!P2 IMAD.IADD R26, R26, 0x1, -R6.reuse ;  /* 0x000000011a1aa824 */ /* 0x100fe200078e0a06 */
[C---:B------:R-:W-:Y:S01]  /*8cb0*/  ISETP.GT.U32.AND P2, PT, R6.reuse, R21, PT ;  /* 0x000000150600720c */ /* 0x040fe20003f44070 */
[--C-:B------:R-:W-:Y:S01]  /*8cc0*/  @!P5 IMAD.IADD R25, R25, 0x1, -R6.reuse ;  /* 0x000000011919d824 */ /* 0x100fe200078e0a06 */
[----:B------:R-:W-:Y:S01]  /*8cd0*/  ISETP.GT.U32.AND P5, PT, R6, R20, PT ;  /* 0x000000140600720c */ /* 0x000fe20003fa4070 */
[--C-:B------:R-:W-:Y:S01]  /*8ce0*/  @!P4 IMAD.IADD R24, R24, 0x1, -R6.reuse ;  /* 0x000000011818c824 */ /* 0x100fe200078e0a06 */
[----:B------:R-:W-:Y:S01]  /*8cf0*/  ISETP.GT.U32.AND P4, PT, R6, R19, PT ;  /* 0x000000130600720c */ /* 0x000fe20003f84070 */
[----:B------:R-:W-:Y:S02]  /*8d00*/  IMAD.MOV R7, RZ, RZ, -R7 ;  /* 0x000000ffff077224 */ /* 0x000fe400078e0a07 */
[----:B------:R-:W-:Y:S01]  /*8d10*/  @!P1 IMAD.IADD R22, R22, 0x1, -R6 ;  /* 0x0000000116169824 */ /* 0x000fe200078e0a06 */
[C---:B------:R-:W-:Y:S01]  /*8d20*/  ISETP.GT.U32.AND P1, PT, R6.reuse, R17, PT ;  /* 0x000000110600720c */ /* 0x040fe20003f24070 */
[----:B------:R-:W-:-:S02]  /*8d30*/  IMAD R7, R6, R7, R72 ;  /* 0x0000000706077224 */ /* 0x000fc400078e0248 */
[----:B------:R-:W-:-:S03]  /*8d40*/  @!P0 IMAD.IADD R13, R13, 0x1, -R6 ;  /* 0x000000010d0d8824 */ /* 0x000fc600078e0a06 */
        /* <DEDUP_REMOVED lines=8> */
[----:B------:R-:W-:Y:S01]  /*8dd0*/  ISETP.GT.U32.AND P1, PT, R6, R12, PT ;  /* 0x0000000c0600720c */ /* 0x000fe20003f24070 */
[----:B------:R-:W-:-:S04]  /*8de0*/  IMAD.MOV R73, RZ, RZ, -R73 ;  /* 0x000000ffff497224 */ /* 0x000fc800078e0a49 */
[----:B------:R-:W-:Y:S01]  /*8df0*/  @!P0 IMAD.IADD R7, R7, 0x1, -R6 ;  /* 0x0000000107078824 */ /* 0x000fe200078e0a06 */
[C---:B------:R-:W-:Y:S01]  /*8e00*/  ISETP.GT.U32.AND P0, PT, R6.reuse, R67, PT ;  /* 0x000000430600720c */ /* 0x040fe20003f04070 */
[----:B------:R-:W-:Y:S02]  /*8e10*/  IMAD R10, R6, R73, R10 ;  /* 0x00000049060a7224 */ /* 0x000fe400078e020a */
[--C-:B------:R-:W-:Y:S01]  /*8e20*/  @!P2 IMAD.IADD R16, R16, 0x1, -R6.reuse ;  /* 0x000000011010a824 */ /* 0x100fe200078e0a06 */
[C---:B------:R-:W-:Y:S01]  /*8e30*/  ISETP.GT.U32.AND P2, PT, R6.reuse, R11, PT ;  /* 0x0000000b0600720c */ /* 0x040fe20003f44070 */
[--C-:B------:R-:W-:Y:S01]  /*8e40*/  @!P5 IMAD.IADD R15, R15, 0x1, -R6.reuse ;  /* 0x000000010f0fd824 */ /* 0x100fe200078e0a06 */
[----:B------:R-:W-:Y:S01]  /*8e50*/  ISETP.GT.U32.AND P5, PT, R6, R10, PT ;  /* 0x0000000a0600720c */ /* 0x000fe20003fa4070 */
[--C-:B------:R-:W-:Y:S01]  /*8e60*/  @!P4 IMAD.IADD R14, R14, 0x1, -R6.reuse ;  /* 0x000000010e0ec824 */ /* 0x100fe200078e0a06 */
[----:B------:R-:W-:Y:S01]  /*8e70*/  ISETP.GT.U32.AND P4, PT, R6, R9, PT ;  /* 0x000000090600720c */ /* 0x000fe20003f84070 */
[----:B------:R-:W-:Y:S01]  /*8e80*/  @!P1 IMAD.IADD R12, R12, 0x1, -R6 ;  /* 0x000000010c0c9824 */ /* 0x000fe200078e0a06 */
[----:B------:R-:W-:-:S03]  /*8e90*/  ISETP.GT.U32.AND P1, PT, R6, R71, PT ;  /* 0x000000470600720c */ /* 0x000fc60003f24070 */
[----:B------:R-:W-:Y:S01]  /*8ea0*/  @!P0 IMAD.IADD R67, R67, 0x1, -R6 ;  /* 0x0000000143438824 */ /* 0x000fe200078e0a06 */
[----:B------:R-:W-:-:S03]  /*8eb0*/  ISETP.GT.U32.AND P0, PT, R6, R62, PT ;  /* 0x0000003e0600720c */ /* 0x000fc60003f04070 */
[--C-:B------:R-:W-:Y:S01]  /*8ec0*/  @!P2 IMAD.IADD R11, R11, 0x1, -R6.reuse ;  /* 0x000000010b0ba824 */ /* 0x100fe200078e0a06 */
[----:B------:R-:W-:Y:S01]  /*8ed0*/  ISETP.GT.U32.AND P2, PT, R6, R8, PT ;  /* 0x000000080600720c */ /* 0x000fe20003f44070 */
[--C-:B------:R-:W-:Y:S01]  /*8ee0*/  @!P5 IMAD.IADD R10, R10, 0x1, -R6.reuse ;  /* 0x000000010a0ad824 */ /* 0x100fe200078e0a06 */
[C---:B------:R-:W-:Y:S01]  /*8ef0*/  ISETP.GT.U32.AND P5, PT, R6.reuse, R70, PT ;  /* 0x000000460600720c */ /* 0x040fe20003fa4070 */
[--C-:B------:R-:W-:Y:S01]  /*8f00*/  @!P4 IMAD.IADD R9, R9, 0x1, -R6.reuse ;  /* 0x000000010909c824 */ /* 0x100fe200078e0a06 */
[C---:B------:R-:W-:Y:S01]  /*8f10*/  ISETP.GT.U32.AND P4, PT, R6.reuse, R69, PT ;  /* 0x000000450600720c */ /* 0x040fe20003f84070 */
        /* <DEDUP_REMOVED lines=90> */
[--C-:B------:R-:W-:Y:S01]  /*94c0*/  @!P1 IMAD.IADD R26, R26, 0x1, -R6.reuse ;  /* 0x000000011a1a9824 */ /* 0x100fe200078e0a06 */
[----:B------:R-:W-:Y:S01]  /*94d0*/  ISETP.GT.U32.AND P1, PT, R6, R21, PT ;  /* 0x000000150600720c */ /* 0x000fe20003f24070 */
[----:B-1----:R-:W-:Y:S02]  /*94e0*/  VIADD R72, R78, 0xffffff99 ;  /* 0xffffff994e487836 */ /* 0x002fe40000000000 */
[----:B------:R-:W-:-:S03]  /*94f0*/  @!P0 IMAD.IADD R17, R17, 0x1, -R6 ;  /* 0x0000000111118824 */ /* 0x000fc600078e0a06 */
[----:B------:R-:W-:Y:S01]  /*9500*/  ISETP.GE.U32.AND P0, PT, R72, 0x7fffff1a, PT ;  /* 0x7fffff1a4800780c */ /* 0x000fe20003f06070 */
[----:B------:R-:W-:Y:S02]  /*9510*/  IMAD R72, R4, 0x66, RZ ;  /* 0x0000006604487824 */ /* 0x000fe400078e02ff */
[--C-:B------:R-:W-:Y:S01]  /*9520*/  @!P2 IMAD.IADD R25, R25, 0x1, -R6.reuse ;  /* 0x000000011919a824 */ /* 0x100fe200078e0a06 */
[----:B------:R-:W-:Y:S01]  /*9530*/  ISETP.GT.U32.AND P2, PT, R6, R20, PT ;  /* 0x000000140600720c */ /* 0x000fe20003f44070 */
[--C-:B------:R-:W-:Y:S01]  /*9540*/  @!P5 IMAD.IADD R24, R24, 0x1, -R6.reuse ;  /* 0x000000011818d824 */ /* 0x100fe200078e0a06 */
[C---:B------:R-:W-:Y:S01]  /*9550*/  ISETP.GT.U32.AND P5, PT, R6.reuse, R19, PT ;  /* 0x000000130600720c */ /* 0x040fe20003fa4070 */
[--C-:B------:R-:W-:Y:S01]  /*9560*/  @!P4 IMAD.IADD R23, R23, 0x1, -R6.reuse ;  /* 0x000000011717c824 */ /* 0x100fe200078e0a06 */
[----:B------:R-:W-:Y:S02]  /*9570*/  ISETP.GT.U32.AND P4, PT, R6, R18, PT ;  /* 0x000000120600720c */ /* 0x000fe40003f84070 */
[----:B------:R-:W-:Y:S01]  /*9580*/  IADD3 R73, P6, PT, R72, R0, RZ ;  /* 0x0000000048497210 */ /* 0x000fe20007fde0ff */
[----:B------:R-:W-:Y:S01]  /*9590*/  @!P1 IMAD.IADD R21, R21, 0x1, -R6 ;  /* 0x0000000115159824 */ /* 0x000fe200078e0a06 */
[----:B------:R-:W-:-:S02]  /*95a0*/  ISETP.GT.U32.AND P1, PT, R6, R16, PT ;  /* 0x000000100600720c */ /* 0x000fc40003f24070 */
[----:B------:R-:W-:Y:S01]  /*95b0*/  LEA.HI.X.SX32 R77, R72, R2, 0x1, P6 ;  /* 0x00000002484d7211 */ /* 0x000fe200030f0eff */
[----:B------:R0:W-:Y:S01]  /*95c0*/  STL [R1+0x488], R73 ;  /* 0x0004884901007387 */ /* 0x0001e20000100800 */
[----:B------:R-:W-:Y:S01]  /*95d0*/  PRMT R74, RZ, 0x7610, R74 ;  /* 0x00007610ff4a7816 */ /* 0x000fe2000000004a */
[----:B------:R-:W-:Y:S02]  /*95e0*/  @!P0 IMAD.MOV.U32 R72, RZ, RZ, R73 ;  /* 0x000000ffff488224 */ /* 0x000fe400078e0049 */
[--C-:B------:R-:W-:Y:S01]  /*95f0*/  @!P2 IMAD.IADD R20, R20, 0x1, -R6.reuse ;  /* 0x000000011414a824 */ /* 0x100fe200078e0a06 */
[C---:B------:R-:W-:Y:S01]  /*9600*/  ISETP.GT.U32.AND P2, PT, R6.reuse, R15, PT ;  /* 0x0000000f0600720c */ /* 0x040fe20003f44070 */
[--C-:B------:R-:W-:Y:S02]  /*9610*/  @!P5 IMAD.IADD R19, R19, 0x1, -R6.reuse ;  /* 0x000000011313d824 */ /* 0x100fe400078e0a06 */
[----:B0-----:R-:W-:Y:S01]  /*9620*/  @!P0 IMAD.MOV.U32 R73, RZ, RZ, R77 ;  /* 0x000000ffff498224 */ /* 0x001fe200078e004d */
[----:B------:R-:W-:Y:S01]  /*9630*/  ISETP.GT.U32.AND P5, PT, R6, R14, PT ;  /* 0x0000000e0600720c */ /* 0x000fe20003fa4070 */
[--C-:B------:R-:W-:Y:S01]  /*9640*/  @!P4 IMAD.IADD R18, R18, 0x1, -R6.reuse ;  /* 0x000000011212c824 */ /* 0x100fe200078e0a06 */
[----:B------:R-:W-:Y:S01]  /*9650*/  ISETP.GT.U32.AND P4, PT, R6, R13, PT ;  /* 0x0000000d0600720c */ /* 0x000fe20003f84070 */
[----:B------:R0:W-:Y:S01]  /*9660*/  STL [R1+0x484], R77 ;  /* 0x0004844d01007387 */ /* 0x0001e20000100800 */
[----:B------:R-:W-:-:S03]  /*9670*/  @!P1 IMAD.IADD R16, R16, 0x1, -R6 ;  /* 0x0000000110109824 */ /* 0x000fc600078e0a06 */
[----:B------:R1:W4:Y:S01]  /*9680*/  @!P0 LDG.E.U8 R74, desc[UR18][R72.64] ;  /* 0x00000012484a8981 */ /* 0x000322000c1e1100 */
[C---:B------:R-:W-:Y:S01]  /*9690*/  ISETP.GT.U32.AND P1, PT, R6.reuse, R12, PT ;  /* 0x0000000c0600720c */ /* 0x040fe20003f24070 */
[--C-:B------:R-:W-:Y:S01]  /*96a0*/  @!P2 IMAD.IADD R15, R15, 0x1, -R6.reuse ;  /* 0x000000010f0fa824 */ /* 0x100fe200078e0a06 */
[----:B------:R-:W-:Y:S01]  /*96b0*/  ISETP.GT.U32.AND P6, PT, R6, R7, PT ;  /* 0x000000070600720c */ /* 0x000fe20003fc4070 */
[----:B------:R-:W4:Y:S02]  /*96c0*/  LDL R78, [R1+0x760] ;  /* 0x00076000014e7983 */ /* 0x000f240000100800 */
[--C-:B------:R-:W-:Y:S02]  /*96d0*/  @!P5 IMAD.IADD R14, R14, 0x1, -R6.reuse ;  /* 0x000000010e0ed824 */ /* 0x100fe400078e0a06 */
[----:B------:R-:W-:Y:S01]  /*96e0*/  @!P4 IMAD.IADD R13, R13, 0x1, -R6 ;  /* 0x000000010d0dc824 */ /* 0x000fe200078e0a06 */
[----:B0-----:R-:W4:Y:S04]  /*96f0*/  LDL R77, [R1+0x75c] ;  /* 0x00075c00014d7983 */ /* 0x001f280000100800 */
[----:B------:R-:W4:Y:S04]  /*9700*/  LDL R72, [R1+0x748] ;  /* 0x0007480001487983 */ /* 0x000f280000100800 */
[----:B------:R-:W4:Y:S01]  /*9710*/  LDL R73, [R1+0x74c] ;  /* 0x00074c0001497983 */ /* 0x000f220000100800 */
[----:B------:R-:W-:-:S02]  /*9720*/  ISETP.GT.U32.AND P2, PT, R6, R11, PT ;  /* 0x0000000b0600720c */ /* 0x000fc40003f44070 */
[C---:B------:R-:W-:Y:S01]  /*9730*/  ISETP.GT.U32.AND P4, PT, R6.reuse, R10, PT ;  /* 0x0000000a0600720c */ /* 0x040fe20003f84070 */
[----:B------:R-:W4:Y:S01]  /*9740*/  LDL R81, [R1+0x764] ;  /* 0x0007640001517983 */ /* 0x000f220000100800 */
[----:B------:R-:W-:Y:S01]  /*9750*/  ISETP.GT.U32.AND P5, PT, R6, R9, PT ;  /* 0x000000090600720c */ /* 0x000fe20003fa4070 */
[--C-:B------:R-:W-:Y:S01]  /*9760*/  @!P1 IMAD.IADD R12, R12, 0x1, -R6.reuse ;  /* 0x000000010c0c9824 */ /* 0x100fe200078e0a06 */
[----:B------:R-:W-:Y:S02]  /*9770*/  ISETP.GE.AND P0, PT, R68, RZ, PT ;  /* 0x000000ff4400720c */ /* 0x000fe40003f06270 */
[----:B--2---:R-:W-:Y:S01]  /*9780*/  ISETP.GE.AND P1, PT, R80, RZ, PT ;  /* 0x000000ff5000720c */ /* 0x004fe20003f26270 */
[----:B------:R-:W-:-:S04]  /*9790*/  @!P6 IMAD.IADD R7, R7, 0x1, -R6 ;  /* 0x000000010707e824 */ /* 0x000fc800078e0a06 */
[--C-:B------:R-:W-:Y:S02]  /*97a0*/  @!P2 IMAD.IADD R11, R11, 0x1, -R6.reuse ;  /* 0x000000010b0ba824 */ /* 0x100fe400078e0a06 */
[--C-:B------:R-:W-:Y:S02]  /*97b0*/  @!P4 IMAD.IADD R10, R10, 0x1, -R6.reuse ;  /* 0x000000010a0ac824 */ /* 0x100fe400078e0a06 */
[----:B------:R-:W-:Y:S02]  /*97c0*/  @!P5 IMAD.IADD R9, R9, 0x1, -R6 ;  /* 0x000000010909d824 */ /* 0x000fe400078e0a06 */
[----:B------:R-:W2:Y:S01]  /*97d0*/  LDL R6, [R1+0x744] ;  /* 0x0007440001067983 */ /* 0x000ea20000100800 */
[----:B---3--:R-:W-:Y:S01]  /*97e0*/  ISETP.GE.AND P5, PT, R75, RZ, PT ;  /* 0x000000ff4b00720c */ /* 0x008fe20003fa6270 */
[----:B------:R-:W-:Y:S02]  /*97f0*/  @!P0 IMAD.MOV R71, RZ, RZ, -R71 ;  /* 0x000000ffff478224 */ /* 0x000fe400078e0a47 */
[----:B------:R0:W-:Y:S01]  /*9800*/  STL [R1+0x804], R68 ;  /* 0x0008044401007387 */ /* 0x0001e20000100800 */
[----:B----4-:R-:W-:Y:S01]  /*9810*/  ISETP.GE.AND P0, PT, R76, RZ, PT ;  /* 0x000000ff4c00720c */ /* 0x010fe20003f06270 */
[----:B------:R-:W-:-:S02]  /*9820*/  @!P1 IMAD.MOV R69, RZ, RZ, -R69 ;  /* 0x000000ffff459224 */ /* 0x000fc400078e0a45 */
[----:B------:R-:W3:Y:S01]  /*9830*/  LDL R80, [R1+0x76c] ;  /* 0x00076c0001507983 */ /* 0x000ee20000100800 */
[----:B------:R-:W-:-:S03]  /*9840*/  ISETP.GE.AND P1, PT, R79, RZ, PT ;  /* 0x000000ff4f00720c */ /* 0x000fc60003f26270 */
[----:B------:R-:W4:Y:S04]  /*9850*/  LDL R75, [R1+0x77c] ;  /* 0x00077c00014b7983 */ /* 0x000f280000100800 */
[----:B------:R-:W2:Y:S04]  /*9860*/  LDL R76, [R1+0x774] ;  /* 0x00077400014c7983 */ /* 0x000ea80000100800 */
[----:B------:R-:W2:Y:S01]  /*9870*/  LDL R79, [R1+0x770] ;  /* 0x00077000014f7983 */ /* 0x000ea20000100800 */
[----:B------:R-:W-:Y:S02]  /*9880*/  @!P5 IMAD.MOV R66, RZ, RZ, -R66 ;  /* 0x000000ffff42d224 */ /* 0x000fe400078e0a42 */
[----:B------:R-:W-:Y:S01]  /*9890*/  @!P0 IMAD.MOV R64, RZ, RZ, -R64 ;  /* 0x000000ffff408224 */ /* 0x000fe200078e0a40 */
[----:B0-----:R-:W2:Y:S01]  /*98a0*/  LDL R68, [R1+0x7a0] ;  /* 0x0007a00001447983 */ /* 0x001ea20000100800 */
[----:B------:R-:W-:Y:S01]  /*98b0*/  @!P1 IMAD.MOV R63, RZ, RZ, -R63 ;  /* 0x000000ffff3f9224 */ /* 0x000fe200078e0a3f */
[----:B------:R-:W-:-:S02]  /*98c0*/  ISETP.GE.AND P2, PT, R72, RZ, PT ;  /* 0x000000ff4800720c */ /* 0x000fc40003f46270 */
[----:B------:R-:W-:Y:S01]  /*98d0*/  ISETP.GE.AND P4, PT, R73, RZ, PT ;  /* 0x000000ff4900720c */ /* 0x000fe20003f86270 */
[----:B------:R-:W2:Y:S04]  /*98e0*/  LDL R72, [R1+0x798] ;  /* 0x0007980001487983 */ /* 0x000ea80000100800 */
[----:B------:R-:W2:Y:S01]  /*98f0*/  LDL R73, [R1+0x778] ;  /* 0x0007780001497983 */ /* 0x000ea20000100800 */
[----:B------:R-:W-:-:S05]  /*9900*/  ISETP.GE.AND P5, PT, R78, RZ, PT ;  /* 0x000000ff4e00720c */ /* 0x000fca0003fa6270 */
[----:B------:R-:W-:Y:S01]  /*9910*/  @!P2 IMAD.MOV R67, RZ, RZ, -R67 ;  /* 0x000000ffff43a224 */ /* 0x000fe200078e0a43 */
[----:B------:R-:W-:Y:S01]  /*9920*/  ISETP.GE.AND P2, PT, R77, RZ, PT ;  /* 0x000000ff4d00720c */ /* 0x000fe20003f46270 */
[----:B------:R-:W2:Y:S01]  /*9930*/  LDL R78, [R1+0x780] ;  /* 0x00078000014e7983 */ /* 0x000ea20000100800 */
[----:B------:R-:W-:-:S03]  /*9940*/  @!P4 IMAD.MOV R65, RZ, RZ, -R65 ;  /* 0x000000ffff41c224 */ /* 0x000fc600078e0a41 */
[----:B------:R-:W2:Y:S01]  /*9950*/  LDL R77, [R1+0x768] ;  /* 0x00076800014d7983 */ /* 0x000ea20000100800 */
[----:B------:R-:W-:-:S03]  /*9960*/  ISETP.GE.AND P4, PT, R81, RZ, PT ;  /* 0x000000ff5100720c */ /* 0x000fc60003f86270 */
[----:B------:R-:W2:Y:S01]  /*9970*/  LDL R81, [R1+0x790] ;  /* 0x0007900001517983 */ /* 0x000ea20000100800 */
[----:B------:R-:W-:Y:S01]  /*9980*/  @!P5 IMAD.MOV R61, RZ, RZ, -R61 ;  /* 0x000000ffff3dd224 */ /* 0x000fe200078e0a3d */
[----:B---3--:R-:W-:-:S08]  /*9990*/  ISETP.GE.AND P0, PT, R80, RZ, PT ;  /* 0x000000ff5000720c */ /* 0x008fd00003f06270 */
[----:B------:R-:W-:Y:S01]  /*99a0*/  @!P4 IMAD.MOV R60, RZ, RZ, -R60 ;  /* 0x000000ffff3cc224 */ /* 0x000fe200078e0a3c */
[----:B------:R-:W3:Y:S01]  /*99b0*/  LDL R80, [R1+0x78c] ;  /* 0x00078c0001507983 */ /* 0x000ee20000100800 */
[----:B----4-:R-:W-:-:S03]  /*99c0*/  ISETP.GE.AND P1, PT, R75, RZ, PT ;  /* 0x000000ff4b00720c */ /* 0x010fc60003f26270 */
[----:B------:R-:W4:Y:S01]  /*99d0*/  LDL R75, [R1+0x794] ;  /* 0x00079400014b7983 */ /* 0x000f220000100800 */
[----:B--2---:R-:W-:-:S03]  /*99e0*/  ISETP.GE.AND P5, PT, R76, RZ, PT ;  /* 0x000000ff4c00720c */ /* 0x004fc60003fa6270 */
[----:B------:R-:W2:Y:S01]  /*99f0*/  LDL R76, [R1+0x7a8] ;  /* 0x0007a800014c7983 */ /* 0x000ea20000100800 */
[----:B------:R-:W-:-:S03]  /*9a00*/  ISETP.GE.AND P4, PT, R79, RZ, PT ;  /* 0x000000ff4f00720c */ /* 0x000fc60003f86270 */
[----:B------:R-:W2:Y:S01]  /*9a10*/  LDL R79, [R1+0x7a4] ;  /* 0x0007a400014f7983 */ /* 0x000ea20000100800 */
[----:B------:R-:W-:Y:S02]  /*9a20*/  @!P2 IMAD.MOV R62, RZ, RZ, -R62 ;  /* 0x000000ffff3ea224 */ /* 0x000fe400078e0a3e */
[----:B------:R-:W-:Y:S02]  /*9a30*/  @!P0 IMAD.MOV R59, RZ, RZ, -R59 ;  /* 0x000000ffff3b8224 */ /* 0x000fe400078e0a3b */
[----:B------:R-:W-:Y:S02]  /*9a40*/  @!P1 IMAD.MOV R58, RZ, RZ, -R58 ;  /* 0x000000ffff3a9224 */ /* 0x000fe400078e0a3a */
[----:B------:R-:W-:-:S03]  /*9a50*/  @!P5 IMAD.MOV R56, RZ, RZ, -R56 ;  /* 0x000000ffff38d224 */ /* 0x000fc600078e0a38 */
[----:B------:R-:W-:Y:S01]  /*9a60*/  @!P4 IMAD.MOV R55, RZ, RZ, -R55 ;  /* 0x000000ffff37c224 */ /* 0x000fe200078e0a37 */
[----:B------:R-:W-:Y:S02]  /*9a70*/  ISETP.GE.AND P2, PT, R73, RZ, PT ;  /* 0x000000ff4900720c */ /* 0x000fe40003f46270 */
[----:B------:R-:W2:Y:S01]  /*9a80*/  LDL R73, [R1+0x7c0] ;  /* 0x0007c00001497983 */ /* 0x000ea20000100800 */
[----:B------:R-:W-:-:S03]  /*9a90*/  ISETP.GE.AND P1, PT, R78, RZ, PT ;  /* 0x000000ff4e00720c */ /* 0x000fc60003f26270 */
[----:B------:R-:W2:Y:S01]  /*9aa0*/  LDL R78, [R1+0x7b0] ;  /* 0x0007b000014e7983 */ /* 0x000ea20000100800 */
[----:B------:R-:W-:-:S03]  /*9ab0*/  ISETP.GE.AND P0, PT, R77, RZ, PT ;  /* 0x000000ff4d00720c */ /* 0x000fc60003f06270 */
[----:B------:R-:W2:Y:S03]  /*9ac0*/  LDL R77, [R1+0x7ac] ;  /* 0x0007ac00014d7983 */ /* 0x000ea60000100800 */
[----:B------:R-:W-:Y:S01]  /*9ad0*/  @!P2 IMAD.MOV R57, RZ, RZ, -R57 ;  /* 0x000000ffff39a224 */ /* 0x000fe200078e0a39 */
[----:B------:R-:W-:Y:S02]  /*9ae0*/  ISETP.GE.AND P2, PT, R81, RZ, PT ;  /* 0x000000ff5100720c */ /* 0x000fe40003f46270 */
[----:B------:R-:W2:Y:S01]  /*9af0*/  LDL R81, [R1+0x7bc] ;  /* 0x0007bc0001517983 */ /* 0x000ea20000100800 */
[----:B------:R-:W-:Y:S01]  /*9b00*/  @!P1 IMAD.MOV R53, RZ, RZ, -R53 ;  /* 0x000000ffff359224 */ /* 0x000fe200078e0a35 */
[----:B---3--:R-:W-:Y:S02]  /*9b10*/  ISETP.GE.AND P5, PT, R80, RZ, PT ;  /* 0x000000ff5000720c */ /* 0x008fe40003fa6270 */
[----:B------:R-:W3:Y:S07]  /*9b20*/  LDL R80, [R1+0x7c4] ;  /* 0x0007c40001507983 */ /* 0x000eee0000100800 */
[----:B------:R-:W-:Y:S01]  /*9b30*/  @!P2 IMAD.MOV R52, RZ, RZ, -R52 ;  /* 0x000000ffff34a224 */ /* 0x000fe200078e0a34 */
[----:B----4-:R-:W-:-:S02]  /*9b40*/  ISETP.GE.AND P4, PT, R75, RZ, PT ;  /* 0x000000ff4b00720c */ /* 0x010fc40003f86270 */
[----:B------:R-:W4:Y:S01]  /*9b50*/  LDL R75, [R1+0x7c8] ;  /* 0x0007c800014b7983 */ /* 0x000f220000100800 */
[----:B--2---:R-:W-:-:S03]  /*9b60*/  ISETP.GE.AND P1, PT, R76, RZ, PT ;  /* 0x000000ff4c00720c */ /* 0x004fc60003f26270 */
[----:B------:R-:W2:Y:S01]  /*9b70*/  LDL R76, [R1+0x7d8] ;  /* 0x0007d800014c7983 */ /* 0x000ea20000100800 */
[----:B------:R-:W-:-:S03]  /*9b80*/  ISETP.GE.AND P2, PT, R79, RZ, PT ;  /* 0x000000ff4f00720c */ /* 0x000fc60003f46270 */
[----:B------:R-:W2:Y:S01]  /*9b90*/  LDL R79, [R1+0x7d4] ;  /* 0x0007d400014f7983 */ /* 0x000ea20000100800 */
[----:B------:R-:W-:Y:S01]  /*9ba0*/  @!P0 IMAD.MOV R54, RZ, RZ, -R54 ;  /* 0x000000ffff368224 */ /* 0x000fe200078e0a36 */
[----:B------:R-:W-:Y:S01]  /*9bb0*/  ISETP.GE.AND P0, PT, R72, RZ, PT ;  /* 0x000000ff4800720c */ /* 0x000fe20003f06270 */
[----:B------:R-:W-:Y:S01]  /*9bc0*/  @!P5 IMAD.MOV R51, RZ, RZ, -R51 ;  /* 0x000000ffff33d224 */ /* 0x000fe200078e0a33 */
[----:B------:R-:W2:Y:S01]  /*9bd0*/  LDL R72, [R1+0x7f0] ;  /* 0x0007f00001487983 */ /* 0x000ea20000100800 */
[----:B------:R-:W-:-:S10]  /*9be0*/  @!P4 IMAD.MOV R50, RZ, RZ, -R50 ;  /* 0x000000ffff32c224 */ /* 0x000fd400078e0a32 */
[----:B------:R-:W-:Y:S02]  /*9bf0*/  @!P0 IMAD.MOV R49, RZ, RZ, -R49 ;  /* 0x000000ffff318224 */ /* 0x000fe400078e0a31 */
[----:B------:R-:W-:Y:S02]  /*9c00*/  @!P1 IMAD.MOV R48, RZ, RZ, -R48 ;  /* 0x000000ffff309224 */ /* 0x000fe400078e0a30 */
[----:B------:R-:W-:Y:S01]  /*9c10*/  @!P2 IMAD.MOV R47, RZ, RZ, -R47 ;  /* 0x000000ffff2fa224 */ /* 0x000fe200078e0a2f */
[----:B------:R-:W-:Y:S02]  /*9c20*/  ISETP.GE.AND P0, PT, R73, RZ, PT ;  /* 0x000000ff4900720c */ /* 0x000fe40003f06270 */
[----:B------:R-:W2:Y:S01]  /*9c30*/  LDL R73, [R1+0x7ec] ;  /* 0x0007ec0001497983 */ /* 0x000ea20000100800 */
[----:B------:R-:W-:-:S03]  /*9c40*/  ISETP.GE.AND P4, PT, R78, RZ, PT ;  /* 0x000000ff4e00720c */ /* 0x000fc60003f86270 */
[----:B------:R-:W2:Y:S01]  /*9c50*/  LDL R78, [R1+0x7e0] ;  /* 0x0007e000014e7983 */ /* 0x000ea20000100800 */
[----:B------:R-:W-:-:S03]  /*9c60*/  ISETP.GE.AND P5, PT, R77, RZ, PT ;  /* 0x000000ff4d00720c */ /* 0x000fc60003fa6270 */
[----:B------:R-:W2:Y:S01]  /*9c70*/  LDL R77, [R1+0x7dc] ;  /* 0x0007dc00014d7983 */ /* 0x000ea20000100800 */
[----:B------:R-:W-:-:S03]  /*9c80*/  ISETP.GE.AND P1, PT, R81, RZ, PT ;  /* 0x000000ff5100720c */ /* 0x000fc60003f26270 */
[----:B------:R-:W2:Y:S01]  /*9c90*/  LDL R81, [R1+0x7f4] ;  /* 0x0007f40001517983 */ /* 0x000ea20000100800 */
[----:B------:R-:W-:Y:S02]  /*9ca0*/  @!P0 IMAD.MOV R44, RZ, RZ, -R44 ;  /* 0x000000ffff2c8224 */ /* 0x000fe400078e0a2c */
[----:B------:R-:W-:-:S03]  /*9cb0*/  @!P4 IMAD.MOV R45, RZ, RZ, -R45 ;  /* 0x000000ffff2dc224 */ /* 0x000fc600078e0a2d */
[----:B------:R-:W-:Y:S01]  /*9cc0*/  @!P5 IMAD.MOV R46, RZ, RZ, -R46 ;  /* 0x000000ffff2ed224 */ /* 0x000fe200078e0a2e */
[----:B---3--:R-:W-:Y:S02]  /*9cd0*/  ISETP.GE.AND P2, PT, R80, RZ, PT ;  /* 0x000000ff5000720c */ /* 0x008fe40003f46270 */
        /* <DEDUP_REMOVED lines=9> */
[----:B------:R-:W-:Y:S01]  /*9d70*/  @!P5 IMAD.MOV R41, RZ, RZ, -R41 ;  /* 0x000000ffff29d224 */ /* 0x000fe200078e0a29 */
[----:B------:R-:W-:Y:S01]  /*9d80*/  ISETP.GE.AND P5, PT, R72, RZ, PT ;  /* 0x000000ff4800720c */ /* 0x000fe20003fa6270 */
[----:B------:R-:W-:Y:S01]  /*9d90*/  @!P4 IMAD.MOV R40, RZ, RZ, -R40 ;  /* 0x000000ffff28c224 */ /* 0x000fe200078e0a28 */
[----:B------:R-:W-:Y:S01]  /*9da0*/  ISETP.GE.AND P6, PT, R6, RZ, PT ;  /* 0x000000ff0600720c */ /* 0x000fe20003fc6270 */
[----:B------:R-:W2:Y:S04]  /*9db0*/  LDL R72, [R1+0x788] ;  /* 0x0007880001487983 */ /* 0x000ea80000100800 */
[----:B------:R-:W2:Y:S01]  /*9dc0*/  LDL R6, [R1+0x79c] ;  /* 0x00079c0001067983 */ /* 0x000ea20000100800 */
[----:B------:R-:W-:-:S05]  /*9dd0*/  @!P0 IMAD.MOV R39, RZ, RZ, -R39 ;  /* 0x000000ffff278224 */ /* 0x000fca00078e0a27 */
        /* <DEDUP_REMOVED lines=8> */
[----:B------:R-:W2:Y:S01]  /*9e60*/  LDL.LU R81, [R1+0x8d8] ;  /* 0x0008d80001517983 */ /* 0x000ea20000300800 */
[----:B------:R-:W-:Y:S02]  /*9e70*/  @!P4 IMAD.MOV R35, RZ, RZ, -R35 ;  /* 0x000000ffff23c224 */ /* 0x000fe400078e0a23 */
[----:B------:R-:W-:-:S03]  /*9e80*/  @!P2 IMAD.MOV R37, RZ, RZ, -R37 ;  /* 0x000000ffff25a224 */ /* 0x000fc600078e0a25 */
[----:B------:R-:W-:Y:S01]  /*9e90*/  @!P1 IMAD.MOV R38, RZ, RZ, -R38 ;  /* 0x000000ffff269224 */ /* 0x000fe200078e0a26 */
[----:B---3--:R-:W-:Y:S02]  /*9ea0*/  ISETP.GE.AND P1, PT, R80, RZ, PT ;  /* 0x000000ff5000720c */ /* 0x008fe40003f26270 */
[----:B------:R-:W3:Y:S01]  /*9eb0*/  LDL.LU R80, [R1+0x8d4] ;  /* 0x0008d40001507983 */ /* 0x000ee20000300800 */
[----:B----4-:R-:W-:-:S03]  /*9ec0*/  ISETP.GE.AND P2, PT, R75, RZ, PT ;  /* 0x000000ff4b00720c */ /* 0x010fc60003f46270 */
[----:B------:R-:W4:Y:S01]  /*9ed0*/  LDL.LU R75, [R1+0x8d0] ;  /* 0x0008d000014b7983 */ /* 0x000f220000300800 */
[----:B--2---:R-:W-:-:S03]  /*9ee0*/  ISETP.GE.AND P5, PT, R76, RZ, PT ;  /* 0x000000ff4c00720c */ /* 0x004fc60003fa6270 */
[----:B------:R-:W2:Y:S01]  /*9ef0*/  LDL.LU R76, [R1+0x8cc] ;  /* 0x0008cc00014c7983 */ /* 0x000ea20000300800 */
[----:B------:R-:W-:-:S03]  /*9f00*/  ISETP.GE.AND P4, PT, R79, RZ, PT ;  /* 0x000000ff4f00720c */ /* 0x000fc60003f86270 */
[----:B------:R-:W2:Y:S01]  /*9f10*/  LDL.LU R79, [R1+0x8c8] ;  /* 0x0008c800014f7983 */ /* 0x000ea20000300800 */
[----:B------:R-:W-:Y:S02]  /*9f20*/  @!P0 IMAD.MOV R34, RZ, RZ, -R34 ;  /* 0x000000ffff228224 */ /* 0x000fe400078e0a22 */
[----:B------:R-:W-:Y:S02]  /*9f30*/  @!P1 IMAD.MOV R33, RZ, RZ, -R33 ;  /* 0x000000ffff219224 */ /* 0x000fe400078e0a21 */
[----:B------:R-:W-:Y:S01]  /*9f40*/  @!P2 IMAD.MOV R32, RZ, RZ, -R32 ;  /* 0x000000ffff20a224 */ /* 0x000fe200078e0a20 */
[----:B------:R-:W-:Y:S01]  /*9f50*/  ISETP.GE.AND P2, PT, R68, RZ, PT ;  /* 0x000000ff4400720c */ /* 0x000fe20003f46270 */
[----:B------:R-:W-:Y:S01]  /*9f60*/  @!P5 IMAD.MOV R31, RZ, RZ, -R31 ;  /* 0x000000ffff1fd224 */ /* 0x000fe200078e0a1f */
[----:B------:R-:W-:Y:S02]  /*9f70*/  ISETP.GE.AND P5, PT, R6, RZ, PT ;  /* 0x000000ff0600720c */ /* 0x000fe40003fa6270 */
[----:B------:R-:W-:Y:S01]  /*9f80*/  @!P4 IMAD.MOV R30, RZ, RZ, -R30 ;  /* 0x000000ffff1ec224 */ /* 0x000fe200078e0a1e */
[----:B------:R-:W-:-:S08]  /*9f90*/  ISETP.GE.AND P4, PT, R72, RZ, PT ;  /* 0x000000ff4800720c */ /* 0x000fd00003f86270 */
[----:B------:R-:W-:Y:S02]  /*9fa0*/  @!P2 IMAD.MOV R27, RZ, RZ, -R27 ;  /* 0x000000ffff1ba224 */ /* 0x000fe400078e0a1b */
[----:B------:R-:W-:-:S03]  /*9fb0*/  @!P5 IMAD.MOV R26, RZ, RZ, -R26 ;  /* 0x000000ffff1ad224 */ /* 0x000fc600078e0a1a */
[----:B------:R-:W-:Y:S01]  /*9fc0*/  @!P4 IMAD.MOV R25, RZ, RZ, -R25 ;  /* 0x000000ffff19c224 */ /* 0x000fe200078e0a19 */
[----:B------:R-:W-:-:S13]  /*9fd0*/  ISETP.GE.AND P4, PT, R83, RZ, PT ;  /* 0x000000ff5300720c */ /* 0x000fda0003f86270 */
[----:B------:R-:W-:Y:S01]  /*9fe0*/  @!P4 IMAD.MOV R20, RZ, RZ, -R20 ;  /* 0x000000ffff14c224 */ /* 0x000fe200078e0a14 */
[----:B------:R-:W-:-:S13]  /*9ff0*/  ISETP.GE.AND P4, PT, R89, RZ, PT ;  /* 0x000000ff5900720c */ /* 0x000fda0003f86270 */
[----:B------:R-:W-:Y:S01]  /*a000*/  @!P4 IMAD.MOV R15, RZ, RZ, -R15 ;  /* 0x000000ffff0fc224 */ /* 0x000fe200078e0a0f */
[----:B------:R-:W-:Y:S02]  /*a010*/  ISETP.GE.AND P4, PT, R3, RZ, PT ;  /* 0x000000ff0300720c */ /* 0x000fe40003f86270 */
[----:B------:R-:W-:Y:S02]  /*a020*/  ISETP.GE.AND P1, PT, R78, RZ, PT ;  /* 0x000000ff4e00720c */ /* 0x000fe40003f26270 */
[----:B------:R-:W-:Y:S02]  /*a030*/  ISETP.GE.AND P0, PT, R77, RZ, PT ;  /* 0x000000ff4d00720c */ /* 0x000fe40003f06270 */
[----:B------:R-:W4:Y:S01]  /*a040*/  LDL.LU R77, [R1+0x8c4] ;  /* 0x0008c400014d7983 */ /* 0x000f220000300800 */
[----:B------:R-:W-:-:S03]  /*a050*/  ISETP.GE.AND P5, PT, R81, RZ, PT ;  /* 0x000000ff5100720c */ /* 0x000fc60003fa6270 */
[----:B------:R-:W4:Y:S05]  /*a060*/  LDL.LU R78, [R1+0x8c0] ;  /* 0x0008c000014e7983 */ /* 0x000f2a0000300800 */
[----:B------:R-:W-:Y:S02]  /*a070*/  @!P1 IMAD.MOV R28, RZ, RZ, -R28 ;  /* 0x000000ffff1c9224 */ /* 0x000fe400078e0a1c */
[----:B------:R-:W-:Y:S01]  /*a080*/  @!P0 IMAD.MOV R29, RZ, RZ, -R29 ;  /* 0x000000ffff1d8224 */ /* 0x000fe200078e0a1d */
[----:B------:R-:W-:Y:S02]  /*a090*/  ISETP.GE.AND P0, PT, R73, RZ, PT ;  /* 0x000000ff4900720c */ /* 0x000fe40003f06270 */
[----:B---3--:R-:W-:-:S02]  /*a0a0*/  ISETP.GE.AND P2, PT, R80, RZ, PT ;  /* 0x000000ff5000720c */ /* 0x008fc40003f46270 */
[----:B--2---:R-:W-:-:S09]  /*a0b0*/  ISETP.GE.AND P1, PT, R79, RZ, PT ;  /* 0x000000ff4f00720c */ /* 0x004fd20003f26270 */
[----:B------:R-:W-:Y:S01]  /*a0c0*/  @!P0 IMAD.MOV R24, RZ, RZ, -R24 ;  /* 0x000000ffff188224 */ /* 0x000fe200078e0a18 */
[----:B------:R-:W-:Y:S01]  /*a0d0*/  ISETP.GE.AND P0, PT, R85, RZ, PT ;  /* 0x000000ff5500720c */ /* 0x000fe20003f06270 */
[----:B------:R-:W-:Y:S01]  /*a0e0*/  @!P2 IMAD.MOV R22, RZ, RZ, -R22 ;  /* 0x000000ffff16a224 */ /* 0x000fe200078e0a16 */
[----:B------:R-:W-:Y:S01]  /*a0f0*/  ISETP.GE.AND P2, PT, R88, RZ, PT ;  /* 0x000000ff5800720c */ /* 0x000fe20003f46270 */
[----:B------:R-:W-:Y:S01]  /*a100*/  @!P5 IMAD.MOV R21, RZ, RZ, -R21 ;  /* 0x000000ffff15d224 */ /* 0x000fe200078e0a15 */
[----:B------:R-:W-:Y:S01]  /*a110*/  ISETP.GE.AND P5, PT, R90, RZ, PT ;  /* 0x000000ff5a00720c */ /* 0x000fe20003fa6270 */
[----:B------:R-:W2:Y:S04]  /*a120*/  LDL.LU R79, [R1+0x8bc] ;  /* 0x0008bc00014f7983 */ /* 0x000ea80000300800 */
[----:B------:R-:W3:Y:S01]  /*a130*/  LDL.LU R80, [R1+0x8b8] ;  /* 0x0008b80001507983 */ /* 0x000ee20000300800 */
[----:B------:R-:W-:Y:S01]  /*a140*/  @!P1 IMAD.MOV R23, RZ, RZ, -R23 ;  /* 0x000000ffff179224 */ /* 0x000fe200078e0a17 */
[----:B------:R-:W-:-:S02]  /*a150*/  ISETP.GE.AND P1, PT, R87, RZ, PT ;  /* 0x000000ff5700720c */ /* 0x000fc40003f26270 */
[----:B------:R-:W2:Y:S04]  /*a160*/  LDL.LU R81, [R1+0x8b4] ;  /* 0x0008b40001517983 */ /* 0x000ea80000300800 */
[----:B------:R-:W2:Y:S01]  /*a170*/  LDL.LU R83, [R1+0x8b0] ;  /* 0x0008b00001537983 */ /* 0x000ea20000300800 */
[----:B------:R-:W-:-:S03]  /*a180*/  @!P0 IMAD.MOV R19, RZ, RZ, -R19 ;  /* 0x000000ffff138224 */ /* 0x000fc600078e0a13 */
[----:B------:R-:W2:Y:S01]  /*a190*/  LDL.LU R85, [R1+0x8ac] ;  /* 0x0008ac0001557983 */ /* 0x000ea20000300800 */
[----:B------:R-:W-:-:S03]  /*a1a0*/  ISETP.GE.AND P0, PT, R91, RZ, PT ;  /* 0x000000ff5b00720c */ /* 0x000fc60003f06270 */
[----:B------:R-:W2:Y:S01]  /*a1b0*/  LDL.LU R87, [R1+0x8a8] ;  /* 0x0008a80001577983 */ /* 0x000ea20000300800 */
[----:B------:R-:W-:-:S03]  /*a1c0*/  @!P1 IMAD.MOV R18, RZ, RZ, -R18 ;  /* 0x000000ffff129224 */ /* 0x000fc600078e0a12 */
[----:B------:R-:W2:Y:S01]  /*a1d0*/  LDL.LU R88, [R1+0x8a4] ;  /* 0x0008a40001587983 */ /* 0x000ea20000300800 */
[----:B------:R-:W-:Y:S01]  /*a1e0*/  ISETP.GE.AND P1, PT, R92, RZ, PT ;  /* 0x000000ff5c00720c */ /* 0x000fe20003f26270 */
[----:B------:R-:W-:Y:S02]  /*a1f0*/  @!P2 IMAD.MOV R17, RZ, RZ, -R17 ;  /* 0x000000ffff11a224 */ /* 0x000fe400078e0a11 */
[----:B------:R-:W2:Y:S01]  /*a200*/  LDL.LU R90, [R1+0x8a0] ;  /* 0x0008a000015a7983 */ /* 0x000ea20000300800 */
[----:B------:R-:W-:Y:S01]  /*a210*/  ISETP.GE.AND P2, PT, R93, RZ, PT ;  /* 0x000000ff5d00720c */ /* 0x000fe20003f46270 */
[----:B------:R-:W-:Y:S02]  /*a220*/  @!P5 IMAD.MOV R16, RZ, RZ, -R16 ;  /* 0x000000ffff10d224 */ /* 0x000fe400078e0a10 */
[----:B------:R-:W2:Y:S01]  /*a230*/  LDL.LU R89, [R1+0x89c] ;  /* 0x00089c0001597983 */ /* 0x000ea20000300800 */
[----:B------:R-:W-:-:S03]  /*a240*/  ISETP.GE.AND P5, PT, R5, RZ, PT ;  /* 0x000000ff0500720c */ /* 0x000fc60003fa6270 */
[----:B------:R-:W2:Y:S04]  /*a250*/  LDL.LU R91, [R1+0x898] ;  /* 0x00089800015b7983 */ /* 0x000ea80000300800 */
[----:B------:R-:W2:Y:S04]  /*a260*/  LDL.LU R92, [R1+0x894] ;  /* 0x00089400015c7983 */ /* 0x000ea80000300800 */
[----:B------:R-:W2:Y:S04]  /*a270*/  LDL.LU R93, [R1+0x890] ;  /* 0x00089000015d7983 */ /* 0x000ea80000300800 */
[----:B------:R-:W2:Y:S04]  /*a280*/  LDL.LU R5, [R1+0x88c] ;  /* 0x00088c0001057983 */ /* 0x000ea80000300800 */
[----:B------:R-:W2:Y:S01]  /*a290*/  LDL.LU R3, [R1+0x888] ;  /* 0x0008880001037983 */ /* 0x000ea20000300800 */
[----:B------:R-:W-:-:S02]  /*a2a0*/  @!P2 IMAD.MOV R12, RZ, RZ, -R12 ;  /* 0x000000ffff0ca224 */ /* 0x000fc400078e0a0c */
[----:B------:R-:W-:Y:S01]  /*a2b0*/  @!P6 IMAD.MOV R70, RZ, RZ, -R70 ;  /* 0x000000ffff46e224 */ /* 0x000fe200078e0a46 */
[----:B--2---:R-:W-:Y:S02]  /*a2c0*/  ISETP.NE.AND P2, PT, R3, RZ, PT ;  /* 0x000000ff0300720c */ /* 0x004fe40003f45270 */
[----:B------:R-:W-:-:S04]  /*a2d0*/  LOP3.LUT R3, RZ, R3, RZ, 0x33, !PT ;  /* 0x00000003ff037212 */ /* 0x000fc800078e33ff */
[C---:B------:R-:W-:Y:S02]  /*a2e0*/  SEL R6, R3.reuse, R71, !P2 ;  /* 0x0000004703067207 */ /* 0x040fe40005000000 */
[----:B------:R-:W-:-:S03]  /*a2f0*/  SEL R68, R3, R70, !P2 ;  /* 0x0000004603447207 */ /* 0x000fc60005000000 */
[----:B------:R0:W-:Y:S01]  /*a300*/  STL [R1+0x210], R6 ;  /* 0x0002100601007387 */ /* 0x0001e20000100800 */
[C---:B------:R-:W-:Y:S02]  /*a310*/  SEL R67, R3.reuse, R67, !P2 ;  /* 0x0000004303437207 */ /* 0x040fe40005000000 */
[C---:B------:R-:W-:Y:S01]  /*a320*/  SEL R66, R3.reuse, R66, !P2 ;  /* 0x0000004203427207 */ /* 0x040fe20005000000 */
[----:B------:R-:W-:Y:S01]  /*a330*/  STL [R1+0x20c], R68 ;  /* 0x00020c4401007387 */ /* 0x000fe20000100800 */
[----:B0-----:R-:W-:-:S05]  /*a340*/  SEL R6, R3, R69, !P2 ;  /* 0x0000004503067207 */ /* 0x001fca0005000000 */
[----:B------:R0:W-:Y:S01]  /*a350*/  STL [R1+0x208], R6 ;  /* 0x0002080601007387 */ /* 0x0001e20000100800 */
[----:B------:R-:W-:-:S03]  /*a360*/  SEL R64, R3, R64, !P2 ;  /* 0x0000004003407207 */ /* 0x000fc60005000000 */
[----:B------:R-:W-:Y:S01]  /*a370*/  STL [R1+0x204], R67 ;  /* 0x0002044301007387 */ /* 0x000fe20000100800 */
[C---:B------:R-:W-:Y:S02]  /*a380*/  SEL R63, R3.reuse, R63, !P2 ;  /* 0x0000003f033f7207 */ /* 0x040fe40005000000 */
[C---:B0-----:R-:W-:Y:S01]  /*a390*/  SEL R6, R3.reuse, R65, !P2 ;  /* 0x0000004103067207 */ /* 0x041fe20005000000 */
[----:B------:R-:W-:Y:S04]  /*a3a0*/  STL [R1+0x200], R66 ;  /* 0x0002004201007387 */ /* 0x000fe80000100800 */
        /* <DEDUP_REMOVED lines=30> */
[----:B------:R0:W-:Y:S04]  /*a590*/  STL [R1+0xe0], R6 ;  /* 0x0000e00601007387 */ /* 0x0001e80000100800 */
[----:B------:R-:W-:Y:S01]  /*a5a0*/  STL [R1+0xdc], R49 ;  /* 0x0000dc3101007387 */ /* 0x000fe20000100800 */
[----:B0-----:R-:W-:-:S03]  /*a5b0*/  SEL R6, R3, R47, !P2 ;  /* 0x0000002f03067207 */ /* 0x001fc60005000000 */
[----:B------:R-:W-:Y:S04]  /*a5c0*/  STL [R1+0xd8], R48 ;  /* 0x0000d83001007387 */ /* 0x000fe80000100800 */
[----:B------:R0:W-:Y:S04]  /*a5d0*/  STL [R1+0xc8], R6 ;  /* 0x0000c80601007387 */ /* 0x0001e80000100800 */
[----:B0-----:R-:W2:Y:S01]  /*a5e0*/  LDL.LU R6, [R1+0x1a8] ;  /* 0x0001a80001067983 */ /* 0x001ea20000300800 */
[C---:B-1----:R-:W-:Y:S02]  /*a5f0*/  SEL R72, R3.reuse, R42, !P2 ;  /* 0x0000002a03487207 */ /* 0x042fe40005000000 */
[----:B------:R-:W-:-:S02]  /*a600*/  SEL R42, R3, R41, !P2 ;  /* 0x00000029032a7207 */ /* 0x000fc40005000000 */
[----:B------:R-:W0:Y:S01]  /*a610*/  S2R R41, SR_TID.X ;  /* 0x0000000000297919 */ /* 0x000e220000002100 */
[C---:B------:R-:W-:Y:S02]  /*a620*/  SEL R73, R3.reuse, R43, !P2 ;  /* 0x0000002b03497207 */ /* 0x040fe40005000000 */
[----:B------:R-:W-:Y:S02]  /*a630*/  SEL R43, R3, R40, !P2 ;  /* 0x00000028032b7207 */ /* 0x000fe40005000000 */
[----:B------:R-:W1:Y:S01]  /*a640*/  LDC R40, c[0x0][0x3a0] ;  /* 0x0000e800ff287b82 */ /* 0x000e620000000800 */
[----:B------:R-:W-:Y:S01]  /*a650*/  @!P0 IMAD.MOV R14, RZ, RZ, -R14 ;  /* 0x000000ffff0e8224 */ /* 0x000fe200078e0a0e */
[----:B------:R-:W-:Y:S01]  /*a660*/  ISETP.GE.AND P0, PT, R86, RZ, PT ;  /* 0x000000ff5600720c */ /* 0x000fe20003f06270 */
[----:B------:R-:W-:Y:S01]  /*a670*/  @!P1 IMAD.MOV R13, RZ, RZ, -R13 ;  /* 0x000000ffff0d9224 */ /* 0x000fe200078e0a0d */
[----:B------:R-:W-:Y:S02]  /*a680*/  ISETP.GE.AND P1, PT, R84, RZ, PT ;  /* 0x000000ff5400720c */ /* 0x000fe40003f26270 */
[----:B------:R-:W-:-:S02]  /*a690*/  ISETP.GE.AND P6, PT, R82, RZ, PT ;  /* 0x000000ff5200720c */ /* 0x000fc40003fc6270 */
[C---:B------:R-:W-:Y:S02]  /*a6a0*/  SEL R46, R3.reuse, R46, !P2 ;  /* 0x0000002e032e7207 */ /* 0x040fe40005000000 */
[C---:B------:R-:W-:Y:S02]  /*a6b0*/  SEL R45, R3.reuse, R45, !P2 ;  /* 0x0000002d032d7207 */ /* 0x040fe40005000000 */
[C---:B------:R-:W-:Y:S01]  /*a6c0*/  SEL R48, R3.reuse, R36, !P2 ;  /* 0x0000002403307207 */ /* 0x040fe20005000000 */
[----:B------:R0:W-:Y:S01]  /*a6d0*/  STL [R1+0xc4], R46 ;  /* 0x0000c42e01007387 */ /* 0x0001e20000100800 */
[----:B------:R-:W-:-:S03]  /*a6e0*/  SEL R49, R3, R35, !P2 ;  /* 0x0000002303317207 */ /* 0x000fc60005000000 */
[----:B------:R0:W-:Y:S01]  /*a6f0*/  STL [R1+0xc0], R45 ;  /* 0x0000c02d01007387 */ /* 0x0001e20000100800 */
[----:B------:R-:W-:-:S03]  /*a700*/  SEL R54, R3, R32, !P2 ;  /* 0x0000002003367207 */ /* 0x000fc60005000000 */
[----:B------:R-:W3:Y:S01]  /*a710*/  LDL.LU R36, [R1+0x1c8] ;  /* 0x0001c80001247983 */ /* 0x000ee20000300800 */
[----:B------:R-:W-:-:S03]  /*a720*/  SEL R55, R3, R31, !P2 ;  /* 0x0000001f03377207 */ /* 0x000fc60005000000 */
[----:B------:R-:W3:Y:S01]  /*a730*/  LDL.LU R35, [R1+0x1cc] ;  /* 0x0001cc0001237983 */ /* 0x000ee20000300800 */
[----:B------:R-:W-:-:S03]  /*a740*/  SEL R57, R3, R30, !P2 ;  /* 0x0000001e03397207 */ /* 0x000fc60005000000 */
[----:B------:R-:W3:Y:S01]  /*a750*/  LDL.LU R32, [R1+0x27c] ;  /* 0x00027c0001207983 */ /* 0x000ee20000300800 */
[----:B------:R-:W-:Y:S01]  /*a760*/  SEL R64, R3, R27, !P2 ;  /* 0x0000001b03407207 */ /* 0x000fe20005000000 */
[----:B------:R-:W-:Y:S02]  /*a770*/  @!P5 IMAD.MOV R11, RZ, RZ, -R11 ;  /* 0x000000ffff0bd224 */ /* 0x000fe400078e0a0b */
[----:B------:R-:W3:Y:S01]  /*a780*/  LDL.LU R31, [R1+0x1b8] ;  /* 0x0001b800011f7983 */ /* 0x000ee20000300800 */
[----:B------:R-:W-:Y:S02]  /*a790*/  @!P4 IMAD.MOV R10, RZ, RZ, -R10 ;  /* 0x000000ffff0ac224 */ /* 0x000fe400078e0a0a */
[----:B------:R-:W-:Y:S01]  /*a7a0*/  @!P0 IMAD.MOV R9, RZ, RZ, -R9 ;  /* 0x000000ffff098224 */ /* 0x000fe200078e0a09 */
[----:B------:R-:W3:Y:S01]  /*a7b0*/  LDL.LU R30, [R1+0x1bc] ;  /* 0x0001bc00011e7983 */ /* 0x000ee20000300800 */
[----:B------:R-:W-:Y:S02]  /*a7c0*/  @!P1 IMAD.MOV R7, RZ, RZ, -R7 ;  /* 0x000000ffff079224 */ /* 0x000fe400078e0a07 */
[----:B------:R-:W-:Y:S01]  /*a7d0*/  @!P6 IMAD.MOV R8, RZ, RZ, -R8 ;  /* 0x000000ffff08e224 */ /* 0x000fe200078e0a08 */
[----:B------:R-:W3:Y:S01]  /*a7e0*/  LDL.LU R27, [R1+0x280] ;  /* 0x00028000011b7983 */ /* 0x000ee20000300800 */
[----:B------:R-:W-:-:S04]  /*a7f0*/  @!UP1 UIADD3 UR4, UPT, UPT, -UR7, 0x100000, URZ ;  /* 0x0010000007049890 */ /* 0x000fc8000fffe1ff */
[----:B------:R-:W-:Y:S02]  /*a800*/  @!UP1 USHF.L.U32 UR5, UR4, 0xb, URZ ;  /* 0x0000000b04059899 */ /* 0x000fe400080006ff */
[----:B------:R-:W-:Y:S01]  /*a810*/  @!UP1 USHF.L.U32 UR4, UR4, 0x1, URZ ;  /* 0x0000000104049899 */ /* 0x000fe200080006ff */
[----:B------:R-:W-:Y:S01]  /*a820*/  VOTEU.ALL UP2, P3 ;  /* 0x0000000000ff7886 */ /* 0x000fe20001840000 */
[C---:B------:R-:W-:Y:S01]  /*a830*/  SEL R86, R3.reuse, R44, !P2 ;  /* 0x0000002c03567207 */ /* 0x040fe20005000000 */
[----:B------:R-:W1:Y:S01]  /*a840*/  LDCU UR7, c[0x0][0x3b0] ;  /* 0x00007600ff0777ac */ /* 0x000e620008000800 */
[C---:B0-----:R-:W-:Y:S02]  /*a850*/  SEL R46, R3.reuse, R37, !P2 ;  /* 0x00000025032e7207 */ /* 0x041fe40005000000 */
[C---:B------:R-:W-:Y:S02]  /*a860*/  SEL R51, R3.reuse, R34, !P2 ;  /* 0x0000002203337207 */ /* 0x040fe40005000000 */
[----:B------:R-:W-:-:S02]  /*a870*/  SEL R53, R3, R33, !P2 ;  /* 0x0000002103357207 */ /* 0x000fc40005000000 */
[C---:B------:R-:W-:Y:S02]  /*a880*/  SEL R44, R3.reuse, R39, !P2 ;  /* 0x00000027032c7207 */ /* 0x040fe40005000000 */
[C---:B------:R-:W-:Y:S01]  /*a890*/  SEL R45, R3.reuse, R38, !P2 ;  /* 0x00000026032d7207 */ /* 0x040fe20005000000 */
[----:B------:R0:W1:Y:S01]  /*a8a0*/  @!UP2 SYNCS.EXCH.64 URZ, [UR9+0xc008], UR4 ;  /* 0x00c0080409ffa5b2 */ /* 0x0000620008000100 */
[C---:B------:R-:W-:Y:S02]  /*a8b0*/  SEL R60, R3.reuse, R29, !P2 ;  /* 0x0000001d033c7207 */ /* 0x040fe40005000000 */
[C---:B------:R-:W-:Y:S02]  /*a8c0*/  SEL R61, R3.reuse, R28, !P2 ;  /* 0x0000001c033d7207 */ /* 0x040fe40005000000 */
[C---:B------:R-:W-:Y:S02]  /*a8d0*/  SEL R65, R3.reuse, R26, !P2 ;  /* 0x0000001a03417207 */ /* 0x040fe40005000000 */
[----:B------:R-:W-:-:S02]  /*a8e0*/  SEL R67, R3, R25, !P2 ;  /* 0x0000001903437207 */ /* 0x000fc40005000000 */
[C---:B------:R-:W-:Y:S02]  /*a8f0*/  SEL R71, R3.reuse, R24, !P2 ;  /* 0x0000001803477207 */ /* 0x040fe40005000000 */
[C---:B------:R-:W-:Y:S01]  /*a900*/  SEL R70, R3.reuse, R23, !P2 ;  /* 0x0000001703467207 */ /* 0x040fe20005000000 */
[----:B0-----:R-:W0:Y:S01]  /*a910*/  LDCU UR4, c[0x0][0x3b0] ;  /* 0x00007600ff0477ac */ /* 0x001e220008000800 */
[C---:B------:R-:W-:Y:S02]  /*a920*/  SEL R69, R3.reuse, R22, !P2 ;  /* 0x0000001603457207 */ /* 0x040fe40005000000 */
[C---:B------:R-:W-:Y:S01]  /*a930*/  SEL R66, R3.reuse, R21, !P2 ;  /* 0x0000001503427207 */ /* 0x040fe20005000000 */
[----:B------:R-:W0:Y:S01]  /*a940*/  LDCU UR5, c[0x0][0x3b0] ;  /* 0x00007600ff0577ac */ /* 0x000e220008000800 */
[C---:B------:R-:W-:Y:S02]  /*a950*/  SEL R63, R3.reuse, R20, !P2 ;  /* 0x00000014033f7207 */ /* 0x040fe40005000000 */
[----:B------:R-:W-:-:S02]  /*a960*/  SEL R62, R3, R19, !P2 ;  /* 0x00000013033e7207 */ /* 0x000fc40005000000 */
[C---:B------:R-:W-:Y:S02]  /*a970*/  SEL R59, R3.reuse, R18, !P2 ;  /* 0x00000012033b7207 */ /* 0x040fe40005000000 */
[C---:B------:R-:W-:Y:S02]  /*a980*/  SEL R58, R3.reuse, R17, !P2 ;  /* 0x00000011033a7207 */ /* 0x040fe40005000000 */
[C---:B------:R-:W-:Y:S02]  /*a990*/  SEL R56, R3.reuse, R16, !P2 ;  /* 0x0000001003387207 */ /* 0x040fe40005000000 */
[C---:B------:R-:W-:Y:S02]  /*a9a0*/  SEL R52, R3.reuse, R15, !P2 ;  /* 0x0000000f03347207 */ /* 0x040fe40005000000 */
[C---:B------:R-:W-:Y:S02]  /*a9b0*/  SEL R50, R3.reuse, R14, !P2 ;  /* 0x0000000e03327207 */ /* 0x040fe40005000000 */
[----:B------:R-:W-:-:S02]  /*a9c0*/  SEL R47, R3, R13, !P2 ;  /* 0x0000000d032f7207 */ /* 0x000fc40005000000 */
[C---:B------:R-:W-:Y:S02]  /*a9d0*/  SEL R37, R3.reuse, R12, !P2 ;  /* 0x0000000c03257207 */ /* 0x040fe40005000000 */
[C---:B------:R-:W-:Y:S02]  /*a9e0*/  SEL R34, R3.reuse, R11, !P2 ;  /* 0x0000000b03227207 */ /* 0x040fe40005000000 */
[C---:B------:R-:W-:Y:S02]  /*a9f0*/  SEL R33, R3.reuse, R10, !P2 ;  /* 0x0000000a03217207 */ /* 0x040fe40005000000 */
[C---:B------:R-:W-:Y:S02]  /*aa00*/  SEL R84, R3.reuse, R9, !P2 ;  /* 0x0000000903547207 */ /* 0x040fe40005000000 */
[C---:B------:R-:W-:Y:S02]  /*aa10*/  SEL R82, R3.reuse, R7, !P2 ;  /* 0x0000000703527207 */ /* 0x040fe40005000000 */
[----:B------:R-:W-:Y:S01]  /*aa20*/  SEL R68, R3, R8, !P2 ;  /* 0x0000000803447207 */ /* 0x000fe20005000000 */
[----:B-1----:R-:W-:Y:S01]  /*aa30*/  VIADD R3, R40, 0xffffff91 ;  /* 0xffffff9128037836 */ /* 0x002fe20000000000 */
[----:B------:R-:W-:-:S04]  /*aa40*/  LOP3.LUT R41, R41, 0x7f, RZ, 0xc0, !PT ;  /* 0x0000007f29297812 */ /* 0x000fc800078ec0ff */
[----:B------:R-:W-:Y:S01]  /*aa50*/  ISETP.GE.U32.AND P0, PT, R3, 0x7fffff12, PT ;  /* 0x7fffff120300780c */ /* 0x000fe20003f06070 */
[----:B------:R-:W-:Y:S01]  /*aa60*/  IMAD R3, R4, 0x6e, RZ ;  /* 0x0000006e04037824 */ /* 0x000fe200078e02ff */
[----:B--2---:R1:W-:Y:S04]  /*aa70*/  STS.U8 [R41+UR9], R6 ;  /* 0x0000000629007988 */ /* 0x0043e80008000009 */
[----:B-1----:R-:W-:-:S04]  /*aa80*/  IADD3 R6, P1, PT, R3, R0, RZ ;  /* 0x0000000003067210 */ /* 0x002fc80007f3e0ff */
[----:B------:R-:W-:Y:S01]  /*aa90*/  LEA.HI.X.SX32 R7, R3, R2, 0x1, P1 ;  /* 0x0000000203077211 */ /* 0x000fe200008f0eff */
[----:B------:R1:W-:Y:S04]  /*aaa0*/  STL [R1+0x1ac], R6 ;  /* 0x0001ac0601007387 */ /* 0x0003e80000100800 */
[----:B------:R2:W-:Y:S04]  /*aab0*/  STL [R1+0x1a8], R7 ;  /* 0x0001a80701007387 */ /* 0x0005e80000100800 */
[----:B------:R-:W4:Y:S04]  /*aac0*/  LDL.LU R38, [R1+0x274] ;  /* 0x0002740001267983 */ /* 0x000f280000300800 */
[----:B------:R-:W4:Y:S04]  /*aad0*/  LDL.LU R29, [R1+0x60] ;  /* 0x00006000011d7983 */ /* 0x000f280000300800 */
[----:B------:R-:W4:Y:S01]  /*aae0*/  LDL.LU R39, [R1+0x58] ;  /* 0x0000580001277983 */ /* 0x000f220000300800 */
[----:B------:R-:W-:Y:S01]  /*aaf0*/  PRMT R9, RZ, 0x7610, R9 ;  /* 0x00007610ff097816 */ /* 0x000fe20000000009 */
[----:B------:R-:W-:-:S05]  /*ab00*/  VIADD R3, R40, 0xffffff89 ;  /* 0xffffff8928037836 */ /* 0x000fca0000000000 */
[----:B------:R1:W4:Y:S01]  /*ab10*/  @!P0 LDG.E.U8 R9, desc[UR18][R6.64] ;  /* 0x0000001206098981 */ /* 0x000322000c1e1100 */
[----:B------:R-:W-:Y:S01]  /*ab20*/  ISETP.GE.U32.AND P0, PT, R3, 0x7fffff0a, PT ;  /* 0x7fffff0a0300780c */ /* 0x000fe20003f06070 */
[----:B------:R-:W-:Y:S01]  /*ab30*/  IMAD R3, R4, 0x76, RZ ;  /* 0x0000007604037824 */ /* 0x000fe200078e02ff */
[----:B------:R-:W-:-:S04]  /*ab40*/  PRMT R8, RZ, 0x7610, R8 ;  /* 0x00007610ff087816 */ /* 0x000fc80000000008 */
[C---:B-1----:R-:W-:Y:S01]  /*ab50*/  IADD3 R6, P1, PT, R3.reuse, R0, RZ ;  /* 0x0000000003067210 */ /* 0x042fe20007f3e0ff */
[----:B---3--:R-:W-:Y:S03]  /*ab60*/  STS.U8 [R41+UR9+0x400], R27 ;  /* 0x0004001b29007988 */ /* 0x008fe60008000009 */
[----:B--2---:R-:W-:Y:S01]  /*ab70*/  LEA.HI.X.SX32 R7, R3, R2, 0x1, P1 ;  /* 0x0000000203077211 */ /* 0x004fe200008f0eff */
[----:B------:R1:W-:Y:S01]  /*ab80*/  STS.U8 [R41+UR9+0x800], R30 ;  /* 0x0008001e29007988 */ /* 0x0003e20008000009 */
[----:B------:R-:W-:-:S03]  /*ab90*/  VIADD R3, R40, 0xffffff81 ;  /* 0xffffff8128037836 */ /* 0x000fc60000000000 */
[----:B------:R2:W-:Y:S04]  /*aba0*/  STS.U8 [R41+UR9+0xc00], R31 ;  /* 0x000c001f29007988 */ /* 0x0005e80008000009 */
[----:B------:R3:W4:Y:S04]  /*abb0*/  @!P0 LDG.E.U8 R8, desc[UR18][R6.64] ;  /* 0x0000001206088981 */ /* 0x000728000c1e1100 */
[----:B-1----:R-:W4:Y:S04]  /*abc0*/  LDL.LU R30, [R1+0x278] ;  /* 0x00027800011e7983 */ /* 0x002f280000300800 */
[----:B--2---:R-:W2:Y:S01]  /*abd0*/  LDL.LU R31, [R1+0xf0] ;  /* 0x0000f000011f7983 */ /* 0x004ea20000300800 */
[----:B------:R-:W-:Y:S01]  /*abe0*/  ISETP.GE.U32.AND P0, PT, R3, 0x7fffff02, PT ;  /* 0x7fffff020300780c */ /* 0x000fe20003f06070 */
[----:B------:R-:W-:-:S02]  /*abf0*/  IMAD R3, R4, 0x7e, RZ ;  /* 0x0000007e04037824 */ /* 0x000fc400078e02ff */
[----:B------:R3:W-:Y:S04]  /*ac00*/  STL [R1+0x1bc], R6 ;  /* 0x0001bc0601007387 */ /* 0x0007e80000100800 */
[----:B------:R-:W-:Y:S01]  /*ac10*/  STL [R1+0x1b8], R7 ;  /* 0x0001b80701007387 */ /* 0x000fe20000100800 */
[----:B---3--:R-:W-:-:S03]  /*ac20*/  IADD3 R6, P1, PT, R3, R0, RZ ;  /* 0x0000000003067210 */ /* 0x008fc60007f3e0ff */
[----:B------:R1:W-:Y:S01]  /*ac30*/  STS.U8 [R41+UR9+0x1000], R32 ;  /* 0x0010002029007988 */ /* 0x0003e20008000009 */
[----:B------:R-:W-:-:S03]  /*ac40*/  LEA.HI.X.SX32 R10, R3, R2, 0x1, P1 ;  /* 0x00000002030a7211 */ /* 0x000fc600008f0eff */
[----:B------:R3:W-:Y:S04]  /*ac50*/  STS.U8 [R41+UR9+0x1400], R35 ;  /* 0x0014002329007988 */ /* 0x0007e80008000009 */
[----:B-1----:R-:W2:Y:S04]  /*ac60*/  LDL.LU R32, [R1+0xec] ;  /* 0x0000ec0001207983 */ /* 0x002ea80000300800 */
[----:B---3--:R-:W3:Y:S04]  /*ac70*/  LDL.LU R35, [R1+0x270] ;  /* 0x0002700001237983 */ /* 0x008ee80000300800 */
[----:B------:R-:W-:Y:S04]  /*ac80*/  STL [R1+0x1cc], R6 ;  /* 0x0001cc0601007387 */ /* 0x000fe80000100800 */
[----:B------:R1:W-:Y:S04]  /*ac90*/  STS.U8 [R41+UR9+0x1800], R36 ;  /* 0x0018002429007988 */ /* 0x0003e80008000009 */
[----:B------:R-:W-:Y:S04]  /*aca0*/  STL [R1+0x1c8], R10 ;  /* 0x0001c80a01007387 */ /* 0x000fe80000100800 */
[----:B-1----:R-:W3:Y:S04]  /*acb0*/  LDL.LU R36, [R1+0x26c] ;  /* 0x00026c0001247983 */ /* 0x002ee80000300800 */
[----:B----4-:R1:W-:Y:S04]  /*acc0*/  STS.U8 [R41+UR9+0x1c00], R38 ;  /* 0x001c002629007988 */ /* 0x0103e80008000009 */
[----:B------:R-:W-:Y:S04]  /*acd0*/  STS.U8 [R41+UR9+0x2000], R29 ;  /* 0x0020001d29007988 */ /* 0x000fe80008000009 */
[----:B-1----:R-:W4:Y:S04]  /*ace0*/  LDL.LU R38, [R1+0x150] ;  /* 0x0001500001267983 */ /* 0x002f280000300800 */
[----:B------:R1:W-:Y:S04]  /*acf0*/  STS.U8 [R41+UR9+0x2400], R39 ;  /* 0x0024002729007988 */ /* 0x0003e80008000009 */
[----:B-1----:R-:W4:Y:S01]  /*ad00*/  LDL.LU R39, [R1+0x14c] ;  /* 0x00014c0001277983 */ /* 0x002f220000300800 */
[----:B------:R-:W-:Y:S01]  /*ad10*/  PRMT R7, RZ, 0x7610, R7 ;  /* 0x00007610ff077816 */ /* 0x000fe20000000007 */
[----:B------:R-:W-:-:S02]  /*ad20*/  @!P0 IMAD.MOV.U32 R11, RZ, RZ, R10 ;  /* 0x000000ffff0b8224 */ /* 0x000fc400078e000a */
[----:B------:R-:W-:Y:S02]  /*ad30*/  @!P0 IMAD.MOV.U32 R10, RZ, RZ, R6 ;  /* 0x000000ffff0a8224 */ /* 0x000fe400078e0006 */
[----:B------:R-:W-:-:S03]  /*ad40*/  VIADD R3, R40, 0xfffffff8 ;  /* 0xfffffff828037836 */ /* 0x000fc60000000000 */
[----:B------:R1:W4:Y:S02]  /*ad50*/  @!P0 LDG.E.U8 R7, desc[UR18][R10.64] ;  /* 0x000000120a078981 */ /* 0x000324000c1e1100 */
[----:B------:R-:W-:Y:S01]  /*ad60*/  ISETP.GE.U32.AND P0, PT, R3, 0x7fffff79, PT ;  /* 0x7fffff790300780c */ /* 0x000fe20003f06070 */
[----:B------:R-:W-:-:S05]  /*ad70*/  IMAD R3, R4, 0x7, RZ ;  /* 0x0000000704037824 */ /* 0x000fca00078e02ff */
[----:B------:R-:W-:-:S04]  /*ad80*/  IADD3 R6, P1, PT, R3, R0, RZ ;  /* 0x0000000003067210 */ /* 0x000fc80007f3e0ff */
[----:B-1----:R-:W-:Y:S01]  /*ad90*/  LEA.HI.X.SX32 R10, R3, R2, 0x1, P1 ;  /* 0x00000002030a7211 */ /* 0x002fe200008f0eff */
[----:B------:R-:W-:Y:S01]  /*ada0*/  STL [R1+0x60], R6 ;  /* 0x0000600601007387 */ /* 0x000fe20000100800 */
[----:B------:R-:W-:Y:S01]  /*adb0*/  PRMT R22, RZ, 0x7610, R22 ;  /* 0x00007610ff167816 */ /* 0x000fe20000000016 */
[----:B------:R-:W-:Y:S02]  /*adc0*/  VIADD R3, R40, 0xfffffff0 ;  /* 0xfffffff028037836 */ /* 0x000fe40000000000 */
[----:B------:R1:W-:Y:S01]  /*add0*/  STL [R1+0x58], R10 ;  /* 0x0000580a01007387 */ /* 0x0003e20000100800 */
[----:B------:R-:W-:-:S03]  /*ade0*/  @!P0 IMAD.MOV.U32 R11, RZ, RZ, R10 ;  /* 0x000000ffff0b8224 */ /* 0x000fc600078e000a */
[----:B------:R0:W-:Y:S04]  /*adf0*/  STS.U8 [R41+UR9+0x2800], R30 ;  /* 0x0028001e29007988 */ /* 0x0001e80008000009 */
[----:B------:R-:W4:Y:S01]  /*ae00*/  LDL.LU R27, [R1+0x268] ;  /* 0x00026800011b7983 */ /* 0x000f220000300800 */
[----:B-1----:R-:W-:-:S03]  /*ae10*/  @!P0 IMAD.MOV.U32 R10, RZ, RZ, R6 ;  /* 0x000000ffff0a8224 */ /* 0x002fc600078e0006 */
[----:B--2---:R1:W-:Y:S04]  /*ae20*/  STS.U8 [R41+UR9+0x2c00], R31 ;  /* 0x002c001f29007988 */ /* 0x0043e80008000009 */
[----:B------:R2:W4:Y:S01]  /*ae30*/  @!P0 LDG.E.U8 R22, desc[UR18][R10.64] ;  /* 0x000000120a168981 */ /* 0x000522000c1e1100 */
[----:B------:R-:W-:Y:S01]  /*ae40*/  ISETP.GE.U32.AND P0, PT, R3, 0x7fffff71, PT ;  /* 0x7fffff710300780c */ /* 0x000fe20003f06070 */
[----:B------:R-:W-:Y:S02]  /*ae50*/  IMAD R3, R4, 0xf, RZ ;  /* 0x0000000f04037824 */ /* 0x000fe400078e02ff */
[----:B0-----:R-:W4:Y:S03]  /*ae60*/  LDL.LU R30, [R1+0x15c] ;  /* 0x00015c00011e7983 */ /* 0x001f260000300800 */
[C---:B------:R-:W-:Y:S01]  /*ae70*/  IADD3 R6, P1, PT, R3.reuse, R0, RZ ;  /* 0x0000000003067210 */ /* 0x040fe20007f3e0ff */
[----:B-1----:R-:W4:Y:S03]  /*ae80*/  LDL.LU R31, [R1+0x158] ;  /* 0x00015800011f7983 */ /* 0x002f260000300800 */
[----:B--2---:R-:W-:Y:S01]  /*ae90*/  LEA.HI.X.SX32 R10, R3, R2, 0x1, P1 ;  /* 0x00000002030a7211 */ /* 0x004fe200008f0eff */
[----:B------:R-:W-:Y:S01]  /*aea0*/  STL [R1+0xf0], R6 ;  /* 0x0000f00601007387 */ /* 0x000fe20000100800 */
[----:B------:R-:W-:Y:S01]  /*aeb0*/  PRMT R21, RZ, 0x7610, R21 ;  /* 0x00007610ff157816 */ /* 0x000fe20000000015 */
[----:B------:R-:W-:-:S02]  /*aec0*/  VIADD R3, R40, 0xffffffe8 ;  /* 0xffffffe828037836 */ /* 0x000fc40000000000 */
[----:B------:R0:W-:Y:S01]  /*aed0*/  STL [R1+0xec], R10 ;  /* 0x0000ec0a01007387 */ /* 0x0001e20000100800 */
[----:B------:R-:W-:Y:S02]  /*aee0*/  @!P0 IMAD.MOV.U32 R11, RZ, RZ, R10 ;  /* 0x000000ffff0b8224 */ /* 0x000fe400078e000a */
[----:B0-----:R-:W-:-:S05]  /*aef0*/  @!P0 IMAD.MOV.U32 R10, RZ, RZ, R6 ;  /* 0x000000ffff0a8224 */ /* 0x001fca00078e0006 */
[----:B------:R0:W2:Y:S01]  /*af00*/  @!P0 LDG.E.U8 R21, desc[UR18][R10.64] ;  /* 0x000000120a158981 */ /* 0x0000a2000c1e1100 */
[----:B------:R-:W-:Y:S01]  /*af10*/  ISETP.GE.U32.AND P0, PT, R3, 0x7fffff69, PT ;  /* 0x7fffff690300780c */ /* 0x000fe20003f06070 */
[----:B------:R-:W-:Y:S02]  /*af20*/  IMAD R3, R4, 0x17, RZ ;  /* 0x0000001704037824 */ /* 0x000fe400078e02ff */
[----:B------:R1:W-:Y:S03]  /*af30*/  STS.U8 [R41+UR9+0x3000], R32 ;  /* 0x0030002029007988 */ /* 0x0003e60008000009 */
[C---:B0-----:R-:W-:Y:S01]  /*af40*/  IADD3 R10, P1, PT, R3.reuse, R0, RZ ;  /* 0x00000000030a7210 */ /* 0x041fe20007f3e0ff */
[----:B---3--:R0:W-:Y:S03]  /*af50*/  STS.U8 [R41+UR9+0x3400], R35 ;  /* 0x0034002329007988 */ /* 0x0081e60008000009 */
[----:B------:R-:W-:Y:S01]  /*af60*/  LEA.HI.X.SX32 R11, R3, R2, 0x1, P1 ;  /* 0x00000002030b7211 */ /* 0x000fe200008f0eff */
[----:B-1----:R-:W3:Y:S04]  /*af70*/  LDL.LU R32, [R1+0x264] ;  /* 0x0002640001207983 */ /* 0x002ee80000300800 */
[----:B------:R1:W-:Y:S04]  /*af80*/  STS.U8 [R41+UR9+0x3800], R36 ;  /* 0x0038002429007988 */ /* 0x0003e80008000009 */
[----:B0-----:R-:W2:Y:S01]  /*af90*/  LDL.LU R35, [R1+0x164] ;  /* 0x0001640001237983 */ /* 0x001ea20000300800 */
[----:B------:R-:W-:-:S03]  /*afa0*/  LOP3.LUT R6, R41, 0x10, RZ, 0x3c, !PT ;  /* 0x0000001029067812 */ /* 0x000fc600078e3cff */
[----:B-1----:R-:W2:Y:S04]  /*afb0*/  LDL.LU R36, [R1+0x160] ;  /* 0x0001600001247983 */ /* 0x002ea80000300800 */
[----:B------:R-:W-:Y:S04]  /*afc0*/  STL [R1+0x150], R10 ;  /* 0x0001500a01007387 */ /* 0x000fe80000100800 */
[----:B------:R-:W-:Y:S04]  /*afd0*/  STL [R1+0x14c], R11 ;  /* 0x00014c0b01007387 */ /* 0x000fe80000100800 */
[----:B----4-:R0:W-:Y:S04]  /*afe0*/  STS.U8 [R41+UR9+0x3c00], R38 ;  /* 0x003c002629007988 */ /* 0x0101e80008000009 */
[----:B0-----:R-:W4:Y:S04]  /*aff0*/  LDL.LU R38, [R1+0x260] ;  /* 0x0002600001267983 */ /* 0x001f280000300800 */
[----:B------:R0:W-:Y:S04]  /*b000*/  STS.U8 [R6+UR9+0x480], R39 ;  /* 0x0004802706007988 */ /* 0x0001e80008000009 */
[----:B------:R-:W4:Y:S04]  /*b010*/  LDL.LU R29, [R1+0x16c] ;  /* 0x00016c00011d7983 */ /* 0x000f280000300800 */
[----:B0-----:R-:W4:Y:S01]  /*b020*/  LDL.LU R39, [R1+0x168] ;  /* 0x0001680001277983 */ /* 0x001f220000300800 */
[----:B------:R-:W-:Y:S01]  /*b030*/  PRMT R20, RZ, 0x7610, R20 ;  /* 0x00007610ff147816 */ /* 0x000fe20000000014 */
[----:B------:R-:W-:-:S05]  /*b040*/  VIADD R3, R40, 0xffffffe0 ;  /* 0xffffffe028037836 */ /* 0x000fca0000000000 */
[----:B------:R0:W4:Y:S01]  /*b050*/  @!P0 LDG.E.U8 R20, desc[UR18][R10.64] ;  /* 0x000000120a148981 */ /* 0x000122000c1e1100 */
[----:B------:R-:W-:Y:S01]  /*b060*/  ISETP.GE.U32.AND P0, PT, R3, 0x7fffff61, PT ;  /* 0x7fffff610300780c */ /* 0x000fe20003f06070 */
[----:B------:R-:W-:Y:S01]  /*b070*/  IMAD R3, R4, 0x1f, RZ ;  /* 0x0000001f04037824 */ /* 0x000fe200078e02ff */
[----:B------:R-:W-:-:S04]  /*b080*/  PRMT R19, RZ, 0x7610, R19 ;  /* 0x00007610ff137816 */ /* 0x000fc80000000013 */
[----:B0-----:R-:W-:-:S04]  /*b090*/  IADD3 R10, P1, PT, R3, R0, RZ ;  /* 0x00000000030a7210 */ /* 0x001fc80007f3e0ff */
[----:B------:R-:W-:Y:S01]  /*b0a0*/  LEA.HI.X.SX32 R11, R3, R2, 0x1, P1 ;  /* 0x00000002030b7211 */ /* 0x000fe200008f0eff */
[----:B------:R-:W-:Y:S01]  /*b0b0*/  VIADD R3, R40, 0xffffffd8 ;  /* 0xffffffd828037836 */ /* 0x000fe20000000000 */
[----:B------:R-:W-:Y:S04]  /*b0c0*/  STS.U8 [R6+UR9+0x880], R27 ;  /* 0x0008801b06007988 */ /* 0x000fe80008000009 */
[----:B------:R0:W4:Y:S01]  /*b0d0*/  @!P0 LDG.E.U8 R19, desc[UR18][R10.64] ;  /* 0x000000120a138981 */ /* 0x000122000c1e1100 */
[----:B------:R-:W-:Y:S01]  /*b0e0*/  ISETP.GE.U32.AND P0, PT, R3, 0x7fffff59, PT ;  /* 0x7fffff590300780c */ /* 0x000fe20003f06070 */
[----:B------:R-:W-:Y:S02]  /*b0f0*/  IMAD R3, R4, 0x27, RZ ;  /* 0x0000002704037824 */ /* 0x000fe400078e02ff */
[----:B------:R1:W-:Y:S04]  /*b100*/  STS.U8 [R6+UR9+0xc80], R30 ;  /* 0x000c801e06007988 */ /* 0x0003e80008000009 */
[----:B------:R0:W-:Y:S04]  /*b110*/  STS.U8 [R6+UR9+0x1080], R31 ;  /* 0x0010801f06007988 */ /* 0x0001e80008000009 */
[----:B-1----:R-:W4:Y:S04]  /*b120*/  LDL.LU R30, [R1+0x25c] ;  /* 0x00025c00011e7983 */ /* 0x002f280000300800 */
[----:B0-----:R-:W4:Y:S04]  /*b130*/  LDL.LU R31, [R1+0x174] ;  /* 0x00017400011f7983 */ /* 0x001f280000300800 */
[----:B------:R0:W-:Y:S04]  /*b140*/  STL [R1+0x15c], R10 ;  /* 0x00015c0a01007387 */ /* 0x0001e80000100800 */
[----:B------:R1:W-:Y:S01]  /*b150*/  STL [R1+0x158], R11 ;  /* 0x0001580b01007387 */ /* 0x0003e20000100800 */
[----:B0-----:R-:W-:-:S04]  /*b160*/  IADD3 R10, P1, PT, R3, R0, RZ ;  /* 0x00000000030a7210 */ /* 0x001fc80007f3e0ff */
[----:B-1----:R-:W-:Y:S01]  /*b170*/  LEA.HI.X.SX32 R11, R3, R2, 0x1, P1 ;  /* 0x00000002030b7211 */ /* 0x002fe200008f0eff */
[----:B---3--:R0:W-:Y:S04]  /*b180*/  STS.U8 [R6+UR9+0x1480], R32 ;  /* 0x0014802006007988 */ /* 0x0081e80008000009 */
[----:B--2---:R1:W-:Y:S04]  /*b190*/  STS.U8 [R6+UR9+0x1880], R35 ;  /* 0x0018802306007988 */ /* 0x0043e80008000009 */
[----:B0-----:R-:W2:Y:S04]  /*b1a0*/  LDL.LU R32, [R1+0x170] ;  /* 0x0001700001207983 */ /* 0x001ea80000300800 */
[----:B-1----:R-:W3:Y:S04]  /*b1b0*/  LDL.LU R35, [R1+0x258] ;  /* 0x0002580001237983 */ /* 0x002ee80000300800 */
[----:B------:R-:W-:Y:S04]  /*b1c0*/  STL [R1+0x164], R10 ;  /* 0x0001640a01007387 */ /* 0x000fe80000100800 */
[----:B------:R0:W-:Y:S04]  /*b1d0*/  STS.U8 [R6+UR9+0x1c80], R36 ;  /* 0x001c802406007988 */ /* 0x0001e80008000009 */
[----:B------:R-:W-:Y:S04]  /*b1e0*/  STL [R1+0x160], R11 ;  /* 0x0001600b01007387 */ /* 0x000fe80000100800 */
[----:B0-----:R-:W3:Y:S04]  /*b1f0*/  LDL.LU R36, [R1+0x250] ;  /* 0x0002500001247983 */ /* 0x001ee80000300800 */
[----:B----4-:R0:W-:Y:S04]  /*b200*/  STS.U8 [R6+UR9+0x2080], R38 ;  /* 0x0020802606007988 */ /* 0x0101e80008000009 */
[----:B0-----:R-:W4:Y:S04]  /*b210*/  LDL.LU R38, [R1+0x17c] ;  /* 0x00017c0001267983 */ /* 0x001f280000300800 */
[----:B------:R-:W-:Y:S04]  /*b220*/  STS.U8 [R6+UR9+0x2480], R29 ;  /* 0x0024801d06007988 */ /* 0x000fe80008000009 */
[----:B------:R0:W-:Y:S04]  /*b230*/  STS.U8 [R6+UR9+0x2880], R39 ;  /* 0x0028802706007988 */ /* 0x0001e80008000009 */
        /* <DEDUP_REMOVED lines=9> */
[----:B------:R-:W-:-:S04]  /*b2d0*/  VIADD R3, R40, 0xffffffc8 ;  /* 0xffffffc828037836 */ /* 0x000fc80000000000 */
[----:B------:R0:W4:Y:S01]  /*b2e0*/  @!P0 LDG.E.U8 R17, desc[UR18][R10.64] ;  /* 0x000000120a118981 */ /* 0x000122000c1e1100 */
[----:B------:R-:W-:Y:S01]  /*b2f0*/  ISETP.GE.U32.AND P0, PT, R3, 0x7fffff49, PT ;  /* 0x7fffff490300780c */ /* 0x000fe20003f06070 */
[----:B------:R-:W-:Y:S02]  /*b300*/  IMAD R3, R4, 0x37, RZ ;  /* 0x0000003704037824 */ /* 0x000fe400078e02ff */
[----:B------:R0:W-:Y:S01]  /*b310*/  STL [R1+0x16c], R10 ;  /* 0x00016c0a01007387 */ /* 0x0001e20000100800 */
[----:B------:R-:W-:-:S03]  /*b320*/  PRMT R16, RZ, 0x7610, R16 ;  /* 0x00007610ff107816 */ /* 0x000fc60000000010 */
[----:B------:R1:W-:Y:S04]  /*b330*/  STL [R1+0x168], R11 ;  /* 0x0001680b01007387 */ /* 0x0003e80000100800 */
[----:B------:R1:W-:Y:S01]  /*b340*/  STS.U8 [R6+UR9+0x2c80], R30 ;  /* 0x002c801e06007988 */ /* 0x0003e20008000009 */
[----:B0-----:R-:W-:-:S03]  /*b350*/  IADD3 R10, P1, PT, R3, R0, RZ ;  /* 0x00000000030a7210 */ /* 0x001fc60007f3e0ff */
[----:B------:R-:W4:Y:S01]  /*b360*/  LDL.LU R27, [R1+0x254] ;  /* 0x00025400011b7983 */ /* 0x000f220000300800 */
[----:B-1----:R-:W-:Y:S01]  /*b370*/  LEA.HI.X.SX32 R11, R3, R2, 0x1, P1 ;  /* 0x00000002030b7211 */ /* 0x002fe200008f0eff */
[----:B------:R-:W-:Y:S02]  /*b380*/  VIADD R3, R40, 0xffffffc0 ;  /* 0xffffffc028037836 */ /* 0x000fe40000000000 */
[----:B------:R0:W-:Y:S04]  /*b390*/  STS.U8 [R6+UR9+0x3080], R31 ;  /* 0x0030801f06007988 */ /* 0x0001e80008000009 */
[----:B------:R-:W4:Y:S04]  /*b3a0*/  LDL.LU R30, [R1+0x184] ;  /* 0x00018400011e7983 */ /* 0x000f280000300800 */
[----:B------:R1:W4:Y:S04]  /*b3b0*/  @!P0 LDG.E.U8 R16, desc[UR18][R10.64] ;  /* 0x000000120a108981 */ /* 0x000328000c1e1100 */
[----:B0-----:R-:W4:Y:S01]  /*b3c0*/  LDL.LU R31, [R1+0x180] ;  /* 0x00018000011f7983 */ /* 0x001f220000300800 */
[----:B------:R-:W-:Y:S01]  /*b3d0*/  ISETP.GE.U32.AND P0, PT, R3, 0x7fffff41, PT ;  /* 0x7fffff410300780c */ /* 0x000fe20003f06070 */
[----:B------:R-:W-:-:S02]  /*b3e0*/  IMAD R3, R4, 0x3f, RZ ;  /* 0x0000003f04037824 */ /* 0x000fc400078e02ff */
[----:B------:R1:W-:Y:S04]  /*b3f0*/  STL [R1+0x174], R10 ;  /* 0x0001740a01007387 */ /* 0x0003e80000100800 */
[----:B------:R0:W-:Y:S01]  /*b400*/  STL [R1+0x170], R11 ;  /* 0x0001700b01007387 */ /* 0x0001e20000100800 */
[----:B-1----:R-:W-:-:S03]  /*b410*/  IADD3 R10, P1, PT, R3, R0, RZ ;  /* 0x00000000030a7210 */ /* 0x002fc60007f3e0ff */
[----:B--2---:R-:W-:Y:S04]  /*b420*/  STS.U8 [R6+UR9+0x3480], R32 ;  /* 0x0034802006007988 */ /* 0x004fe80008000009 */
[----:B---3--:R1:W-:Y:S01]  /*b430*/  STS.U8 [R6+UR9+0x3880], R35 ;  /* 0x0038802306007988 */ /* 0x0083e20008000009 */
[----:B0-----:R-:W-:-:S03]  /*b440*/  LEA.HI.X.SX32 R11, R3, R2, 0x1, P1 ;  /* 0x00000002030b7211 */ /* 0x001fc600008f0eff */
[----:B-1----:R-:W2:Y:S04]  /*b450*/  LDL.LU R35, [R1+0x24c] ;  /* 0x00024c0001237983 */ /* 0x002ea80000300800 */
[----:B------:R-:W3:Y:S04]  /*b460*/  LDL.LU R32, [R1+0x18c] ;  /* 0x00018c0001207983 */ /* 0x000ee80000300800 */
[----:B------:R0:W-:Y:S04]  /*b470*/  STS.U8 [R6+UR9+0x3c80], R36 ;  /* 0x003c802406007988 */ /* 0x0001e80008000009 */
[----:B0-----:R-:W3:Y:S04]  /*b480*/  LDL.LU R36, [R1+0x188] ;  /* 0x0001880001247983 */ /* 0x001ee80000300800 */
[----:B----4-:R0:W-:Y:S04]  /*b490*/  STS.U8 [R6+UR9+0x80], R38 ;  /* 0x0000802606007988 */ /* 0x0101e80008000009 */
[----:B0-----:R-:W4:Y:S01]  /*b4a0*/  LDL.LU R38, [R1+0x248] ;  /* 0x0002480001267983 */ /* 0x001f220000300800 */
[----:B------:R-:W-:-:S03]  /*b4b0*/  LOP3.LUT R6, R41, 0x20, RZ, 0x3c, !PT ;  /* 0x0000002029067812 */ /* 0x000fc600078e3cff */
[----:B------:R-:W-:Y:S04]  /*b4c0*/  STL [R1+0x17c], R10 ;  /* 0x00017c0a01007387 */ /* 0x000fe80000100800 */
[----:B------:R-:W-:Y:S04]  /*b4d0*/  STL [R1+0x178], R11 ;  /* 0x0001780b01007387 */ /* 0x000fe80000100800 */
        /* <DEDUP_REMOVED lines=15> */
[----:B------:R-:W-:Y:S04]  /*b5d0*/  STS.U8 [R6+UR9+0x500], R27 ;  /* 0x0005001b06007988 */ /* 0x000fe80008000009 */
        /* <DEDUP_REMOVED lines=8> */
[----:B--2---:R0:W-:Y:S04]  /*b660*/  STS.U8 [R6+UR9+0x1100], R35 ;  /* 0x0011002306007988 */ /* 0x0041e80008000009 */
[----:B---3--:R1:W-:Y:S04]  /*b670*/  STS.U8 [R6+UR9+0x1500], R32 ;  /* 0x0015002006007988 */ /* 0x0083e80008000009 */
[----:B0-----:R-:W2:Y:S04]  /*b680*/  LDL.LU R35, [R1+0x198] ;  /* 0x0001980001237983 */ /* 0x001ea80000300800 */
[----:B------:R-:W-:Y:S04]  /*b690*/  STL [R1+0x18c], R10 ;  /* 0x00018c0a01007387 */ /* 0x000fe80000100800 */
[----:B------:R-:W-:Y:S04]  /*b6a0*/  STL [R1+0x188], R11 ;  /* 0x0001880b01007387 */ /* 0x000fe80000100800 */
[----:B------:R0:W-:Y:S04]  /*b6b0*/  STS.U8 [R6+UR9+0x1900], R36 ;  /* 0x0019002406007988 */ /* 0x0001e80008000009 */
[----:B-1----:R-:W3:Y:S04]  /*b6c0*/  LDL.LU R32, [R1+0x240] ;  /* 0x0002400001207983 */ /* 0x002ee80000300800 */
[----:B0-----:R-:W3:Y:S01]  /*b6d0*/  LDL.LU R36, [R1+0x238] ;  /* 0x0002380001247983 */ /* 0x001ee20000300800 */
[----:B------:R-:W-:Y:S01]  /*b6e0*/  PRMT R13, RZ, 0x7610, R13 ;  /* 0x00007610ff0d7816 */ /* 0x000fe2000000000d */
[----:B------:R-:W-:-:S05]  /*b6f0*/  VIADD R3, R40, 0xffffffa8 ;  /* 0xffffffa828037836 */ /* 0x000fca0000000000 */
[----:B------:R0:W3:Y:S01]  /*b700*/  @!P0 LDG.E.U8 R13, desc[UR18][R10.64] ;  /* 0x000000120a0d8981 */ /* 0x0000e2000c1e1100 */
[----:B------:R-:W-:Y:S01]  /*b710*/  ISETP.GE.U32.AND P0, PT, R3, 0x7fffff29, PT ;  /* 0x7fffff290300780c */ /* 0x000fe20003f06070 */
[----:B------:R-:W-:-:S05]  /*b720*/  IMAD R3, R4, 0x57, RZ ;  /* 0x0000005704037824 */ /* 0x000fca00078e02ff */
[----:B0-----:R-:W-:-:S04]  /*b730*/  IADD3 R10, P1, PT, R3, R0, RZ ;  /* 0x00000000030a7210 */ /* 0x001fc80007f3e0ff */
[----:B------:R-:W-:Y:S01]  /*b740*/  LEA.HI.X.SX32 R11, R3, R2, 0x1, P1 ;  /* 0x00000002030b7211 */ /* 0x000fe200008f0eff */
[----:B----4-:R0:W-:Y:S04]  /*b750*/  STS.U8 [R6+UR9+0x1d00], R38 ;  /* 0x001d002606007988 */ /* 0x0101e80008000009 */
[----:B0-----:R-:W4:Y:S04]  /*b760*/  LDL.LU R38, [R1+0x1a4] ;  /* 0x0001a40001267983 */ /* 0x001f280000300800 */
[----:B------:R-:W-:Y:S04]  /*b770*/  STS.U8 [R6+UR9+0x2100], R29 ;  /* 0x0021001d06007988 */ /* 0x000fe80008000009 */
[----:B------:R0:W-:Y:S04]  /*b780*/  STS.U8 [R6+UR9+0x2500], R39 ;  /* 0x0025002706007988 */ /* 0x0001e80008000009 */
[----:B0-----:R-:W4:Y:S04]  /*b790*/  LDL.LU R39, [R1+0x1a0] ;  /* 0x0001a00001277983 */ /* 0x001f280000300800 */
[----:B------:R-:W-:Y:S04]  /*b7a0*/  STL [R1+0x194], R10 ;  /* 0x0001940a01007387 */ /* 0x000fe80000100800 */
[----:B------:R0:W-:Y:S04]  /*b7b0*/  STL [R1+0x190], R11 ;  /* 0x0001900b01007387 */ /* 0x0001e80000100800 */
[----:B------:R-:W4:Y:S01]  /*b7c0*/  LDL.LU R26, [R1+0x23c] ;  /* 0x00023c00011a7983 */ /* 0x000f220000300800 */
[----:B------:R-:W-:Y:S01]  /*b7d0*/  PRMT R12, RZ, 0x7610, R12 ;  /* 0x00007610ff0c7816 */ /* 0x000fe2000000000c */
[----:B------:R-:W-:-:S02]  /*b7e0*/  VIADD R3, R40, 0xffffffa0 ;  /* 0xffffffa028037836 */ /* 0x000fc40000000000 */
[----:B------:R-:W4:Y:S04]  /*b7f0*/  LDL.LU R27, [R1+0x1b4] ;  /* 0x0001b400011b7983 */ /* 0x000f280000300800 */
[----:B------:R0:W4:Y:S01]  /*b800*/  @!P0 LDG.E.U8 R12, desc[UR18][R10.64] ;  /* 0x000000120a0c8981 */ /* 0x000122000c1e1100 */
[----:B------:R-:W-:Y:S01]  /*b810*/  ISETP.GE.U32.AND P0, PT, R3, 0x7fffff21, PT ;  /* 0x7fffff210300780c */ /* 0x000fe20003f06070 */
[----:B------:R-:W-:Y:S02]  /*b820*/  IMAD R3, R4, 0x5f, RZ ;  /* 0x0000005f04037824 */ /* 0x000fe400078e02ff */
[----:B------:R-:W4:Y:S03]  /*b830*/  LDL.LU R29, [R1+0x1b0] ;  /* 0x0001b000011d7983 */ /* 0x000f260000300800 */
[----:B------:R-:W-:-:S02]  /*b840*/  IADD3 R24, P1, PT, R3, R0, RZ ;  /* 0x0000000003187210 */ /* 0x000fc40007f3e0ff */
[----:B0-----:R-:W-:Y:S02]  /*b850*/  PRMT R11, RZ, 0x7610, R11 ;  /* 0x00007610ff0b7816 */ /* 0x001fe4000000000b */
[----:B------:R-:W-:Y:S01]  /*b860*/  LEA.HI.X.SX32 R25, R3, R2, 0x1, P1 ;  /* 0x0000000203197211 */ /* 0x000fe200008f0eff */
[----:B------:R-:W-:-:S04]  /*b870*/  VIADD R3, R40, 0xffffff98 ;  /* 0xffffff9828037836 */ /* 0x000fc80000000000 */
[----:B------:R0:W4:Y:S01]  /*b880*/  @!P0 LDG.E.U8 R11, desc[UR18][R24.64] ;  /* 0x00000012180b8981 */ /* 0x000122000c1e1100 */
[----:B------:R-:W-:Y:S01]  /*b890*/  ISETP.GE.U32.AND P0, PT, R3, 0x7fffff19, PT ;  /* 0x7fffff190300780c */ /* 0x000fe20003f06070 */
[----:B------:R-:W-:Y:S02]  /*b8a0*/  IMAD R3, R4, 0x67, RZ ;  /* 0x0000006704037824 */ /* 0x000fe400078e02ff */
[----:B------:R1:W-:Y:S04]  /*b8b0*/  STS.U8 [R6+UR9+0x2900], R30 ;  /* 0x0029001e06007988 */ /* 0x0003e80008000009 */
[----:B------:R0:W-:Y:S04]  /*b8c0*/  STS.U8 [R6+UR9+0x2d00], R31 ;  /* 0x002d001f06007988 */ /* 0x0001e80008000009 */
[----:B------:R-:W-:Y:S04]  /*b8d0*/  STL [R1+0x19c], R24 ;  /* 0x00019c1801007387 */ /* 0x000fe80000100800 */
[----:B------:R-:W-:Y:S04]  /*b8e0*/  STL [R1+0x198], R25 ;  /* 0x0001981901007387 */ /* 0x000fe80000100800 */
[----:B-1----:R-:W4:Y:S04]  /*b8f0*/  LDL.LU R30, [R1+0x234] ;  /* 0x00023400011e7983 */ /* 0x002f280000300800 */
[----:B0-----:R-:W4:Y:S01]  /*b900*/  LDL.LU R31, [R1+0x1c4] ;  /* 0x0001c400011f7983 */ /* 0x001f220000300800 */
[----:B------:R-:W-:-:S03]  /*b910*/  PRMT R10, RZ, 0x7610, R10 ;  /* 0x00007610ff0a7816 */ /* 0x000fc6000000000a */
[----:B--2---:R0:W-:Y:S04]  /*b920*/  STS.U8 [R6+UR9+0x3100], R35 ;  /* 0x0031002306007988 */ /* 0x0041e80008000009 */
[----:B0-----:R-:W2:Y:S04]  /*b930*/  LDL.LU R35, [R1+0x1c0] ;  /* 0x0001c00001237983 */ /* 0x001ea80000300800 */
[----:B---3--:R0:W-:Y:S04]  /*b940*/  STS.U8 [R6+UR9+0x3500], R32 ;  /* 0x0035002006007988 */ /* 0x0081e80008000009 */
[----:B------:R1:W-:Y:S01]  /*b950*/  STS.U8 [R6+UR9+0x3900], R36 ;  /* 0x0039002406007988 */ /* 0x0003e20008000009 */
[----:B0-----:R-:W-:-:S03]  /*b960*/  LOP3.LUT R32, R41, 0x30, RZ, 0x3c, !PT ;  /* 0x0000003029207812 */ /* 0x001fc600078e3cff */
[----:B-1----:R-:W3:Y:S01]  /*b970*/  LDL.LU R36, [R1+0x230] ;  /* 0x0002300001247983 */ /* 0x002ee20000300800 */
[----:B------:R-:W-:-:S03]  /*b980*/  PRMT R28, RZ, 0x7610, R28 ;  /* 0x00007610ff1c7816 */ /* 0x000fc6000000001c */
[----:B----4-:R0:W-:Y:S02]  /*b990*/  STS.U8 [R6+UR9+0x3d00], R38 ;  /* 0x003d002606007988 */ /* 0x0101e40008000009 */
[C---:B0-----:R-:W-:Y:S02]  /*b9a0*/  IADD3 R6, P1, PT, R3.reuse, R0, RZ ;  /* 0x0000000003067210 */ /* 0x041fe40007f3e0ff */
[----:B------:R-:W4:Y:S02]  /*b9b0*/  LDL.LU R38, [R1+0x1d4] ;  /* 0x0001d40001267983 */ /* 0x000f240000300800 */
[----:B------:R-:W-:Y:S01]  /*b9c0*/  LEA.HI.X.SX32 R24, R3, R2, 0x1, P1 ;  /* 0x0000000203187211 */ /* 0x000fe200008f0eff */
[----:B------:R-:W-:-:S04]  /*b9d0*/  VIADD R3, R40, 0xffffff90 ;  /* 0xffffff9028037836 */ /* 0x000fc80000000000 */
[----:B------:R-:W-:Y:S01]  /*b9e0*/  @!P0 IMAD.MOV.U32 R25, RZ, RZ, R24 ;  /* 0x000000ffff198224 */ /* 0x000fe200078e0018 */
[----:B------:R0:W-:Y:S04]  /*b9f0*/  STS.U8 [R32+UR9+0x180], R39 ;  /* 0x0001802720007988 */ /* 0x0001e80008000009 */
[----:B0-----:R-:W4:Y:S04]  /*ba00*/  LDL.LU R39, [R1+0x1d0] ;  /* 0x0001d00001277983 */ /* 0x001f280000300800 */
[----:B------:R-:W-:Y:S04]  /*ba10*/  STL [R1+0x1a4], R6 ;  /* 0x0001a40601007387 */ /* 0x000fe80000100800 */
[----:B------:R0:W-:Y:S02]  /*ba20*/  STL [R1+0x1a0], R24 ;  /* 0x0001a01801007387 */ /* 0x0001e40000100800 */
[----:B0-----:R-:W-:-:S05]  /*ba30*/  @!P0 IMAD.MOV.U32 R24, RZ, RZ, R6 ;  /* 0x000000ffff188224 */ /* 0x001fca00078e0006 */
[----:B------:R0:W4:Y:S01]  /*ba40*/  @!P0 LDG.E.U8 R10, desc[UR18][R24.64] ;  /* 0x00000012180a8981 */ /* 0x000122000c1e1100 */
[----:B------:R-:W-:Y:S01]  /*ba50*/  ISETP.GE.U32.AND P0, PT, R3, 0x7fffff11, PT ;  /* 0x7fffff110300780c */ /* 0x000fe20003f06070 */
[----:B------:R-:W-:-:S05]  /*ba60*/  IMAD R3, R4, 0x6f, RZ ;  /* 0x0000006f04037824 */ /* 0x000fca00078e02ff */
[----:B------:R-:W-:-:S04]  /*ba70*/  IADD3 R6, P1, PT, R3, R0, RZ ;  /* 0x0000000003067210 */ /* 0x000fc80007f3e0ff */
[----:B0-----:R-:W-:Y:S01]  /*ba80*/  LEA.HI.X.SX32 R24, R3, R2, 0x1, P1 ;  /* 0x0000000203187211 */ /* 0x001fe200008f0eff */
[----:B------:R-:W-:Y:S01]  /*ba90*/  STL [R1+0x1b4], R6 ;  /* 0x0001b40601007387 */ /* 0x000fe20000100800 */
[----:B------:R-:W-:-:S03]  /*baa0*/  VIADD R3, R40, 0xffffff88 ;  /* 0xffffff8828037836 */ /* 0x000fc60000000000 */
[----:B------:R0:W-:Y:S01]  /*bab0*/  STL [R1+0x1b0], R24 ;  /* 0x0001b01801007387 */ /* 0x0001e20000100800 */
[----:B------:R-:W-:Y:S02]  /*bac0*/  @!P0 IMAD.MOV.U32 R25, RZ, RZ, R24 ;  /* 0x000000ffff198224 */ /* 0x000fe400078e0018 */
[----:B0-----:R-:W-:-:S05]  /*bad0*/  @!P0 IMAD.MOV.U32 R24, RZ, RZ, R6 ;  /* 0x000000ffff188224 */ /* 0x001fca00078e0006 */
[----:B------:R0:W4:Y:S01]  /*bae0*/  @!P0 LDG.E.U8 R28, desc[UR18][R24.64] ;  /* 0x00000012181c8981 */ /* 0x000122000c1e1100 */
[----:B------:R-:W-:Y:S01]  /*baf0*/  ISETP.GE.U32.AND P0, PT, R3, 0x7fffff09, PT ;  /* 0x7fffff090300780c */ /* 0x000fe20003f06070 */
[----:B------:R-:W-:-:S05]  /*bb00*/  IMAD R3, R4, 0x77, RZ ;  /* 0x0000007704037824 */ /* 0x000fca00078e02ff */
[----:B------:R-:W-:-:S04]  /*bb10*/  IADD3 R6, P1, PT, R3, R0, RZ ;  /* 0x0000000003067210 */ /* 0x000fc80007f3e0ff */
[----:B0-----:R-:W-:Y:S01]  /*bb20*/  LEA.HI.X.SX32 R25, R3, R2, 0x1, P1 ;  /* 0x0000000203197211 */ /* 0x001fe200008f0eff */
[----:B------:R0:W-:Y:S04]  /*bb30*/  STS.U8 [R32+UR9+0x580], R26 ;  /* 0x0005801a20007988 */ /* 0x0001e80008000009 */
[----:B------:R1:W-:Y:S04]  /*bb40*/  STL [R1+0x1c4], R6 ;  /* 0x0001c40601007387 */ /* 0x0003e80000100800 */
[----:B------:R-:W-:Y:S01]  /*bb50*/  STL [R1+0x1c0], R25 ;  /* 0x0001c01901007387 */ /* 0x000fe20000100800 */
[----:B0-----:R-:W-:-:S03]  /*bb60*/  @!P0 IMAD.MOV.U32 R26, RZ, RZ, R6 ;  /* 0x000000ffff1a8224 */ /* 0x001fc600078e0006 */
[----:B-1----:R-:W4:Y:S01]  /*bb70*/  LDL.LU R6, [R1+0x22c] ;  /* 0x00022c0001067983 */ /* 0x002f220000300800 */
[----:B------:R-:W-:Y:S01]  /*bb80*/  PRMT R24, RZ, 0x7610, R24 ;  /* 0x00007610ff187816 */ /* 0x000fe20000000018 */
[----:B------:R-:W-:Y:S02]  /*bb90*/  VIADD R3, R40, 0xffffff80 ;  /* 0xffffff8028037836 */ /* 0x000fe40000000000 */
[----:B------:R0:W-:Y:S02]  /*bba0*/  STS.U8 [R32+UR9+0x980], R27 ;  /* 0x0009801b20007988 */ /* 0x0001e40008000009 */
[----:B0-----:R-:W-:-:S05]  /*bbb0*/  @!P0 IMAD.MOV.U32 R27, RZ, RZ, R25 ;  /* 0x000000ffff1b8224 */ /* 0x001fca00078e0019 */
[----:B------:R0:W4:Y:S01]  /*bbc0*/  @!P0 LDG.E.U8 R24, desc[UR18][R26.64] ;  /* 0x000000121a188981 */ /* 0x000122000c1e1100 */
[----:B------:R-:W-:Y:S01]  /*bbd0*/  ISETP.GE.U32.AND P0, PT, R3, 0x7fffff01, PT ;  /* 0x7fffff010300780c */ /* 0x000fe20003f06070 */
[----:B------:R-:W-:Y:S02]  /*bbe0*/  IMAD R3, R4, 0x7f, RZ ;  /* 0x0000007f04037824 */ /* 0x000fe400078e02ff */
[----:B------:R1:W-:Y:S03]  /*bbf0*/  STS.U8 [R32+UR9+0xd80], R29 ;  /* 0x000d801d20007988 */ /* 0x0003e60008000009 */
[C---:B------:R-:W-:Y:S01]  /*bc00*/  IADD3 R25, P1, PT, R3.reuse, R0, RZ ;  /* 0x0000000003197210 */ /* 0x040fe20007f3e0ff */
[----:B------:R2:W-:Y:S04]  /*bc10*/  STS.U8 [R32+UR9+0x1180], R30 ;  /* 0x0011801e20007988 */ /* 0x0005e80008000009 */
[----:B------:R3:W-:Y:S04]  /*bc20*/  STS.U8 [R32+UR9+0x1580], R31 ;  /* 0x0015801f20007988 */ /* 0x0007e80008000009 */
[----:B-1----:R-:W4:Y:S01]  /*bc30*/  LDL.LU R29, [R1+0x228] ;  /* 0x00022800011d7983 */ /* 0x002f220000300800 */
[----:B0-----:R-:W-:-:S03]  /*bc40*/  LEA.HI.X.SX32 R26, R3, R2, 0x1, P1 ;  /* 0x00000002031a7211 */ /* 0x001fc600008f0eff */
[----:B--2---:R-:W2:Y:S04]  /*bc50*/  LDL.LU R30, [R1+0x220] ;  /* 0x00022000011e7983 */ /* 0x004ea80000300800 */
[----:B------:R0:W-:Y:S04]  /*bc60*/  STS.U8 [R32+UR9+0x1980], R35 ;  /* 0x0019802320007988 */ /* 0x0001e80008000009 */
[----:B---3--:R-:W3:Y:S04]  /*bc70*/  LDL.LU R31, [R1+0x218] ;  /* 0x00021800011f7983 */ /* 0x008ee80000300800 */
[----:B0-----:R-:W3:Y:S04]  /*bc80*/  LDL.LU R35, [R1+0x1dc] ;  /* 0x0001dc0001237983 */ /* 0x001ee80000300800 */
[----:B------:R0:W-:Y:S04]  /*bc90*/  STL [R1+0x808], R4 ;  /* 0x0008080401007387 */ /* 0x0001e80000100800 */
[----:B------:R1:W-:Y:S04]  /*bca0*/  STS.U8 [R32+UR9+0x1d80], R36 ;  /* 0x001d802420007988 */ /* 0x0003e80008000009 */
[----:B0-----:R-:W3:Y:S04]  /*bcb0*/  LDL.LU R4, [R1+0x1f4] ;  /* 0x0001f40001047983 */ /* 0x001ee80000300800 */
[----:B------:R-:W-:Y:S04]  /*bcc0*/  STL [R1+0x80c], R0 ;  /* 0x00080c0001007387 */ /* 0x000fe80000100800 */
[----:B------:R-:W-:Y:S04]  /*bcd0*/  STL [R1+0x810], R2 ;  /* 0x0008100201007387 */ /* 0x000fe80000100800 */
[----:B------:R-:W-:Y:S04]  /*bce0*/  STL [R1+0x1d4], R25 ;  /* 0x0001d41901007387 */ /* 0x000fe80000100800 */
[----:B------:R0:W-:Y:S04]  /*bcf0*/  STL [R1+0x1d0], R26 ;  /* 0x0001d01a01007387 */ /* 0x0001e80000100800 */
[----:B-1----:R-:W3:Y:S01]  /*bd00*/  LDL.LU R36, [R1+0x1e4] ;  /* 0x0001e40001247983 */ /* 0x002ee20000300800 */
[----:B------:R-:W-:-:S02]  /*bd10*/  @!P0 IMAD.MOV.U32 R27, RZ, RZ, R26 ;  /* 0x000000ffff1b8224 */ /* 0x000fc400078e001a */
[----:B0-----:R-:W-:Y:S01]  /*bd20*/  @!P0 IMAD.MOV.U32 R26, RZ, RZ, R25 ;  /* 0x000000ffff1a8224 */ /* 0x001fe200078e0019 */
[----:B----4-:R0:W-:Y:S04]  /*bd30*/  STS.U8 [R32+UR9+0x2180], R38 ;  /* 0x0021802620007988 */ /* 0x0101e80008000009 */
[----:B0-----:R-:W4:Y:S04]  /*bd40*/  LDL.LU R38, [R1+0xe4] ;  /* 0x0000e40001267983 */ /* 0x001f280000300800 */
[----:B------:R0:W-:Y:S04]  /*bd50*/  STS.U8 [R32+UR9+0x2580], R39 ;  /* 0x0025802720007988 */ /* 0x0001e80008000009 */
[----:B0-----:R-:W4:Y:S04]  /*bd60*/  LDL.LU R39, [R1+0xbc] ;  /* 0x0000bc0001277983 */ /* 0x001f280000300800 */
[----:B------:R-:W4:Y:S04]  /*bd70*/  LDL.LU R40, [R1+0xa8] ;  /* 0x0000a80001287983 */ /* 0x000f280000300800 */
[----:B------:R-:W4:Y:S04]  /*bd80*/  LDL.LU R25, [R1+0xa4] ;  /* 0x0000a40001197983 */ /* 0x000f280000300800 */
[----:B------:R0:W-:Y:S04]  /*bd90*/  STS.U8 [R32+UR9+0x2980], R6 ;  /* 0x0029800620007988 */ /* 0x0001e80008000009 */
[----:B0-----:R-:W4:Y:S01]  /*bda0*/  LDL.LU R6, [R1+0x9c] ;  /* 0x00009c0001067983 */ /* 0x001f220000300800 */
[----:B------:R-:W-:-:S03]  /*bdb0*/  LOP3.LUT R0, R41, 0x40, RZ, 0x3c, !PT ;  /* 0x0000004029007812 */ /* 0x000fc600078e3cff */
[----:B------:R0:W-:Y:S04]  /*bdc0*/  STS.U8 [R32+UR9+0x2d80], R29 ;  /* 0x002d801d20007988 */ /* 0x0001e80008000009 */
[----:B--2---:R1:W-:Y:S04]  /*bdd0*/  STS.U8 [R32+UR9+0x3180], R30 ;  /* 0x0031801e20007988 */ /* 0x0043e80008000009 */
[----:B0-----:R-:W2:Y:S04]  /*bde0*/  LDL.LU R29, [R1+0x90] ;  /* 0x00009000011d7983 */ /* 0x001ea80000300800 */
[----:B---3--:R0:W-:Y:S04]  /*bdf0*/  STS.U8 [R32+UR9+0x3580], R31 ;  /* 0x0035801f20007988 */ /* 0x0081e80008000009 */
[----:B-1----:R-:W3:Y:S04]  /*be00*/  LDL.LU R30, [R1+0x8c] ;  /* 0x00008c00011e7983 */ /* 0x002ee80000300800 */
[----:B0-----:R-:W3:Y:S04]  /*be10*/  LDL.LU R31, [R1+0x84] ;  /* 0x00008400011f7983 */ /* 0x001ee80000300800 */
[----:B------:R-:W-:Y:S04]  /*be20*/  STS.U8 [R32+UR9+0x3980], R4 ;  /* 0x0039800420007988 */ /* 0x000fe80008000009 */
[----:B------:R0:W-:Y:S04]  /*be30*/  STS.U8 [R32+UR9+0x3d80], R35 ;  /* 0x003d802320007988 */ /* 0x0001e80008000009 */
[----:B0-----:R-:W3:Y:S04]  /*be40*/  LDL.LU R32, [R1+0x80] ;  /* 0x0000800001207983 */ /* 0x001ee80000300800 */
[----:B------:R-:W3:Y:S04]  /*be50*/  LDL.LU R35, [R1+0x7c] ;  /* 0x00007c0001237983 */ /* 0x000ee80000300800 */
[----:B------:R0:W-:Y:S04]  /*be60*/  STS.U8 [R0+UR9+0x200], R36 ;  /* 0x0002002400007988 */ /* 0x0001e80008000009 */
[----:B0-----:R-:W3:Y:S04]  /*be70*/  LDL.LU R36, [R1+0x70] ;  /* 0x0000700001247983 */ /* 0x001ee80000300800 */
[----:B----4-:R0:W-:Y:S04]  /*be80*/  STS.U8 [R0+UR9+0x600], R38 ;  /* 0x0006002600007988 */ /* 0x0101e80008000009 */
[----:B0-----:R-:W4:Y:S04]  /*be90*/  LDL.LU R38, [R1+0x6c] ;  /* 0x00006c0001267983 */ /* 0x001f280000300800 */
[----:B------:R0:W-:Y:S04]  /*bea0*/  STS.U8 [R0+UR9+0xa00], R39 ;  /* 0x000a002700007988 */ /* 0x0001e80008000009 */
[----:B------:R1:W-:Y:S04]  /*beb0*/  STS.U8 [R0+UR9+0xe00], R40 ;  /* 0x000e002800007988 */ /* 0x0003e80008000009 */
[----:B0-----:R-:W4:Y:S04]  /*bec0*/  LDL.LU R39, [R1+0x68] ;  /* 0x0000680001277983 */ /* 0x001f280000300800 */
[----:B-1----:R-:W4:Y:S04]  /*bed0*/  LDL.LU R40, [R1+0x5c] ;  /* 0x00005c0001287983 */ /* 0x002f280000300800 */
[----:B------:R0:W-:Y:S04]  /*bee0*/  STS.U8 [R0+UR9+0x1200], R25 ;  /* 0x0012001900007988 */ /* 0x0001e80008000009 */
[----:B------:R-:W4:Y:S04]  /*bef0*/  LDL.LU R4, [R1+0x50] ;  /* 0x0000500001047983 */ /* 0x000f280000300800 */
[----:B0-----:R-:W4:Y:S04]  /*bf00*/  LDL.LU R25, [R1+0x54] ;  /* 0x0000540001197983 */ /* 0x001f280000300800 */
[----:B------:R0:W-:Y:S04]  /*bf10*/  STS.U8 [R0+UR9+0x1600], R6 ;  /* 0x0016000600007988 */ /* 0x0001e80008000009 */
[----:B0-----:R-:W4:Y:S01]  /*bf20*/  LDL.LU R6, [R1+0x4c] ;  /* 0x00004c0001067983 */ /* 0x001f220000300800 */
[----:B------:R-:W-:-:S03]  /*bf30*/  LOP3.LUT R2, R41, 0x50, RZ, 0x3c, !PT ;  /* 0x0000005029027812 */ /* 0x000fc600078e3cff */
[----:B--2---:R0:W-:Y:S04]  /*bf40*/  STS.U8 [R0+UR9+0x1a00], R29 ;  /* 0x001a001d00007988 */ /* 0x0041e80008000009 */
[----:B---3--:R1:W-:Y:S04]  /*bf50*/  STS.U8 [R0+UR9+0x1e00], R30 ;  /* 0x001e001e00007988 */ /* 0x0083e80008000009 */
[----:B0-----:R-:W2:Y:S04]  /*bf60*/  LDL.LU R29, [R1+0x40] ;  /* 0x00004000011d7983 */ /* 0x001ea80000300800 */
[----:B------:R0:W-:Y:S04]  /*bf70*/  STS.U8 [R0+UR9+0x2200], R31 ;  /* 0x0022001f00007988 */ /* 0x0001e80008000009 */
[----:B-1----:R-:W3:Y:S04]  /*bf80*/  LDL.LU R30, [R1+0x34] ;  /* 0x00003400011e7983 */ /* 0x002ee80000300800 */
[----:B0-----:R-:W3:Y:S04]  /*bf90*/  LDL.LU R31, [R1+0x2c] ;  /* 0x00002c00011f7983 */ /* 0x001ee80000300800 */
[----:B------:R0:W-:Y:S04]  /*bfa0*/  STS.U8 [R0+UR9+0x2600], R32 ;  /* 0x0026002000007988 */ /* 0x0001e80008000009 */
[----:B------:R1:W-:Y:S04]  /*bfb0*/  STS.U8 [R0+UR9+0x2a00], R35 ;  /* 0x002a002300007988 */ /* 0x0003e80008000009 */
[----:B0-----:R-:W3:Y:S04]  /*bfc0*/  LDL.LU R32, [R1+0x28] ;  /* 0x0000280001207983 */ /* 0x001ee80000300800 */
[----:B-1----:R-:W3:Y:S04]  /*bfd0*/  LDL.LU R35, [R1+0x20] ;  /* 0x0000200001237983 */ /* 0x002ee80000300800 */
        /* <DEDUP_REMOVED lines=8> */
[----:B------:R-:W-:Y:S04]  /*c060*/  STS.U8 [R0+UR9+0x3e00], R4 ;  /* 0x003e000400007988 */ /* 0x000fe80008000009 */
[----:B------:R-:W-:Y:S04]  /*c070*/  STS.U8 [R2+UR9+0x280], R25 ;  /* 0x0002801902007988 */ /* 0x000fe80008000009 */
[----:B------:R-:W-:Y:S04]  /*c080*/  STS.U8 [R2+UR9+0x680], R6 ;  /* 0x0006800602007988 */ /* 0x000fe80008000009 */
[----:B------:R0:W-:Y:S04]  /*c090*/  STS.U8 [R2+UR9+0xa80], R5 ;  /* 0x000a800502007988 */ /* 0x0001e80008000009 */
[----:B0-----:R-:W4:Y:S01]  /*c0a0*/  LDL.LU R5, [R1+0x884] ;  /* 0x0008840001057983 */ /* 0x001f220000300800 */
[----:B------:R-:W-:-:S03]  /*c0b0*/  LOP3.LUT R0, R41, 0x60, RZ, 0x3c, !PT ;  /* 0x0000006029007812 */ /* 0x000fc600078e3cff */
[----:B--2---:R-:W-:Y:S04]  /*c0c0*/  STS.U8 [R2+UR9+0xe80], R29 ;  /* 0x000e801d02007988 */ /* 0x004fe80008000009 */
[----:B---3--:R-:W-:Y:S04]  /*c0d0*/  STS.U8 [R2+UR9+0x1280], R30 ;  /* 0x0012801e02007988 */ /* 0x008fe80008000009 */
[----:B------:R-:W-:Y:S01]  /*c0e0*/  STS.U8 [R2+UR9+0x1680], R31 ;  /* 0x0016801f02007988 */ /* 0x000fe20008000009 */
[----:B------:R-:W-:-:S06]  /*c0f0*/  PRMT R23, RZ, 0x7610, R23 ;  /* 0x00007610ff177816 */ /* 0x000fcc0000000017 */
[----:B------:R0:W2:Y:S04]  /*c100*/  @!P0 LDG.E.U8 R23, desc[UR18][R26.64] ;  /* 0x000000121a178981 */ /* 0x0000a8000c1e1100 */
[----:B------:R-:W-:Y:S04]  /*c110*/  STS.U8 [R2+UR9+0x1a80], R32 ;  /* 0x001a802002007988 */ /* 0x000fe80008000009 */
[----:B------:R-:W-:Y:S04]  /*c120*/  STS.U8 [R2+UR9+0x1e80], R35 ;  /* 0x001e802302007988 */ /* 0x000fe80008000009 */
[----:B------:R-:W-:Y:S04]  /*c130*/  STS.U8 [R2+UR9+0x2280], R36 ;  /* 0x0022802402007988 */ /* 0x000fe80008000009 */
[----:B----4-:R-:W-:Y:S04]  /*c140*/  STS.U8 [R2+UR9+0x2680], R38 ;  /* 0x0026802602007988 */ /* 0x010fe80008000009 */
[----:B------:R-:W-:Y:S04]  /*c150*/  STS.U8 [R2+UR9+0x2a80], R39 ;  /* 0x002a802702007988 */ /* 0x000fe80008000009 */
        /* <DEDUP_REMOVED lines=10> */
[----:B------:R1:W-:Y:S04]  /*c200*/  STS.U8 [R0+UR9+0x1700], R81 ;  /* 0x0017005100007988 */ /* 0x0003e80008000009 */
[----:B------:R-:W-:Y:S04]  /*c210*/  STS.U8 [R0+UR9+0x1b00], R80 ;  /* 0x001b005000007988 */ /* 0x000fe80008000009 */
[----:B------:R-:W-:Y:S04]  /*c220*/  STS.U8 [R0+UR9+0x1f00], R79 ;  /* 0x001f004f00007988 */ /* 0x000fe80008000009 */
[----:B------:R-:W-:Y:S04]  /*c230*/  STS.U8 [R0+UR9+0x2300], R78 ;  /* 0x0023004e00007988 */ /* 0x000fe80008000009 */
[----:B------:R-:W-:Y:S04]  /*c240*/  STS.U8 [R0+UR9+0x2700], R77 ;  /* 0x0027004d00007988 */ /* 0x000fe80008000009 */
[----:B------:R-:W-:Y:S04]  /*c250*/  STS.U8 [R0+UR9+0x2b00], R76 ;  /* 0x002b004c00007988 */ /* 0x000fe80008000009 */
[----:B------:R-:W-:Y:S04]  /*c260*/  STS.U8 [R0+UR9+0x2f00], R75 ;  /* 0x002f004b00007988 */ /* 0x000fe80008000009 */
[----:B------:R-:W-:Y:S04]  /*c270*/  STS.U8 [R0+UR9+0x3300], R74 ;  /* 0x0033004a00007988 */ /* 0x000fe80008000009 */
[----:B------:R3:W-:Y:S04]  /*c280*/  STL [R1+0x814], R5 ;  /* 0x0008140501007387 */ /* 0x0007e80000100800 */
[----:B-1----:R-:W4:Y:S04]  /*c290*/  LDL.LU R81, [R1+0x210] ;  /* 0x0002100001517983 */ /* 0x002f280000300800 */
[----:B------:R-:W2:Y:S04]  /*c2a0*/  LDL.LU R83, [R1+0x20c] ;  /* 0x00020c0001537983 */ /* 0x000ea80000300800 */
[----:B------:R-:W2:Y:S04]  /*c2b0*/  LDL.LU R85, [R1+0x208] ;  /* 0x0002080001557983 */ /* 0x000ea80000300800 */
[----:B------:R-:W2:Y:S04]  /*c2c0*/  LDL.LU R87, [R1+0x204] ;  /* 0x0002040001577983 */ /* 0x000ea80000300800 */
[----:B------:R-:W2:Y:S01]  /*c2d0*/  LDL.LU R88, [R1+0x200] ;  /* 0x0002000001587983 */ /* 0x000ea20000300800 */
[----:B------:R-:W-:-:S03]  /*c2e0*/  IMAD R3, R41, R5, RZ ;  /* 0x0000000529037224 */ /* 0x000fc600078e02ff */
[----:B------:R-:W2:Y:S04]  /*c2f0*/  LDL.LU R90, [R1+0x1fc] ;  /* 0x0001fc00015a7983 */ /* 0x000ea80000300800 */
[----:B------:R-:W2:Y:S04]  /*c300*/  LDL.LU R89, [R1+0x1f8] ;  /* 0x0001f80001597983 */ /* 0x000ea80000300800 */
[----:B------:R-:W2:Y:S04]  /*c310*/  LDL.LU R91, [R1+0x1f0] ;  /* 0x0001f000015b7983 */ /* 0x000ea80000300800 */
[----:B------:R-:W2:Y:S04]  /*c320*/  LDL.LU R92, [R1+0x1ec] ;  /* 0x0001ec00015c7983 */ /* 0x000ea80000300800 */
[----:B---3--:R-:W3:Y:S04]  /*c330*/  LDL.LU R5, [R1+0x1e8] ;  /* 0x0001e80001057983 */ /* 0x008ee80000300800 */
[----:B------:R-:W-:Y:S04]  /*c340*/  STS.U8 [R0+UR9+0x3700], R9 ;  /* 0x0037000900007988 */ /* 0x000fe80008000009 */
[----:B------:R-:W3:Y:S04]  /*c350*/  LDL.LU R26, [R1+0x1e0] ;  /* 0x0001e000011a7983 */ /* 0x000ee80000300800 */
[----:B------:R-:W-:Y:S04]  /*c360*/  STS.U8 [R0+UR9+0x3b00], R8 ;  /* 0x003b000800007988 */ /* 0x000fe80008000009 */
[----:B------:R-:W3:Y:S04]  /*c370*/  LDL.LU R27, [R1+0x1d8] ;  /* 0x0001d800011b7983 */ /* 0x000ee80000300800 */
[----:B------:R1:W-:Y:S04]  /*c380*/  STS.U8 [R0+UR9+0x3f00], R7 ;  /* 0x003f000700007988 */ /* 0x0003e80008000009 */
[----:B------:R-:W3:Y:S04]  /*c390*/  LDL.LU R2, [R1+0x11c] ;  /* 0x00011c0001027983 */ /* 0x000ee80000300800 */
[----:B-1----:R-:W3:Y:S04]  /*c3a0*/  LDL.LU R0, [R1+0x118] ;  /* 0x0001180001007983 */ /* 0x002ee80000300800 */
[----:B------:R-:W3:Y:S04]  /*c3b0*/  LDL.LU R4, [R1+0x114] ;  /* 0x0001140001047983 */ /* 0x000ee80000300800 */
[----:B------:R-:W3:Y:S04]  /*c3c0*/  LDL.LU R25, [R1+0x110] ;  /* 0x0001100001197983 */ /* 0x000ee80000300800 */
[----:B------:R-:W3:Y:S04]  /*c3d0*/  LDL.LU R29, [R1+0x100] ;  /* 0x00010000011d7983 */ /* 0x000ee80000300800 */
[----:B------:R-:W0:Y:S04]  /*c3e0*/  LDL.LU R30, [R1+0xfc] ;  /* 0x0000fc00011e7983 */ /* 0x000e280000300800 */
[----:B------:R-:W3:Y:S04]  /*c3f0*/  LDL.LU R31, [R1+0xf8] ;  /* 0x0000f800011f7983 */ /* 0x000ee80000300800 */
[----:B------:R-:W3:Y:S04]  /*c400*/  LDL.LU R32, [R1+0xf4] ;  /* 0x0000f40001207983 */ /* 0x000ee80000300800 */
[----:B------:R-:W3:Y:S04]  /*c410*/  LDL.LU R35, [R1+0xe0] ;  /* 0x0000e00001237983 */ /* 0x000ee80000300800 */
[----:B------:R-:W3:Y:S04]  /*c420*/  LDL.LU R36, [R1+0xdc] ;  /* 0x0000dc0001247983 */ /* 0x000ee80000300800 */
[----:B------:R-:W3:Y:S04]  /*c430*/  LDL.LU R38, [R1+0xd8] ;  /* 0x0000d80001267983 */ /* 0x000ee80000300800 */
[----:B------:R-:W3:Y:S04]  /*c440*/  LDL.LU R39, [R1+0xc8] ;  /* 0x0000c80001277983 */ /* 0x000ee80000300800 */
[----:B------:R-:W3:Y:S01]  /*c450*/  LDL.LU R40, [R1+0xc4] ;  /* 0x0000c40001287983 */ /* 0x000ee20000300800 */
[----:B------:R-:W-:-:S03]  /*c460*/  LOP3.LUT R93, R41, 0x70, RZ, 0x3c, !PT ;  /* 0x00000070295d7812 */ /* 0x000fc600078e3cff */
[----:B------:R-:W3:Y:S01]  /*c470*/  LDL.LU R41, [R1+0xc0] ;  /* 0x0000c00001297983 */ /* 0x000ee20000300800 */
[C---:B------:R-:W-:Y:S01]  /*c480*/  IADD3 R6, P0, PT, R3.reuse, UR14, RZ ;  /* 0x0000000e03067c10 */ /* 0x040fe2000ff1e0ff */
[----:B------:R-:W-:Y:S01]  /*c490*/  IMAD R74, R68, UR61, RZ ;  /* 0x0000003d444a7c24 */ /* 0x000fe2000f8e02ff */
[----:B------:R-:W1:Y:S01]  /*c4a0*/  LDCU UR14, c[0x0][0x3b0] ;  /* 0x00007600ff0e77ac */ /* 0x000e620008000800 */
[----:B------:R-:W-:Y:S04]  /*c4b0*/  STS.U8 [R93+UR9+0x380], R22 ;  /* 0x000380165d007988 */ /* 0x000fe80008000009 */
[----:B------:R-:W-:Y:S04]  /*c4c0*/  STS.U8 [R93+UR9+0x780], R21 ;  /* 0x000780155d007988 */ /* 0x000fe80008000009 */
[----:B------:R-:W-:Y:S04]  /*c4d0*/  STS.U8 [R93+UR9+0xb80], R20 ;  /* 0x000b80145d007988 */ /* 0x000fe80008000009 */
[----:B------:R-:W-:Y:S01]  /*c4e0*/  STS.U8 [R93+UR9+0xf80], R19 ;  /* 0x000f80135d007988 */ /* 0x000fe20008000009 */
[----:B------:R-:W-:Y:S01]  /*c4f0*/  LEA.HI.X.SX32 R3, R3, UR15, 0x1, P0 ;  /* 0x0000000f03037c11 */ /* 0x000fe200080f0eff */
[----:B------:R-:W-:Y:S01]  /*c500*/  IMAD R42, R42, UR29, RZ ;  /* 0x0000001d2a2a7c24 */ /* 0x000fe2000f8e02ff */
[----:B------:R-:W0:Y:S01]  /*c510*/  LDCU UR15, c[0x0][0x3b0] ;  /* 0x00007600ff0f77ac */ /* 0x000e220008000800 */
        /* <DEDUP_REMOVED lines=8> */
[----:B------:R1:W-:Y:S01]  /*c5a0*/  STS.U8 [R93+UR9+0x3380], R10 ;  /* 0x0033800a5d007988 */ /* 0x0003e20008000009 */
[----:B------:R-:W-:-:S02]  /*c5b0*/  IMAD R43, R43, UR30, RZ ;  /* 0x0000001e2b2b7c24 */ /* 0x000fc4000f8e02ff */
[----:B------:R-:W-:Y:S02]  /*c5c0*/  IMAD R44, R44, UR31, RZ ;  /* 0x0000001f2c2c7c24 */ /* 0x000fe4000f8e02ff */
[----:B------:R-:W-:Y:S02]  /*c5d0*/  IMAD R45, R45, UR32, RZ ;  /* 0x000000202d2d7c24 */ /* 0x000fe4000f8e02ff */
[----:B----4-:R-:W-:Y:S02]  /*c5e0*/  IMAD R7, R81, UR4, RZ ;  /* 0x0000000451077c24 */ /* 0x010fe4000f8e02ff */
[----:B--2---:R-:W-:Y:S02]  /*c5f0*/  IMAD R8, R83, UR4, RZ ;  /* 0x0000000453087c24 */ /* 0x004fe4000f8e02ff */
[----:B------:R-:W-:Y:S02]  /*c600*/  IMAD R9, R85, UR4, RZ ;  /* 0x0000000455097c24 */ /* 0x000fe4000f8e02ff */
[----:B-1----:R-:W-:-:S02]  /*c610*/  IMAD R10, R87, UR4, RZ ;  /* 0x00000004570a7c24 */ /* 0x002fc4000f8e02ff */
[----:B------:R-:W-:Y:S02]  /*c620*/  IMAD R11, R88, UR4, RZ ;  /* 0x00000004580b7c24 */ /* 0x000fe4000f8e02ff */
[----:B------:R-:W-:Y:S02]  /*c630*/  IMAD R12, R90, UR4, RZ ;  /* 0x000000045a0c7c24 */ /* 0x000fe4000f8e02ff */
[----:B------:R-:W-:Y:S02]  /*c640*/  IMAD R13, R89, UR4, RZ ;  /* 0x00000004590d7c24 */ /* 0x000fe4000f8e02ff */
[----:B------:R-:W-:Y:S02]  /*c650*/  IMAD R14, R91, UR4, RZ ;  /* 0x000000045b0e7c24 */ /* 0x000fe4000f8e02ff */
[----:B------:R-:W-:Y:S02]  /*c660*/  IMAD R15, R92, UR4, RZ ;  /* 0x000000045c0f7c24 */ /* 0x000fe4000f8e02ff */
[----:B---3--:R-:W-:-:S02]  /*c670*/  IMAD R17, R26, UR4, RZ ;  /* 0x000000041a117c24 */ /* 0x008fc4000f8e02ff */
[----:B------:R-:W-:Y:S02]  /*c680*/  IMAD R19, R2, UR4, RZ ;  /* 0x0000000402137c24 */ /* 0x000fe4000f8e02ff */
[----:B------:R-:W-:Y:S01]  /*c690*/  IMAD R20, R0, UR4, RZ ;  /* 0x0000000400147c24 */ /* 0x000fe2000f8e02ff */
[----:B------:R-:W-:Y:S01]  /*c6a0*/  IADD3 R0, P0, PT, R7, R6, RZ ;  /* 0x0000000607007210 */ /* 0x000fe20007f1e0ff */
[----:B------:R-:W-:-:S03]  /*c6b0*/  IMAD R21, R4, UR5, RZ ;  /* 0x0000000504157c24 */ /* 0x000fc6000f8e02ff */
[----:B------:R-:W-:Y:S02]  /*c6c0*/  LEA.HI.X.SX32 R4, R7, R3, 0x1, P0 ;  /* 0x0000000307047211 */ /* 0x000fe400000f0eff */
[-C--:B------:R-:W-:Y:S01]  /*c6d0*/  IADD3 R2, P2, PT, R8, R6.reuse, RZ ;  /* 0x0000000608027210 */ /* 0x080fe20007f5e0ff */
[----:B------:R1:W-:Y:S04]  /*c6e0*/  STL [R1+0x1dc], R0 ;  /* 0x0001dc0001007387 */ /* 0x0003e80000100800 */
[----:B------:R2:W-:Y:S04]  /*c6f0*/  STL [R1+0x1d8], R4 ;  /* 0x0001d80401007387 */ /* 0x0005e80000100800 */
[----:B------:R3:W-:Y:S01]  /*c700*/  STL [R1+0x1e4], R2 ;  /* 0x0001e40201007387 */ /* 0x0007e20000100800 */
[----:B-1----:R-:W-:-:S02]  /*c710*/  IADD3 R0, P6, PT, R9, R6, RZ ;  /* 0x0000000609007210 */ /* 0x002fc40007fde0ff */
[----:B--2---:R-:W-:-:S03]  /*c720*/  IADD3 R4, P5, PT, R10, R6, RZ ;  /* 0x000000060a047210 */ /* 0x004fc60007fbe0ff */
[----:B------:R1:W-:Y:S01]  /*c730*/  STL [R1+0x1ec], R0 ;  /* 0x0001ec0001007387 */ /* 0x0003e20000100800 */
[-C--:B---3--:R-:W-:Y:S01]  /*c740*/  IADD3 R2, P1, PT, R11, R6.reuse, RZ ;  /* 0x000000060b027210 */ /* 0x088fe20007f3e0ff */
[----:B0-----:R-:W-:Y:S02]  /*c750*/  IMAD R26, R30, UR13, RZ ;  /* 0x0000000d1e1a7c24 */ /* 0x001fe4000f8e02ff */
[----:B------:R-:W-:Y:S01]  /*c760*/  STL [R1+0x210], R4 ;  /* 0x0002100401007387 */ /* 0x000fe20000100800 */
[----:B------:R-:W-:Y:S01]  /*c770*/  IMAD R30, R35, UR20, RZ ;  /* 0x00000014231e7c24 */ /* 0x000fe2000f8e02ff */
[-C--:B-1----:R-:W-:Y:S02]  /*c780*/  IADD3 R0, P0, PT, R12, R6.reuse, RZ ;  /* 0x000000060c007210 */ /* 0x082fe40007f1e0ff */
[----:B------:R0:W-:Y:S01]  /*c790*/  STL [R1+0x218], R2 ;  /* 0x0002180201007387 */ /* 0x0001e20000100800 */
[----:B------:R-:W-:Y:S02]  /*c7a0*/  IMAD R35, R39, UR23, RZ ;  /* 0x0000001727237c24 */ /* 0x000fe4000f8e02ff */
[----:B------:R-:W-:Y:S01]  /*c7b0*/  IMAD R39, R86, UR26, RZ ;  /* 0x0000001a56277c24 */ /* 0x000fe2000f8e02ff */
[----:B------:R-:W-:-:S02]  /*c7c0*/  IADD3 R86, P4, PT, R13, R6, RZ ;  /* 0x000000060d567210 */ /* 0x000fc40007f9e0ff */
[-C--:B0-----:R-:W-:Y:S01]  /*c7d0*/  LEA.HI.X.SX32 R2, R8, R3.reuse, 0x1, P2 ;  /* 0x0000000308027211 */ /* 0x081fe200010f0eff */
[----:B------:R0:W-:Y:S01]  /*c7e0*/  STL [R1+0x220], R0 ;  /* 0x0002200001007387 */ /* 0x0001e20000100800 */
[----:B------:R-:W-:Y:S01]  /*c7f0*/  IADD3 R91, P2, PT, R14, R6, RZ ;  /* 0x000000060e5b7210 */ /* 0x000fe20007f5e0ff */
[----:B------:R-:W-:Y:S02]  /*c800*/  IMAD R16, R5, UR4, RZ ;  /* 0x0000000405107c24 */ /* 0x000fe4000f8e02ff */
[----:B------:R1:W-:Y:S01]  /*c810*/  STL [R1+0x1e0], R2 ;  /* 0x0001e00201007387 */ /* 0x0003e20000100800 */
[----:B0-----:R-:W-:-:S03]  /*c820*/  LEA.HI.X.SX32 R0, R9, R3, 0x1, P6 ;  /* 0x0000000309007211 */ /* 0x001fc600030f0eff */
[----:B------:R-:W-:Y:S01]  /*c830*/  STL [R1+0x228], R86 ;  /* 0x0002285601007387 */ /* 0x000fe20000100800 */
[----:B-1----:R-:W-:-:S03]  /*c840*/  IADD3 R2, P6, PT, R15, R6, RZ ;  /* 0x000000060f027210 */ /* 0x002fc60007fde0ff */
[----:B------:R-:W-:Y:S04]  /*c850*/  STL [R1+0x818], R86 ;  /* 0x0008185601007387 */ /* 0x000fe80000100800 */
[----:B------:R0:W-:Y:S01]  /*c860*/  STL [R1+0x1e8], R0 ;  /* 0x0001e80001007387 */ /* 0x0001e20000100800 */
[----:B------:R-:W-:-:S03]  /*c870*/  IMAD R18, R27, UR4, RZ ;  /* 0x000000041b127c24 */ /* 0x000fc6000f8e02ff */
[----:B------:R-:W-:Y:S04]  /*c880*/  STL [R1+0x230], R91 ;  /* 0x0002305b01007387 */ /* 0x000fe80000100800 */
[----:B------:R1:W-:Y:S01]  /*c890*/  STL [R1+0x238], R2 ;  /* 0x0002380201007387 */ /* 0x0003e20000100800 */
[-C--:B0-----:R-:W-:Y:S02]  /*c8a0*/  LEA.HI.X.SX32 R0, R10, R3.reuse, 0x1, P5 ;  /* 0x000000030a007211 */ /* 0x081fe400028f0eff */
[----:B------:R-:W-:Y:S01]  /*c8b0*/  IADD3 R4, P5, PT, R16, R6, RZ ;  /* 0x0000000610047210 */ /* 0x000fe20007fbe0ff */
[----:B------:R0:W-:Y:S01]  /*c8c0*/  STL [R1+0x81c], R91 ;  /* 0x00081c5b01007387 */ /* 0x0001e20000100800 */
[----:B-1----:R-:W-:-:S03]  /*c8d0*/  LEA.HI.X.SX32 R2, R11, R3, 0x1, P1 ;  /* 0x000000030b027211 */ /* 0x002fc600008f0eff */
[----:B------:R1:W-:Y:S04]  /*c8e0*/  STL [R1+0x1f0], R0 ;  /* 0x0001f00001007387 */ /* 0x0003e80000100800 */
[----:B------:R-:W-:Y:S01]  /*c8f0*/  STL [R1+0x240], R4 ;  /* 0x0002400401007387 */ /* 0x000fe20000100800 */
[----:B0-----:R-:W-:-:S03]  /*c900*/  LEA.HI.X.SX32 R91, R12, R3, 0x1, P0 ;  /* 0x000000030c5b7211 */ /* 0x001fc600000f0eff */
[----:B------:R0:W-:Y:S01]  /*c910*/  STL [R1+0x214], R2 ;  /* 0x0002140201007387 */ /* 0x0001e20000100800 */
[----:B-1----:R-:W-:Y:S02]  /*c920*/  IADD3 R0, P1, PT, R17, R6, RZ ;  /* 0x0000000611007210 */ /* 0x002fe40007f3e0ff */
[----:B------:R-:W-:-:S03]  /*c930*/  LEA.HI.X.SX32 R68, R13, R3, 0x1, P4 ;  /* 0x000000030d447211 */ /* 0x000fc600020f0eff */
[----:B------:R1:W-:Y:S01]  /*c940*/  STL [R1+0x248], R0 ;  /* 0x0002480001007387 */ /* 0x0003e20000100800 */
[----:B0-----:R-:W-:Y:S02]  /*c950*/  IADD3 R2, P0, PT, R18, R6, RZ ;  /* 0x0000000612027210 */ /* 0x001fe40007f1e0ff */
[----:B------:R-:W-:-:S03]  /*c960*/  LEA.HI.X.SX32 R92, R14, R3, 0x1, P2 ;  /* 0x000000030e5c7211 */ /* 0x000fc600010f0eff */
[----:B------:R-:W-:Y:S01]  /*c970*/  STL [R1+0x250], R2 ;  /* 0x0002500201007387 */ /* 0x000fe20000100800 */
[----:B-1----:R-:W-:-:S03]  /*c980*/  IADD3 R0, P4, PT, R19, R6, RZ ;  /* 0x0000000613007210 */ /* 0x002fc60007f9e0ff */
[----:B------:R-:W-:Y:S01]  /*c990*/  STL [R1+0x21c], R91 ;  /* 0x00021c5b01007387 */ /* 0x000fe20000100800 */
[----:B------:R-:W-:Y:S01]  /*c9a0*/  IADD3 R5, P2, PT, R20, R6, RZ ;  /* 0x0000000614057210 */ /* 0x000fe20007f5e0ff */
[----:B------:R-:W-:Y:S02]  /*c9b0*/  IMAD R27, R31, UR16, RZ ;  /* 0x000000101f1b7c24 */ /* 0x000fe4000f8e02ff */
[----:B------:R-:W-:Y:S01]  /*c9c0*/  STL [R1+0x820], R91 ;  /* 0x0008205b01007387 */ /* 0x000fe20000100800 */
[----:B------:R-:W-:-:S03]  /*c9d0*/  IMAD R31, R36, UR21, RZ ;  /* 0x00000015241f7c24 */ /* 0x000fc6000f8e02ff */
[----:B------:R0:W-:Y:S01]  /*c9e0*/  STL [R1+0x258], R0 ;  /* 0x0002580001007387 */ /* 0x0001e20000100800 */
[----:B------:R-:W-:Y:S02]  /*c9f0*/  IMAD R36, R40, UR24, RZ ;  /* 0x0000001828247c24 */ /* 0x000fe4000f8e02ff */
[----:B------:R-:W-:Y:S01]  /*ca00*/  IMAD R40, R73, UR27, RZ ;  /* 0x0000001b49287c24 */ /* 0x000fe2000f8e02ff */
[----:B------:R-:W-:Y:S01]  /*ca10*/  STL [R1+0x224], R68 ;  /* 0x0002244401007387 */ /* 0x000fe20000100800 */
[----:B------:R-:W-:Y:S01]  /*ca20*/  IMAD R22, R25, UR7, RZ ;  /* 0x0000000719167c24 */ /* 0x000fe2000f8e02ff */
[-C--:B0-----:R-:W-:Y:S02]  /*ca30*/  LEA.HI.X.SX32 R0, R15, R3.reuse, 0x1, P6 ;  /* 0x000000030f007211 */ /* 0x081fe400030f0eff */
[----:B------:R-:W-:Y:S01]  /*ca40*/  STL [R1+0x824], R68 ;  /* 0x0008244401007387 */ /* 0x000fe20000100800 */
[----:B------:R-:W-:Y:S01]  /*ca50*/  IMAD R73, R82, UR60, RZ ;  /* 0x0000003c52497c24 */ /* 0x000fe2000f8e02ff */
[----:B------:R-:W-:Y:S01]  /*ca60*/  IADD3 R82, P6, PT, R21, R6, RZ ;  /* 0x0000000615527210 */ /* 0x000fe20007fde0ff */
[----:B------:R-:W-:Y:S01]  /*ca70*/  IMAD R25, R29, UR12, RZ ;  /* 0x0000000c1d197c24 */ /* 0x000fe2000f8e02ff */
[----:B------:R-:W-:Y:S01]  /*ca80*/  STL [R1+0x260], R5 ;  /* 0x0002600501007387 */ /* 0x000fe20000100800 */
[----:B------:R-:W-:-:S03]  /*ca90*/  LEA.HI.X.SX32 R4, R17, R3, 0x1, P1 ;  /* 0x0000000311047211 */ /* 0x000fc600008f0eff */
[----:B------:R0:W-:Y:S01]  /*caa0*/  STL [R1+0x234], R0 ;  /* 0x0002340001007387 */ /* 0x0001e20000100800 */
[----:B------:R-:W-:-:S03]  /*cab0*/  IADD3 R2, P1, PT, R25, R6, RZ ;  /* 0x0000000619027210 */ /* 0x000fc60007f3e0ff */
[----:B------:R-:W-:Y:S04]  /*cac0*/  STL [R1+0x828], R5 ;  /* 0x0008280501007387 */ /* 0x000fe80000100800 */
[----:B------:R-:W-:Y:S01]  /*cad0*/  STL [R1+0x22c], R92 ;  /* 0x00022c5c01007387 */ /* 0x000fe20000100800 */
[----:B0-----:R-:W-:-:S03]  /*cae0*/  LEA.HI.X.SX32 R0, R16, R3, 0x1, P5 ;  /* 0x0000000310007211 */ /* 0x001fc600028f0eff */
[----:B------:R-:W-:Y:S01]  /*caf0*/  STL [R1+0x82c], R92 ;  /* 0x00082c5c01007387 */ /* 0x000fe20000100800 */
[----:B------:R-:W-:-:S03]  /*cb00*/  IADD3 R89, P5, PT, R22, R6, RZ ;  /* 0x0000000616597210 */ /* 0x000fc60007fbe0ff */
[----:B------:R-:W-:Y:S04]  /*cb10*/  STL [R1+0x268], R82 ;  /* 0x0002685201007387 */ /* 0x000fe80000100800 */
[----:B------:R0:W-:Y:S04]  /*cb20*/  STL [R1+0x23c], R0 ;  /* 0x00023c0001007387 */ /* 0x0001e80000100800 */
[----:B------:R1:W-:Y:S04]  /*cb30*/  STL [R1+0x830], R82 ;  /* 0x0008305201007387 */ /* 0x0003e80000100800 */
[----:B------:R-:W-:Y:S01]  /*cb40*/  STL [R1+0x244], R4 ;  /* 0x0002440401007387 */ /* 0x000fe20000100800 */
[----:B0-----:R-:W-:-:S03]  /*cb50*/  LEA.HI.X.SX32 R0, R18, R3, 0x1, P0 ;  /* 0x0000000312007211 */ /* 0x001fc600000f0eff */
[----:B------:R-:W-:Y:S04]  /*cb60*/  STL [R1+0x270], R89 ;  /* 0x0002705901007387 */ /* 0x000fe80000100800 */
[----:B------:R0:W-:Y:S01]  /*cb70*/  STL [R1+0x278], R2 ;  /* 0x0002780201007387 */ /* 0x0001e20000100800 */
[----:B------:R-:W-:-:S03]  /*cb80*/  IMAD R29, R32, UR17, RZ ;  /* 0x00000011201d7c24 */ /* 0x000fc6000f8e02ff */
[----:B------:R-:W-:Y:S01]  /*cb90*/  STL [R1+0x834], R89 ;  /* 0x0008345901007387 */ /* 0x000fe20000100800 */
[----:B-1----:R-:W-:-:S03]  /*cba0*/  LEA.HI.X.SX32 R82, R19, R3, 0x1, P4 ;  /* 0x0000000313527211 */ /* 0x002fc600020f0eff */
[----:B------:R1:W-:Y:S01]  /*cbb0*/  STL [R1+0x24c], R0 ;  /* 0x00024c0001007387 */ /* 0x0003e20000100800 */
[----:B------:R-:W-:Y:S01]  /*cbc0*/  IMAD R32, R38, UR22, RZ ;  /* 0x0000001626207c24 */ /* 0x000fe2000f8e02ff */
[-C--:B0-----:R-:W-:Y:S01]  /*cbd0*/  IADD3 R2, P4, PT, R27, R6.reuse, RZ ;  /* 0x000000061b027210 */ /* 0x081fe20007f9e0ff */
[----:B------:R-:W-:Y:S01]  /*cbe0*/  IMAD R38, R41, UR25, RZ ;  /* 0x0000001929267c24 */ /* 0x000fe2000f8e02ff */
[-C--:B------:R-:W-:Y:S02]  /*cbf0*/  LEA.HI.X.SX32 R86, R20, R3.reuse, 0x1, P2 ;  /* 0x0000000314567211 */ /* 0x080fe400010f0eff */
[----:B-1----:R-:W-:Y:S01]  /*cc00*/  IADD3 R0, P0, PT, R26, R6, RZ ;  /* 0x000000061a007210 */ /* 0x002fe20007f1e0ff */
[----:B------:R-:W-:Y:S02]  /*cc10*/  IMAD R41, R72, UR28, RZ ;  /* 0x0000001c48297c24 */ /* 0x000fe4000f8e02ff */
[----:B------:R-:W-:Y:S02]  /*cc20*/  IMAD R72, R84, UR59, RZ ;  /* 0x0000003b54487c24 */ /* 0x000fe4000f8e02ff */
[----:B------:R0:W-:Y:S01]  /*cc30*/  STL [R1+0x280], R0 ;  /* 0x0002800001007387 */ /* 0x0001e20000100800 */
[----:B------:R-:W-:-:S02]  /*cc40*/  LEA.HI.X.SX32 R84, R21, R3, 0x1, P6 ;  /* 0x0000000315547211 */ /* 0x000fc400030f0eff */
[-C--:B------:R-:W-:Y:S01]  /*cc50*/  IADD3 R5, P6, PT, R30, R6.reuse, RZ ;  /* 0x000000061e057210 */ /* 0x080fe20007fde0ff */
[----:B------:R1:W-:Y:S01]  /*cc60*/  STL [R1+0x288], R2 ;  /* 0x0002880201007387 */ /* 0x0003e20000100800 */
[----:B0-----:R-:W-:-:S03]  /*cc70*/  IADD3 R0, P2, PT, R29, R6, RZ ;  /* 0x000000061d007210 */ /* 0x001fc60007f5e0ff */
[----:B------:R-:W-:Y:S01]  /*cc80*/  STL [R1+0x254], R82 ;  /* 0x0002545201007387 */ /* 0x000fe20000100800 */
[----:B------:R-:W-:-:S03]  /*cc90*/  LEA.HI.X.SX32 R90, R22, R3, 0x1, P5 ;  /* 0x00000003165a7211 */ /* 0x000fc600028f0eff */
[----:B------:R-:W-:Y:S01]  /*cca0*/  STL [R1+0x838], R82 ;  /* 0x0008385201007387 */ /* 0x000fe20000100800 */
[----:B-1----:R-:W-:-:S03]  /*ccb0*/  LEA.HI.X.SX32 R2, R25, R3, 0x1, P1 ;  /* 0x0000000319027211 */ /* 0x002fc600008f0eff */
[----:B------:R0:W-:Y:S04]  /*ccc0*/  STL [R1+0x290], R0 ;  /* 0x0002900001007387 */ /* 0x0001e80000100800 */
[----:B------:R-:W-:Y:S04]  /*ccd0*/  STL [R1+0x25c], R86 ;  /* 0x00025c5601007387 */ /* 0x000fe80000100800 */
[----:B------:R-:W-:Y:S01]  /*cce0*/  STL [R1+0x83c], R86 ;  /* 0x00083c5601007387 */ /* 0x000fe20000100800 */
[----:B0-----:R-:W-:-:S03]  /*ccf0*/  IADD3 R0, P5, PT, R31, R6, RZ ;  /* 0x000000061f007210 */ /* 0x001fc60007fbe0ff */
[----:B------:R-:W-:Y:S04]  /*cd00*/  STL [R1+0x298], R5 ;  /* 0x0002980501007387 */ /* 0x000fe80000100800 */
[----:B------:R-:W-:Y:S04]  /*cd10*/  STL [R1+0x840], R5 ;  /* 0x0008400501007387 */ /* 0x000fe80000100800 */
[----:B------:R-:W-:Y:S01]  /*cd20*/  STL [R1+0x264], R84 ;  /* 0x0002645401007387 */ /* 0x000fe20000100800 */
[----:B------:R-:W-:-:S03]  /*cd30*/  IADD3 R21, P1, PT, R32, R6, RZ ;  /* 0x0000000620157210 */ /* 0x000fc60007f3e0ff */
[----:B------:R-:W-:Y:S04]  /*cd40*/  STL [R1+0x844], R84 ;  /* 0x0008445401007387 */ /* 0x000fe80000100800 */
[----:B------:R-:W-:Y:S04]  /*cd50*/  STL [R1+0x2a0], R0 ;  /* 0x0002a00001007387 */ /* 0x000fe80000100800 */
[----:B------:R0:W-:Y:S04]  /*cd60*/  STL [R1+0x274], R2 ;  /* 0x0002740201007387 */ /* 0x0001e80000100800 */
[----:B------:R1:W-:Y:S04]  /*cd70*/  STL [R1+0x848], R0 ;  /* 0x0008480001007387 */ /* 0x0003e80000100800 */
[----:B------:R-:W-:Y:S01]  /*cd80*/  STL [R1+0x26c], R90 ;  /* 0x00026c5a01007387 */ /* 0x000fe20000100800 */
[----:B0-----:R-:W-:-:S02]  /*cd90*/  LEA.HI.X.SX32 R2, R27, R3, 0x1, P4 ;  /* 0x000000031b027211 */ /* 0x001fc400020f0eff */
[----:B-1----:R-:W-:Y:S01]  /*cda0*/  LEA.HI.X.SX32 R0, R26, R3, 0x1, P0 ;  /* 0x000000031a007211 */ /* 0x002fe200000f0eff */
[----:B------:R-:W-:Y:S01]  /*cdb0*/  STL [R1+0x84c], R90 ;  /* 0x00084c5a01007387 */ /* 0x000fe20000100800 */
[----:B------:R-:W-:-:S03]  /*cdc0*/  IADD3 R87, P0, PT, R35, R6, RZ ;  /* 0x0000000623577210 */ /* 0x000fc60007f1e0ff */
[----:B------:R-:W-:Y:S04]  /*cdd0*/  STL [R1+0x2a8], R21 ;  /* 0x0002a81501007387 */ /* 0x000fe80000100800 */
[----:B------:R0:W-:Y:S01]  /*cde0*/  STL [R1+0x27c], R0 ;  /* 0x00027c0001007387 */ /* 0x0001e20000100800 */
[----:B------:R-:W-:-:S03]  /*cdf0*/  LEA.HI.X.SX32 R84, R29, R3, 0x1, P2 ;  /* 0x000000031d547211 */ /* 0x000fc600010f0eff */
[----:B------:R-:W-:Y:S01]  /*ce00*/  STL [R1+0x850], R21 ;  /* 0x0008501501007387 */ /* 0x000fe20000100800 */
[----:B0-----:R-:W-:-:S03]  /*ce10*/  IADD3 R0, P4, PT, R36, R6, RZ ;  /* 0x0000000624007210 */ /* 0x001fc60007f9e0ff */
[----:B------:R-:W-:Y:S04]  /*ce20*/  STL [R1+0x284], R2 ;  /* 0x0002840201007387 */ /* 0x000fe80000100800 */
[----:B------:R-:W-:Y:S04]  /*ce30*/  STL [R1+0x2b0], R87 ;  /* 0x0002b05701007387 */ /* 0x000fe80000100800 */
[----:B------:R0:W-:Y:S01]  /*ce40*/  STL [R1+0x2b8], R0 ;  /* 0x0002b80001007387 */ /* 0x0001e20000100800 */
[----:B------:R-:W-:-:S03]  /*ce50*/  LEA.HI.X.SX32 R92, R30, R3, 0x1, P6 ;  /* 0x000000031e5c7211 */ /* 0x000fc600030f0eff */
[----:B------:R-:W-:Y:S01]  /*ce60*/  STL [R1+0x854], R87 ;  /* 0x0008545701007387 */ /* 0x000fe20000100800 */
[----:B0-----:R-:W-:-:S03]  /*ce70*/  IADD3 R0, P2, PT, R38, R6, RZ ;  /* 0x0000000626007210 */ /* 0x001fc60007f5e0ff */
[----:B------:R-:W-:Y:S01]  /*ce80*/  STL [R1+0x28c], R84 ;  /* 0x00028c5401007387 */ /* 0x000fe20000100800 */
[----:B------:R-:W-:-:S03]  /*ce90*/  LEA.HI.X.SX32 R2, R31, R3, 0x1, P5 ;  /* 0x000000031f027211 */ /* 0x000fc600028f0eff */
[----:B------:R0:W-:Y:S01]  /*cea0*/  STL [R1+0x2c0], R0 ;  /* 0x0002c00001007387 */ /* 0x0001e20000100800 */
[----:B------:R-:W-:-:S03]  /*ceb0*/  IADD3 R86, P5, PT, R40, R6, RZ ;  /* 0x0000000628567210 */ /* 0x000fc60007fbe0ff */
[----:B------:R-:W-:Y:S01]  /*cec0*/  STL [R1+0x858], R84 ;  /* 0x0008585401007387 */ /* 0x000fe20000100800 */
[----:B0-----:R-:W-:Y:S02]  /*ced0*/  IADD3 R0, P6, PT, R39, R6, RZ ;  /* 0x0000000627007210 */ /* 0x001fe40007fde0ff */
[----:B------:R-:W-:-:S03]  /*cee0*/  LEA.HI.X.SX32 R22, R32, R3, 0x1, P1 ;  /* 0x0000000320167211 */ /* 0x000fc600008f0eff */
[----:B------:R0:W-:Y:S01]  /*cef0*/  STL [R1+0x2c8], R0 ;  /* 0x0002c80001007387 */ /* 0x0001e20000100800 */
[----:B------:R-:W-:-:S03]  /*cf00*/  IADD3 R91, P1, PT, R41, R6, RZ ;  /* 0x00000006295b7210 */ /* 0x000fc60007f3e0ff */
[----:B------:R-:W-:Y:S01]  /*cf10*/  STL [R1+0x294], R92 ;  /* 0x0002945c01007387 */ /* 0x000fe20000100800 */
[----:B------:R-:W-:-:S03]  /*cf20*/  LEA.HI.X.SX32 R88, R35, R3, 0x1, P0 ;  /* 0x0000000323587211 */ /* 0x000fc600000f0eff */
[----:B------:R-:W-:Y:S01]  /*cf30*/  STL [R1+0x85c], R92 ;  /* 0x00085c5c01007387 */ /* 0x000fe20000100800 */
[----:B------:R-:W-:-:S03]  /*cf40*/  IADD3 R4, P0, PT, R42, R6, RZ ;  /* 0x000000062a047210 */ /* 0x000fc60007f1e0ff */
[----:B------:R-:W-:Y:S01]  /*cf50*/  STL [R1+0x2d0], R86 ;  /* 0x0002d05601007387 */ /* 0x000fe20000100800 */
[----:B0-----:R-:W-:-:S03]  /*cf60*/  LEA.HI.X.SX32 R0, R36, R3, 0x1, P4 ;  /* 0x0000000324007211 */ /* 0x001fc600020f0eff */
[----:B------:R-:W-:Y:S04]  /*cf70*/  STL [R1+0x860], R86 ;  /* 0x0008605601007387 */ /* 0x000fe80000100800 */
[----:B------:R-:W-:Y:S04]  /*cf80*/  STL [R1+0x29c], R2 ;  /* 0x00029c0201007387 */ /* 0x000fe80000100800 */
[----:B------:R-:W-:Y:S04]  /*cf90*/  STL [R1+0x864], R2 ;  /* 0x0008640201007387 */ /* 0x000fe80000100800 */
[----:B------:R-:W-:Y:S04]  /*cfa0*/  STL [R1+0x2d8], R91 ;  /* 0x0002d85b01007387 */ /* 0x000fe80000100800 */
[----:B------:R-:W-:Y:S01]  /*cfb0*/  STL [R1+0x868], R91 ;  /* 0x0008685b01007387 */ /* 0x000fe20000100800 */
[----:B------:R-:W-:-:S03]  /*cfc0*/  IADD3 R19, P4, PT, R43, R6, RZ ;  /* 0x000000062b137210 */ /* 0x000fc60007f9e0ff */
[----:B------:R-:W-:Y:S04]  /*cfd0*/  STL [R1+0x2a4], R22 ;  /* 0x0002a41601007387 */ /* 0x000fe80000100800 */
[----:B------:R-:W-:Y:S04]  /*cfe0*/  STL [R1+0x86c], R22 ;  /* 0x00086c1601007387 */ /* 0x000fe80000100800 */
[----:B------:R-:W-:Y:S04]  /*cff0*/  STL [R1+0x2e0], R4 ;  /* 0x0002e00401007387 */ /* 0x000fe80000100800 */
[----:B------:R0:W-:Y:S04]  /*d000*/  STL [R1+0x2b4], R0 ;  /* 0x0002b40001007387 */ /* 0x0001e80000100800 */
[----:B------:R-:W-:Y:S01]  /*d010*/  STL [R1+0x870], R4 ;  /* 0x0008700401007387 */ /* 0x000fe20000100800 */
[----:B------:R-:W-:-:S03]  /*d020*/  LEA.HI.X.SX32 R84, R39, R3, 0x1, P6 ;  /* 0x0000000327547211 */ /* 0x000fc600030f0eff */
[----:B------:R-:W-:Y:S01]  /*d030*/  STL [R1+0x2ac], R88 ;  /* 0x0002ac5801007387 */ /* 0x000fe20000100800 */
[----:B0-----:R-:W-:-:S03]  /*d040*/  LEA.HI.X.SX32 R0, R38, R3, 0x1, P2 ;  /* 0x0000000326007211 */ /* 0x001fc600010f0eff */
[----:B------:R-:W-:Y:S01]  /*d050*/  STL [R1+0x874], R88 ;  /* 0x0008745801007387 */ /* 0x000fe20000100800 */
[----:B------:R-:W-:-:S03]  /*d060*/  IADD3 R83, P2, PT, R44, R6, RZ ;  /* 0x000000062c537210 */ /* 0x000fc60007f5e0ff */
[----:B------:R-:W-:Y:S01]  /*d070*/  STL [R1+0x2e8], R19 ;  /* 0x0002e81301007387 */ /* 0x000fe20000100800 */
[----:B------:R-:W-:-:S03]  /*d080*/  IMAD R46, R46, UR33, RZ ;  /* 0x000000212e2e7c24 */ /* 0x000fc6000f8e02ff */
[----:B------:R0:W-:Y:S01]  /*d090*/  STL [R1+0x2bc], R0 ;  /* 0x0002bc0001007387 */ /* 0x0001e20000100800 */
[----:B------:R-:W-:-:S03]  /*d0a0*/  LEA.HI.X.SX32 R5, R40, R3, 0x1, P5 ;  /* 0x0000000328057211 */ /* 0x000fc600028f0eff */
[----:B------:R-:W-:Y:S01]  /*d0b0*/  STL [R1+0x878], R19 ;  /* 0x0008781301007387 */ /* 0x000fe20000100800 */
[-C--:B------:R-:W-:Y:S02]  /*d0c0*/  LEA.HI.X.SX32 R68, R41, R3.reuse, 0x1, P1 ;  /* 0x0000000329447211 */ /* 0x080fe400008f0eff */
[-C--:B0-----:R-:W-:Y:S01]  /*d0d0*/  IADD3 R0, P6, PT, R45, R6.reuse, RZ ;  /* 0x000000062d007210 */ /* 0x081fe20007fde0ff */
[----:B------:R-:W-:Y:S01]  /*d0e0*/  STL [R1+0x2f0], R83 ;  /* 0x0002f05301007387 */ /* 0x000fe20000100800 */
[-C--:B------:R-:W-:Y:S01]  /*d0f0*/  LEA.HI.X.SX32 R42, R42, R3.reuse, 0x1, P0 ;  /* 0x000000032a2a7211 */ /* 0x080fe200000f0eff */
[----:B------:R-:W-:Y:S01]  /*d100*/  IMAD R48, R48, UR34, RZ ;  /* 0x0000002230307c24 */ /* 0x000fe2000f8e02ff */
[----:B------:R-:W-:Y:S01]  /*d110*/  IADD3 R91, P0, PT, R46, R6, RZ ;  /* 0x000000062e5b7210 */ /* 0x000fe20007f1e0ff */
[----:B------:R0:W-:Y:S01]  /*d120*/  STL [R1+0x2f8], R0 ;  /* 0x0002f80001007387 */ /* 0x0001e20000100800 */
[----:B------:R-:W-:Y:S01]  /*d130*/  IMAD R49, R49, UR35, RZ ;  /* 0x0000002331317c24 */ /* 0x000fe2000f8e02ff */
[----:B------:R-:W-:-:S02]  /*d140*/  LEA.HI.X.SX32 R20, R43, R3, 0x1, P4 ;  /* 0x000000032b147211 */ /* 0x000fc400020f0eff */
[----:B------:R1:W-:Y:S01]  /*d150*/  STL [R1+0x87c], R83 ;  /* 0x00087c5301007387 */ /* 0x0003e20000100800 */
[----:B------:R-:W-:-:S03]  /*d160*/  IMAD R51, R51, UR36, RZ ;  /* 0x0000002433337c24 */ /* 0x000fc6000f8e02ff */
[----:B------:R-:W-:Y:S01]  /*d170*/  STL [R1+0x2c4], R84 ;  /* 0x0002c45401007387 */ /* 0x000fe20000100800 */
[-C--:B------:R-:W-:Y:S02]  /*d180*/  LEA.HI.X.SX32 R85, R44, R3.reuse, 0x1, P2 ;  /* 0x000000032c557211 */ /* 0x080fe400010f0eff */
[-C--:B0-----:R-:W-:Y:S01]  /*d190*/  LEA.HI.X.SX32 R0, R45, R3.reuse, 0x1, P6 ;  /* 0x000000032d007211 */ /* 0x081fe200030f0eff */
[----:B------:R-:W-:Y:S01]  /*d1a0*/  STL [R1+0x880], R84 ;  /* 0x0008805401007387 */ /* 0x000fe20000100800 */
[----:B------:R-:W-:-:S03]  /*d1b0*/  LEA.HI.X.SX32 R22, R46, R3, 0x1, P0 ;  /* 0x000000032e167211 */ /* 0x000fc600000f0eff */
[----:B------:R-:W-:Y:S01]  /*d1c0*/  STL [R1+0x2cc], R5 ;  /* 0x0002cc0501007387 */ /* 0x000fe20000100800 */
[----:B------:R-:W-:-:S03]  /*d1d0*/  IADD3 R21, P0, PT, R48, R6, RZ ;  /* 0x0000000630157210 */ /* 0x000fc60007f1e0ff */
[----:B------:R-:W-:Y:S01]  /*d1e0*/  STL [R1+0x2d4], R68 ;  /* 0x0002d44401007387 */ /* 0x000fe20000100800 */
[----:B------:R-:W-:Y:S01]  /*d1f0*/  IMAD R53, R53, UR37, RZ ;  /* 0x0000002535357c24 */ /* 0x000fe2000f8e02ff */
[-C--:B------:R-:W-:Y:S02]  /*d200*/  IADD3 R89, P1, PT, R49, R6.reuse, RZ ;  /* 0x0000000631597210 */ /* 0x080fe40007f3e0ff */
[----:B------:R-:W-:Y:S01]  /*d210*/  STL [R1+0x300], R91 ;  /* 0x0003005b01007387 */ /* 0x000fe20000100800 */
[----:B------:R-:W-:-:S03]  /*d220*/  IADD3 R46, P2, PT, R51, R6, RZ ;  /* 0x00000006332e7210 */ /* 0x000fc60007f5e0ff */
[----:B------:R-:W-:Y:S01]  /*d230*/  STL [R1+0x2dc], R42 ;  /* 0x0002dc2a01007387 */ /* 0x000fe20000100800 */
[----:B------:R-:W-:Y:S01]  /*d240*/  IMAD R54, R54, UR38, RZ ;  /* 0x0000002636367c24 */ /* 0x000fe2000f8e02ff */
[----:B------:R-:W-:Y:S02]  /*d250*/  LEA.HI.X.SX32 R87, R48, R3, 0x1, P0 ;  /* 0x0000000330577211 */ /* 0x000fe400000f0eff */
[----:B------:R-:W-:Y:S01]  /*d260*/  STL [R1+0x2e4], R20 ;  /* 0x0002e41401007387 */ /* 0x000fe20000100800 */
[----:B------:R-:W-:-:S03]  /*d270*/  IMAD R55, R55, UR39, RZ ;  /* 0x0000002737377c24 */ /* 0x000fc6000f8e02ff */
[----:B------:R0:W-:Y:S01]  /*d280*/  STL [R1+0x2f4], R0 ;  /* 0x0002f40001007387 */ /* 0x0001e20000100800 */
[----:B------:R-:W-:-:S03]  /*d290*/  LEA.HI.X.SX32 R82, R49, R3, 0x1, P1 ;  /* 0x0000000331527211 */ /* 0x000fc600008f0eff */
[----:B------:R-:W-:Y:S01]  /*d2a0*/  STL [R1+0x2ec], R85 ;  /* 0x0002ec5501007387 */ /* 0x000fe20000100800 */
[----:B------:R-:W-:-:S03]  /*d2b0*/  LEA.HI.X.SX32 R51, R51, R3, 0x1, P2 ;  /* 0x0000000333337211 */ /* 0x000fc600010f0eff */
[----:B------:R-:W-:Y:S01]  /*d2c0*/  STL [R1+0x2fc], R22 ;  /* 0x0002fc1601007387 */ /* 0x000fe20000100800 */
[-C--:B------:R-:W-:Y:S01]  /*d2d0*/  IADD3 R35, P0, PT, R53, R6.reuse, RZ ;  /* 0x0000000635237210 */ /* 0x080fe20007f1e0ff */
[----:B------:R-:W-:Y:S02]  /*d2e0*/  IMAD R57, R57, UR40, RZ ;  /* 0x0000002839397c24 */ /* 0x000fe4000f8e02ff */
[----:B------:R-:W-:Y:S01]  /*d2f0*/  STL [R1+0x308], R21 ;  /* 0x0003081501007387 */ /* 0x000fe20000100800 */
[----:B------:R-:W-:-:S03]  /*d300*/  IADD3 R17, P1, PT, R54, R6, RZ ;  /* 0x0000000636117210 */ /* 0x000fc60007f3e0ff */
[----:B------:R-:W2:Y:S01]  /*d310*/  LDL R48, [R1+0x2f8] ;  /* 0x0002f80001307983 */ /* 0x000ea20000100800 */
[----:B------:R-:W-:-:S03]  /*d320*/  IMAD R60, R60, UR41, RZ ;  /* 0x000000293c3c7c24 */ /* 0x000fc6000f8e02ff */
[----:B------:R-:W3:Y:S01]  /*d330*/  LDL R49, [R1+0x2b8] ;  /* 0x0002b80001317983 */ /* 0x000ee20000100800 */
[----:B------:R-:W-:-:S03]  /*d340*/  IADD3 R80, P2, PT, R55, R6, RZ ;  /* 0x0000000637507210 */ /* 0x000fc60007f5e0ff */
[----:B------:R-:W-:Y:S01]  /*d350*/  STL [R1+0x310], R89 ;  /* 0x0003105901007387 */ /* 0x000fe20000100800 */
[----:B------:R-:W-:Y:S01]  /*d360*/  IMAD R61, R61, UR42, RZ ;  /* 0x0000002a3d3d7c24 */ /* 0x000fe2000f8e02ff */
[-C--:B------:R-:W-:Y:S02]  /*d370*/  LEA.HI.X.SX32 R36, R53, R3.reuse, 0x1, P0 ;  /* 0x0000000335247211 */ /* 0x080fe400000f0eff */
[----:B------:R-:W-:Y:S01]  /*d380*/  STL [R1+0x304], R87 ;  /* 0x0003045701007387 */ /* 0x000fe20000100800 */
[----:B------:R-:W-:-:S03]  /*d390*/  LEA.HI.X.SX32 R18, R54, R3, 0x1, P1 ;  /* 0x0000000336127211 */ /* 0x000fc600008f0eff */
[----:B------:R-:W-:Y:S01]  /*d3a0*/  STL [R1+0x318], R46 ;  /* 0x0003182e01007387 */ /* 0x000fe20000100800 */
[----:B-1----:R-:W-:-:S03]  /*d3b0*/  IADD3 R83, P0, PT, R57, R6, RZ ;  /* 0x0000000639537210 */ /* 0x002fc60007f1e0ff */
[----:B------:R-:W-:Y:S01]  /*d3c0*/  STL [R1+0x30c], R82 ;  /* 0x00030c5201007387 */ /* 0x000fe20000100800 */
[----:B------:R-:W-:-:S03]  /*d3d0*/  LEA.HI.X.SX32 R81, R55, R3, 0x1, P2 ;  /* 0x0000000337517211 */ /* 0x000fc600010f0eff */
[----:B------:R-:W-:Y:S01]  /*d3e0*/  STL [R1+0x314], R51 ;  /* 0x0003143301007387 */ /* 0x000fe20000100800 */
[----:B------:R-:W-:-:S03]  /*d3f0*/  IADD3 R86, P1, PT, R60, R6, RZ ;  /* 0x000000063c567210 */ /* 0x000fc60007f3e0ff */
[----:B------:R-:W4:Y:S01]  /*d400*/  LDL R53, [R1+0x2b4] ;  /* 0x0002b40001357983 */ /* 0x000f220000100800 */
[----:B------:R-:W-:Y:S01]  /*d410*/  IMAD R64, R64, UR43, RZ ;  /* 0x0000002b40407c24 */ /* 0x000fe2000f8e02ff */
[----:B0-----:R-:W-:Y:S02]  /*d420*/  IADD3 R0, P2, PT, R61, R6, RZ ;  /* 0x000000063d007210 */ /* 0x001fe40007f5e0ff */
[----:B------:R-:W-:Y:S01]  /*d430*/  STL [R1+0x320], R35 ;  /* 0x0003202301007387 */ /* 0x000fe20000100800 */
[----:B------:R-:W-:-:S03]  /*d440*/  LEA.HI.X.SX32 R84, R57, R3, 0x1, P0 ;  /* 0x0000000339547211 */ /* 0x000fc600000f0eff */
[----:B------:R-:W-:Y:S01]  /*d450*/  STL [R1+0x328], R17 ;  /* 0x0003281101007387 */ /* 0x000fe20000100800 */
[----:B------:R-:W-:-:S03]  /*d460*/  IMAD R65, R65, UR44, RZ ;  /* 0x0000002c41417c24 */ /* 0x000fc6000f8e02ff */
[----:B------:R-:W-:Y:S01]  /*d470*/  STL [R1+0x31c], R36 ;  /* 0x00031c2401007387 */ /* 0x000fe20000100800 */
[----:B------:R-:W-:Y:S01]  /*d480*/  IMAD R67, R67, UR45, RZ ;  /* 0x0000002d43437c24 */ /* 0x000fe2000f8e02ff */
[-C--:B------:R-:W-:Y:S02]  /*d490*/  LEA.HI.X.SX32 R2, R60, R3.reuse, 0x1, P1 ;  /* 0x000000033c027211 */ /* 0x080fe400008f0eff */
[----:B------:R-:W-:Y:S01]  /*d4a0*/  STL [R1+0x330], R80 ;  /* 0x0003305001007387 */ /* 0x000fe20000100800 */
[----:B------:R-:W-:-:S03]  /*d4b0*/  LEA.HI.X.SX32 R90, R61, R3, 0x1, P2 ;  /* 0x000000033d5a7211 */ /* 0x000fc600010f0eff */
[----:B------:R-:W-:Y:S01]  /*d4c0*/  STL [R1+0x324], R18 ;  /* 0x0003241201007387 */ /* 0x000fe20000100800 */
[----:B------:R-:W-:-:S03]  /*d4d0*/  IADD3 R60, P0, PT, R64, R6, RZ ;  /* 0x00000006403c7210 */ /* 0x000fc60007f1e0ff */
[----:B------:R-:W-:Y:S01]  /*d4e0*/  STL [R1+0x32c], R81 ;  /* 0x00032c5101007387 */ /* 0x000fe20000100800 */
[----:B------:R-:W-:-:S03]  /*d4f0*/  IMAD R71, R71, UR46, RZ ;  /* 0x0000002e47477c24 */ /* 0x000fc6000f8e02ff */
[----:B------:R-:W-:Y:S01]  /*d500*/  STL [R1+0x338], R83 ;  /* 0x0003385301007387 */ /* 0x000fe20000100800 */
[----:B------:R-:W-:-:S03]  /*d510*/  IADD3 R44, P1, PT, R65, R6, RZ ;  /* 0x00000006412c7210 */ /* 0x000fc60007f3e0ff */
[----:B------:R-:W-:Y:S01]  /*d520*/  STL [R1+0x340], R86 ;  /* 0x0003405601007387 */ /* 0x000fe20000100800 */
[----:B------:R-:W-:Y:S01]  /*d530*/  IMAD R70, R70, UR47, RZ ;  /* 0x0000002f46467c24 */ /* 0x000fe2000f8e02ff */
[----:B------:R-:W-:Y:S02]  /*d540*/  IADD3 R31, P2, PT, R67, R6, RZ ;  /* 0x00000006431f7210 */ /* 0x000fe40007f5e0ff */
[----:B------:R-:W-:Y:S01]  /*d550*/  STL [R1+0x334], R84 ;  /* 0x0003345401007387 */ /* 0x000fe20000100800 */
[----:B------:R-:W-:Y:S01]  /*d560*/  IMAD R69, R69, UR48, RZ ;  /* 0x0000003045457c24 */ /* 0x000fe2000f8e02ff */
[-C--:B------:R-:W-:Y:S02]  /*d570*/  LEA.HI.X.SX32 R61, R64, R3.reuse, 0x1, P0 ;  /* 0x00000003403d7211 */ /* 0x080fe400000f0eff */
[----:B------:R-:W-:Y:S01]  /*d580*/  STL [R1+0x348], R0 ;  /* 0x0003480001007387 */ /* 0x000fe20000100800 */
[----:B------:R-:W-:-:S03]  /*d590*/  LEA.HI.X.SX32 R45, R65, R3, 0x1, P1 ;  /* 0x00000003412d7211 */ /* 0x000fc600008f0eff */
[----:B------:R-:W-:Y:S01]  /*d5a0*/  STL [R1+0x33c], R2 ;  /* 0x00033c0201007387 */ /* 0x000fe20000100800 */
[----:B------:R-:W-:-:S03]  /*d5b0*/  LEA.HI.X.SX32 R32, R67, R3, 0x1, P2 ;  /* 0x0000000343207211 */ /* 0x000fc600010f0eff */
[----:B------:R-:W-:Y:S01]  /*d5c0*/  STL [R1+0x344], R90 ;  /* 0x0003445a01007387 */ /* 0x000fe20000100800 */
[----:B------:R-:W-:-:S03]  /*d5d0*/  IADD3 R15, P0, PT, R71, R6, RZ ;  /* 0x00000006470f7210 */ /* 0x000fc60007f1e0ff */
[----:B------:R-:W2:Y:S01]  /*d5e0*/  LDL R64, [R1+0x2f4] ;  /* 0x0002f40001407983 */ /* 0x000ea20000100800 */
[----:B------:R-:W-:-:S03]  /*d5f0*/  IADD3 R78, P1, PT, R70, R6, RZ ;  /* 0x00000006464e7210 */ /* 0x000fc60007f3e0ff */
[----:B------:R-:W-:Y:S01]  /*d600*/  STL [R1+0x350], R60 ;  /* 0x0003503c01007387 */ /* 0x000fe20000100800 */
[----:B------:R-:W-:Y:S01]  /*d610*/  IMAD R66, R66, UR49, RZ ;  /* 0x0000003142427c24 */ /* 0x000fe2000f8e02ff */
[----:B------:R-:W-:Y:S02]  /*d620*/  IADD3 R88, P2, PT, R69, R6, RZ ;  /* 0x0000000645587210 */ /* 0x000fe40007f5e0ff */
[----:B------:R-:W2:Y:S01]  /*d630*/  LDL R65, [R1+0x278] ;  /* 0x0002780001417983 */ /* 0x000ea20000100800 */
[----:B------:R-:W-:-:S03]  /*d640*/  IMAD R63, R63, UR14, RZ ;  /* 0x0000000e3f3f7c24 */ /* 0x000fc6000f8e02ff */
[----:B------:R-:W-:Y:S01]  /*d650*/  STL [R1+0x358], R44 ;  /* 0x0003582c01007387 */ /* 0x000fe20000100800 */
[----:B------:R-:W-:-:S03]  /*d660*/  LEA.HI.X.SX32 R16, R71, R3, 0x1, P0 ;  /* 0x0000000347107211 */ /* 0x000fc600000f0eff */
        /* <DEDUP_REMOVED lines=13> */
[----:B------:R-:W-:-:S03]  /*d740*/  IMAD R58, R58, UR51, RZ ;  /* 0x000000333a3a7c24 */ /* 0x000fc6000f8e02ff */
[----:B------:R-:W-:Y:S01]  /*d750*/  STL [R1+0x370], R78 ;  /* 0x0003704e01007387 */ /* 0x000fe20000100800 */
[----:B------:R-:W-:-:S03]  /*d760*/  LEA.HI.X.SX32 R92, R66, R3, 0x1, P0 ;  /* 0x00000003425c7211 */ /* 0x000fc600000f0eff */
[----:B------:R-:W-:Y:S01]  /*d770*/  STL [R1+0x364], R16 ;  /* 0x0003641001007387 */ /* 0x000fe20000100800 */
[----:B------:R-:W-:Y:S01]  /*d780*/  IMAD R56, R56, UR52, RZ ;  /* 0x0000003438387c24 */ /* 0x000fe2000f8e02ff */
[----:B------:R-:W-:Y:S02]  /*d790*/  LEA.HI.X.SX32 R69, R63, R3, 0x1, P1 ;  /* 0x000000033f457211 */ /* 0x000fe400008f0eff */
[----:B------:R-:W-:Y:S01]  /*d7a0*/  STL [R1+0x36c], R79 ;  /* 0x00036c4f01007387 */ /* 0x000fe20000100800 */
[----:B------:R-:W-:-:S03]  /*d7b0*/  IADD3 R25, P0, PT, R59, R6, RZ ;  /* 0x000000063b197210 */ /* 0x000fc60007f1e0ff */
[----:B------:R-:W-:Y:S01]  /*d7c0*/  STL [R1+0x374], R19 ;  /* 0x0003741301007387 */ /* 0x000fe20000100800 */
[----:B------:R-:W-:-:S03]  /*d7d0*/  LEA.HI.X.SX32 R57, R62, R3, 0x1, P2 ;  /* 0x000000033e397211 */ /* 0x000fc600010f0eff */
[----:B------:R-:W-:Y:S01]  /*d7e0*/  STL [R1+0x380], R67 ;  /* 0x0003804301007387 */ /* 0x000fe20000100800 */
[----:B------:R-:W-:-:S03]  /*d7f0*/  IADD3 R29, P1, PT, R58, R6, RZ ;  /* 0x000000063a1d7210 */ /* 0x000fc60007f3e0ff */
[----:B------:R-:W2:Y:S04]  /*d800*/  LDL R66, [R1+0x274] ;  /* 0x0002740001427983 */ /* 0x000ea80000100800 */
[----:B------:R-:W2:Y:S01]  /*d810*/  LDL R63, [R1+0x238] ;  /* 0x00023800013f7983 */ /* 0x000ea20000100800 */
[----:B------:R-:W-:-:S03]  /*d820*/  IMAD R52, R52, UR53, RZ ;  /* 0x0000003534347c24 */ /* 0x000fc6000f8e02ff */
[----:B------:R-:W-:Y:S01]  /*d830*/  STL [R1+0x388], R70 ;  /* 0x0003884601007387 */ /* 0x000fe20000100800 */
[----:B------:R-:W-:-:S03]  /*d840*/  IADD3 R13, P2, PT, R56, R6, RZ ;  /* 0x00000006380d7210 */ /* 0x000fc60007f5e0ff */
[----:B------:R-:W2:Y:S01]  /*d850*/  LDL R62, [R1+0x234] ;  /* 0x00023400013e7983 */ /* 0x000ea20000100800 */
[----:B------:R-:W-:-:S03]  /*d860*/  LEA.HI.X.SX32 R43, R59, R3, 0x1, P0 ;  /* 0x000000033b2b7211 */ /* 0x000fc600000f0eff */
[----:B------:R-:W-:Y:S01]  /*d870*/  STL [R1+0x37c], R92 ;  /* 0x00037c5c01007387 */ /* 0x000fe20000100800 */
[----:B------:R-:W-:-:S03]  /*d880*/  LEA.HI.X.SX32 R30, R58, R3, 0x1, P1 ;  /* 0x000000033a1e7211 */ /* 0x000fc600008f0eff */
[----:B------:R-:W-:Y:S01]  /*d890*/  STL [R1+0x390], R55 ;  /* 0x0003903701007387 */ /* 0x000fe20000100800 */
[----:B------:R-:W-:-:S03]  /*d8a0*/  LEA.HI.X.SX32 R14, R56, R3, 0x1, P2 ;  /* 0x00000003380e7211 */ /* 0x000fc600010f0eff */
[----:B------:R-:W-:Y:S01]  /*d8b0*/  STL [R1+0x384], R69 ;  /* 0x0003844501007387 */ /* 0x000fe20000100800 */
[----:B------:R-:W-:-:S03]  /*d8c0*/  IADD3 R76, P0, PT, R52, R6, RZ ;  /* 0x00000006344c7210 */ /* 0x000fc60007f1e0ff */
[----:B------:R-:W-:Y:S04]  /*d8d0*/  STL [R1+0x38c], R57 ;  /* 0x00038c3901007387 */ /* 0x000fe80000100800 */
[----:B------:R-:W-:Y:S04]  /*d8e0*/  STL [R1+0x398], R25 ;  /* 0x0003981901007387 */ /* 0x000fe80000100800 */
[----:B------:R-:W-:Y:S04]  /*d8f0*/  STL [R1+0x3a0], R29 ;  /* 0x0003a01d01007387 */ /* 0x000fe80000100800 */
[----:B------:R-:W-:Y:S01]  /*d900*/  STL [R1+0x394], R43 ;  /* 0x0003942b01007387 */ /* 0x000fe20000100800 */
[----:B------:R-:W-:-:S03]  /*d910*/  LEA.HI.X.SX32 R77, R52, R3, 0x1, P0 ;  /* 0x00000003344d7211 */ /* 0x000fc600000f0eff */
[----:B------:R-:W2:Y:S04]  /*d920*/  LDL R56, [R1+0x1dc] ;  /* 0x0001dc0001387983 */ /* 0x000ea80000100800 */
[----:B------:R-:W-:Y:S04]  /*d930*/  STL [R1+0x3a8], R13 ;  /* 0x0003a80d01007387 */ /* 0x000fe80000100800 */
[----:B------:R-:W-:Y:S04]  /*d940*/  STL [R1+0x39c], R30 ;  /* 0x00039c1e01007387 */ /* 0x000fe80000100800 */
[----:B------:R-:W-:Y:S04]  /*d950*/  STL [R1+0x3a4], R14 ;  /* 0x0003a40e01007387 */ /* 0x000fe80000100800 */
[----:B------:R-:W3:Y:S01]  /*d960*/  LDL R52, [R1+0x1d8] ;  /* 0x0001d80001347983 */ /* 0x000ee20000100800 */
[----:B------:R-:W-:Y:S01]  /*d970*/  IMAD R47, R47, UR55, RZ ;  /* 0x000000372f2f7c24 */ /* 0x000fe2000f8e02ff */
[----:B------:R-:W0:Y:S04]  /*d980*/  S2R R10, SR_TID.X ;  /* 0x00000000000a7919 */ /* 0x000e280000002100 */
[----:B------:R-:W-:-:S04]  /*d990*/  IADD3 R59, P2, PT, R47, R6, RZ ;  /* 0x000000062f3b7210 */ /* 0x000fc80007f5e0ff */
[----:B------:R-:W-:Y:S02]  /*d9a0*/  LEA.HI.X.SX32 R58, R47, R3, 0x1, P2 ;  /* 0x000000032f3a7211 */ /* 0x000fe400010f0eff */
[----:B------:R-:W1:Y:S01]  /*d9b0*/  LDC R47, c[0x0][0x3a0] ;  /* 0x0000e800ff2f7b82 */ /* 0x000e620000000800 */
[----:B------:R-:W-:Y:S02]  /*d9c0*/  IMAD R37, R37, UR56, RZ ;  /* 0x0000003825257c24 */ /* 0x000fe4000f8e02ff */
[----:B------:R-:W-:-:S03]  /*d9d0*/  IMAD R50, R50, UR54, RZ ;  /* 0x0000003632327c24 */ /* 0x000fc6000f8e02ff */
[CC--:B------:R-:W-:Y:S02]  /*d9e0*/  IADD3 R38, P0, PT, R37.reuse, R6.reuse, RZ ;  /* 0x0000000625267210 */ /* 0x0c0fe40007f1e0ff */
[-C--:B------:R-:W-:Y:S01]  /*d9f0*/  IADD3 R4, P1, PT, R50, R6.reuse, RZ ;  /* 0x0000000632047210 */ /* 0x080fe20007f3e0ff */
[----:B------:R-:W-:Y:S01]  /*da00*/  IMAD R34, R34, UR57, RZ ;  /* 0x0000003922227c24 */ /* 0x000fe2000f8e02ff */
[-C--:B------:R-:W-:Y:S01]  /*da10*/  LEA.HI.X.SX32 R71, R37, R3.reuse, 0x1, P0 ;  /* 0x0000000325477211 */ /* 0x080fe200000f0eff */
[----:B------:R-:W-:Y:S01]  /*da20*/  IMAD R33, R33, UR58, RZ ;  /* 0x0000003a21217c24 */ /* 0x000fe2000f8e02ff */
[----:B------:R-:W-:Y:S01]  /*da30*/  LEA.HI.X.SX32 R50, R50, R3, 0x1, P1 ;  /* 0x0000000332327211 */ /* 0x000fe200008f0eff */
[----:B------:R-:W-:Y:S01]  /*da40*/  STL [R1+0x3b8], R4 ;  /* 0x0003b80401007387 */ /* 0x000fe20000100800 */
[----:B------:R-:W-:-:S03]  /*da50*/  IADD3 R39, P1, PT, R34, R6, RZ ;  /* 0x0000000622277210 */ /* 0x000fc60007f3e0ff */
[----:B------:R-:W-:Y:S01]  /*da60*/  STL [R1+0x3b0], R76 ;  /* 0x0003b04c01007387 */ /* 0x000fe20000100800 */
[----:B-1----:R-:W-:Y:S01]  /*da70*/  VIADD R75, R47, 0x7f ;  /* 0x0000007f2f4b7836 */ /* 0x002fe20000000000 */
[----:B0-----:R-:W-:Y:S02]  /*da80*/  LOP3.LUT R10, R10, 0x7f, RZ, 0xc0, !PT ;  /* 0x0000007f0a0a7812 */ /* 0x001fe400078ec0ff */
[----:B------:R-:W-:Y:S02]  /*da90*/  STL [R1+0x3c0], R59 ;  /* 0x0003c03b01007387 */ /* 0x000fe40000100800 */
[----:B------:R-:W-:Y:S02]  /*daa0*/  ISETP.GT.AND P0, PT, R75, 0x7f, PT ;  /* 0x0000007f4b00780c */ /* 0x000fe40003f04270 */
[----:B------:R-:W-:Y:S01]  /*dab0*/  STL [R1+0x3ac], R77 ;  /* 0x0003ac4d01007387 */ /* 0x000fe20000100800 */
[-C--:B------:R-:W-:Y:S02]  /*dac0*/  IADD3 R40, P2, PT, R33, R6.reuse, RZ ;  /* 0x0000000621287210 */ /* 0x080fe40007f5e0ff */
[----:B------:R-:W-:Y:S01]  /*dad0*/  ISETP.LT.AND P0, PT, R10, R47, P0 ;  /* 0x0000002f0a00720c */ /* 0x000fe20000701270 */
[----:B------:R-:W-:Y:S01]  /*dae0*/  STL [R1+0x3b4], R50 ;  /* 0x0003b43201007387 */ /* 0x000fe20000100800 */
[----:B------:R-:W-:-:S02]  /*daf0*/  IADD3 R26, P4, PT, R72, R6, RZ ;  /* 0x00000006481a7210 */ /* 0x000fc40007f9e0ff */
[-C--:B------:R-:W-:Y:S01]  /*db00*/  IADD3 R8, P6, PT, R74, R6.reuse, RZ ;  /* 0x000000064a087210 */ /* 0x080fe20007fde0ff */
[----:B------:R-:W-:Y:S01]  /*db10*/  STL [R1+0x3bc], R58 ;  /* 0x0003bc3a01007387 */ /* 0x000fe20000100800 */
[----:B------:R-:W-:-:S03]  /*db20*/  IADD3 R11, P5, PT, R73, R6, RZ ;  /* 0x00000006490b7210 */ /* 0x000fc60007fbe0ff */
[----:B------:R-:W-:Y:S01]  /*db30*/  STL [R1+0x3c4], R38 ;  /* 0x0003c42601007387 */ /* 0x000fe20000100800 */
[----:B------:R-:W-:-:S03]  /*db40*/  LEA.HI.X.SX32 R54, R34, R3, 0x1, P1 ;  /* 0x0000000322367211 */ /* 0x000fc600008f0eff */
[----:B------:R-:W-:Y:S01]  /*db50*/  STL [R1+0x3c8], R39 ;  /* 0x0003c82701007387 */ /* 0x000fe20000100800 */
[----:B------:R-:W-:-:S03]  /*db60*/  LEA.HI.X.SX32 R41, R33, R3, 0x1, P2 ;  /* 0x0000000321297211 */ /* 0x000fc600010f0eff */
[----:B------:R-:W-:Y:S01]  /*db70*/  STL [R1+0x3cc], R40 ;  /* 0x0003cc2801007387 */ /* 0x000fe20000100800 */
[-C--:B------:R-:W-:Y:S02]  /*db80*/  LEA.HI.X.SX32 R27, R72, R3.reuse, 0x1, P4 ;  /* 0x00000003481b7211 */ /* 0x080fe400020f0eff */
[----:B------:R-:W-:Y:S01]  /*db90*/  PRMT R7, RZ, 0x7610, R7 ;  /* 0x00007610ff077816 */ /* 0x000fe20000000007 */
[----:B------:R-:W-:Y:S01]  /*dba0*/  STL [R1+0x3d0], R26 ;  /* 0x0003d01a01007387 */ /* 0x000fe20000100800 */
[----:B------:R-:W-:-:S03]  /*dbb0*/  LEA.HI.X.SX32 R9, R74, R3, 0x1, P6 ;  /* 0x000000034a097211 */ /* 0x000fc600030f0eff */
[----:B------:R2:W-:Y:S04]  /*dbc0*/  STL [R1+0x20c], R8 ;  /* 0x00020c0801007387 */ /* 0x0005e80000100800 */
[----:B------:R-:W-:Y:S01]  /*dbd0*/  STL [R1+0x3d4], R11 ;  /* 0x0003d40b01007387 */ /* 0x000fe20000100800 */
[----:B------:R-:W-:-:S03]  /*dbe0*/  LEA.HI.X.SX32 R12, R73, R3, 0x1, P5 ;  /* 0x00000003490c7211 */ /* 0x000fc600028f0eff */
[----:B------:R-:W-:Y:S01]  /*dbf0*/  STL [R1+0x1f4], R71 ;  /* 0x0001f44701007387 */ /* 0x000fe20000100800 */
[----:B------:R-:W-:-:S03]  /*dc00*/  PRMT R3, RZ, 0x7610, R3 ;  /* 0x00007610ff037816 */ /* 0x000fc60000000003 */
[----:B------:R-:W-:Y:S04]  /*dc10*/  STL [R1+0x1fc], R54 ;  /* 0x0001fc3601007387 */ /* 0x000fe80000100800 */
[----:B------:R-:W-:Y:S04]  /*dc20*/  STL [R1+0x200], R41 ;  /* 0x0002002901007387 */ /* 0x000fe80000100800 */
[----:B------:R-:W-:Y:S04]  /*dc30*/  STL [R1+0x204], R27 ;  /* 0x0002041b01007387 */ /* 0x000fe80000100800 */
[----:B------:R3:W-:Y:S04]  /*dc40*/  STL [R1+0x1f8], R9 ;  /* 0x0001f80901007387 */ /* 0x0007e80000100800 */
[----:B------:R2:W4:Y:S02]  /*dc50*/  @P0 LDG.E.U8 R7, desc[UR18][R8.64] ;  /* 0x0000001208070981 */ /* 0x000524000c1e1100 */
[----:B--2---:R-:W-:-:S02]  /*dc60*/  @P0 IMAD.MOV.U32 R8, RZ, RZ, R56 ;  /* 0x000000ffff080224 */ /* 0x004fc400078e0038 */
[----:B---3--:R-:W-:-:S05]  /*dc70*/  @P0 IMAD.MOV.U32 R9, RZ, RZ, R52 ;  /* 0x000000ffff090224 */ /* 0x008fca00078e0034 */
[----:B------:R0:W2:Y:S04]  /*dc80*/  @P0 LDG.E.U8 R3, desc[UR18][R8.64] ;  /* 0x0000001208030981 */ /* 0x0000a8000c1e1100 */
[----:B------:R-:W-:Y:S04]  /*dc90*/  STS.U8 [R93+UR9+0x3780], R28 ;  /* 0x0037801c5d007988 */ /* 0x000fe80008000009 */
[----:B------:R-:W-:Y:S04]  /*dca0*/  STS.U8 [R93+UR9+0x3b80], R24 ;  /* 0x003b80185d007988 */ /* 0x000fe80008000009 */
[----:B------:R-:W-:Y:S01]  /*dcb0*/  STS.U8 [R93+UR9+0x3f80], R23 ;  /* 0x003f80175d007988 */ /* 0x000fe20008000009 */
[----:B0-----:R-:W-:-:S02]  /*dcc0*/  @P0 IMAD.MOV.U32 R8, RZ, RZ, R63 ;  /* 0x000000ffff080224 */ /* 0x001fc400078e003f */
[----:B------:R-:W-:Y:S01]  /*dcd0*/  @P0 IMAD.MOV.U32 R9, RZ, RZ, R62 ;  /* 0x000000ffff090224 */ /* 0x000fe200078e003e */
[----:B--2---:R0:W-:Y:S02]  /*dce0*/  STS.U8 [R10+UR9+0x8000], R3 ;  /* 0x008000030a007988 */ /* 0x0041e40008000009 */
[----:B0-----:R-:W-:-:S06]  /*dcf0*/  PRMT R3, RZ, 0x7610, R3 ;  /* 0x00007610ff037816 */ /* 0x001fcc0000000003 */
[----:B------:R0:W2:Y:S02]  /*dd00*/  @P0 LDG.E.U8 R3, desc[UR18][R8.64] ;  /* 0x0000001208030981 */ /* 0x0000a4000c1e1100 */
[----:B0-----:R-:W-:Y:S02]  /*dd10*/  @P0 IMAD.MOV.U32 R8, RZ, RZ, R65 ;  /* 0x000000ffff080224 */ /* 0x001fe400078e0041 */
[----:B------:R-:W-:Y:S01]  /*dd20*/  @P0 IMAD.MOV.U32 R9, RZ, RZ, R66 ;  /* 0x000000ffff090224 */ /* 0x000fe200078e0042 */
[----:B--2---:R0:W-:Y:S02]  /*dd30*/  STS.U8 [R10+UR9+0x8400], R3 ;  /* 0x008400030a007988 */ /* 0x0041e40008000009 */
[----:B0-----:R-:W-:-:S06]  /*dd40*/  PRMT R3, RZ, 0x7610, R3 ;  /* 0x00007610ff037816 */ /* 0x001fcc0000000003 */
[----:B------:R0:W2:Y:S02]  /*dd50*/  @P0 LDG.E.U8 R3, desc[UR18][R8.64] ;  /* 0x0000001208030981 */ /* 0x0000a4000c1e1100 */
[----:B0-----:R-:W-:Y:S02]  /*dd60*/  @P0 IMAD.MOV.U32 R8, RZ, RZ, R49 ;  /* 0x000000ffff080224 */ /* 0x001fe400078e0031 */
[----:B----4-:R-:W-:Y:S01]  /*dd70*/  @P0 IMAD.MOV.U32 R9, RZ, RZ, R53 ;  /* 0x000000ffff090224 */ /* 0x010fe200078e0035 */
        /* <DEDUP_REMOVED lines=17> */
[----:B------:R0:W2:Y:S04]  /*de90*/  @P0 LDG.E.U8 R3, desc[UR18][R8.64] ;  /* 0x0000001208030981 */ /* 0x0000a8000c1e1100 */
[----:B------:R-:W-:Y:S04]  /*dea0*/  STL [R1+0x208], R12 ;  /* 0x0002080c01007387 */ /* 0x000fe80000100800 */
[----:B------:R-:W3:Y:S01]  /*deb0*/  LDL R56, [R1+0x1e0] ;  /* 0x0001e00001387983 */ /* 0x000ee20000100800 */
[----:B0-----:R-:W-:Y:S02]  /*dec0*/  @P0 IMAD.MOV.U32 R8, RZ, RZ, R4 ;  /* 0x000000ffff080224 */ /* 0x001fe400078e0004 */
[----:B------:R-:W-:Y:S01]  /*ded0*/  @P0 IMAD.MOV.U32 R9, RZ, RZ, R50 ;  /* 0x000000ffff090224 */ /* 0x000fe200078e0032 */
[----:B------:R-:W4:Y:S04]  /*dee0*/  LDL R63, [R1+0x1e4] ;  /* 0x0001e400013f7983 */ /* 0x000f280000100800 */
[----:B------:R-:W3:Y:S04]  /*def0*/  LDL R66, [R1+0x23c] ;  /* 0x00023c0001427983 */ /* 0x000ee80000100800 */
[----:B------:R-:W3:Y:S01]  /*df00*/  LDL R65, [R1+0x240] ;  /* 0x0002400001417983 */ /* 0x000ee20000100800 */
[----:B------:R-:W-:-:S03]  /*df10*/  PRMT R6, RZ, 0x7610, R6 ;  /* 0x00007610ff067816 */ /* 0x000fc60000000006 */
[----:B------:R-:W3:Y:S04]  /*df20*/  LDL R53, [R1+0x27c] ;  /* 0x00027c0001357983 */ /* 0x000ee80000100800 */
[----:B------:R-:W3:Y:S01]  /*df30*/  LDL R49, [R1+0x280] ;  /* 0x0002800001317983 */ /* 0x000ee20000100800 */
[----:B------:R-:W0:Y:S03]  /*df40*/  S2R R62, SR_TID.X ;  /* 0x00000000003e7919 */ /* 0x000e260000002100 */
[----:B------:R-:W3:Y:S04]  /*df50*/  LDL R64, [R1+0x2bc] ;  /* 0x0002bc0001407983 */ /* 0x000ee80000100800 */
[----:B------:R-:W3:Y:S04]  /*df60*/  LDL R48, [R1+0x2c0] ;  /* 0x0002c00001307983 */ /* 0x000ee80000100800 */
[----:B------:R-:W3:Y:S04]  /*df70*/  LDL.LU R84, [R1+0x880] ;  /* 0x0008800001547983 */ /* 0x000ee80000300800 */
[----:B------:R-:W3:Y:S04]  /*df80*/  LDL.LU R83, [R1+0x87c] ;  /* 0x00087c0001537983 */ /* 0x000ee80000300800 */
[----:B------:R-:W3:Y:S04]  /*df90*/  LDL.LU R19, [R1+0x878] ;  /* 0x0008780001137983 */ /* 0x000ee80000300800 */
[----:B------:R-:W3:Y:S04]  /*dfa0*/  LDL.LU R88, [R1+0x874] ;  /* 0x0008740001587983 */ /* 0x000ee80000300800 */
[----:B------:R-:W3:Y:S04]  /*dfb0*/  LDL.LU R4, [R1+0x870] ;  /* 0x0008700001047983 */ /* 0x000ee80000300800 */
[----:B--2---:R1:W-:Y:S02]  /*dfc0*/  STS.U8 [R10+UR9+0x9800], R3 ;  /* 0x009800030a007988 */ /* 0x0043e40008000009 */
[----:B-1----:R-:W-:-:S06]  /*dfd0*/  PRMT R3, RZ, 0x7610, R3 ;  /* 0x00007610ff037816 */ /* 0x002fcc0000000003 */
[----:B------:R4:W2:Y:S02]  /*dfe0*/  @P0 LDG.E.U8 R3, desc[UR18][R8.64] ;  /* 0x0000001208030981 */ /* 0x0008a4000c1e1100 */
[----:B----4-:R-:W-:Y:S02]  /*dff0*/  @P0 IMAD.MOV.U32 R8, RZ, RZ, R63 ;  /* 0x000000ffff080224 */ /* 0x010fe400078e003f */
[----:B---3--:R-:W-:Y:S01]  /*e000*/  @P0 IMAD.MOV.U32 R9, RZ, RZ, R56 ;  /* 0x000000ffff090224 */ /* 0x008fe200078e0038 */
[----:B0-----:R-:W-:Y:S01]  /*e010*/  LOP3.LUT R62, R62, 0x7f, RZ, 0xc0, !PT ;  /* 0x0000007f3e3e7812 */ /* 0x001fe200078ec0ff */
[----:B------:R-:W3:Y:S04]  /*e020*/  LDL R63, [R1+0x1e8] ;  /* 0x0001e800013f7983 */ /* 0x000ee80000100800 */
[----:B------:R0:W4:Y:S02]  /*e030*/  @P0 LDG.E.U8 R6, desc[UR18][R8.64] ;  /* 0x0000001208060981 */ /* 0x000124000c1e1100 */
[----:B0-----:R-:W-:-:S02]  /*e040*/  @P0 IMAD.MOV.U32 R8, RZ, RZ, R65 ;  /* 0x000000ffff080224 */ /* 0x001fc400078e0041 */
[----:B------:R-:W-:Y:S01]  /*e050*/  @P0 IMAD.MOV.U32 R9, RZ, RZ, R66 ;  /* 0x000000ffff090224 */ /* 0x000fe200078e0042 */
[----:B--2---:R0:W-:Y:S01]  /*e060*/  STS.U8 [R10+UR9+0x9c00], R3 ;  /* 0x009c00030a007988 */ /* 0x0041e20008000009 */
[----:B------:R-:W-:-:S03]  /*e070*/  LOP3.LUT R62, R62, 0x10, RZ, 0x3c, !PT ;  /* 0x000000103e3e7812 */ /* 0x000fc600078e3cff */
[----:B------:R-:W2:Y:S04]  /*e080*/  LDL R66, [R1+0x1ec] ;  /* 0x0001ec0001427983 */ /* 0x000ea80000100800 */
[----:B------:R-:W2:Y:S01]  /*e090*/  LDL R65, [R1+0x284] ;  /* 0x0002840001417983 */ /* 0x000ea20000100800 */
[----:B0-----:R-:W-:-:S06]  /*e0a0*/  PRMT R3, RZ, 0x7610, R3 ;  /* 0x00007610ff037816 */ /* 0x001fcc0000000003 */
[----:B------:R0:W2:Y:S04]  /*e0b0*/  @P0 LDG.E.U8 R3, desc[UR18][R8.64] ;  /* 0x0000001208030981 */ /* 0x0000a8000c1e1100 */
[----:B----4-:R-:W-:Y:S01]  /*e0c0*/  STS.U8 [R62+UR9+0x8080], R6 ;  /* 0x008080063e007988 */ /* 0x010fe20008000009 */
[----:B0-----:R-:W-:Y:S02]  /*e0d0*/  @P0 IMAD.MOV.U32 R8, RZ, RZ, R49 ;  /* 0x000000ffff080224 */ /* 0x001fe400078e0031 */
[----:B------:R-:W-:Y:S01]  /*e0e0*/  @P0 IMAD.MOV.U32 R9, RZ, RZ, R53 ;  /* 0x000000ffff090224 */ /* 0x000fe200078e0035 */
[----:B------:R-:W4:Y:S04]  /*e0f0*/  LDL R49, [R1+0x248] ;  /* 0x0002480001317983 */ /* 0x000f280000100800 */
[----:B------:R-:W3:Y:S04]  /*e100*/  LDL R53, [R1+0x244] ;  /* 0x0002440001357983 */ /* 0x000ee80000100800 */
[----:B--2---:R0:W-:Y:S02]  /*e110*/  STS.U8 [R62+UR9+0x8480], R3 ;  /* 0x008480033e007988 */ /* 0x0041e40008000009 */
[----:B0-----:R-:W-:-:S06]  /*e120*/  PRMT R3, RZ, 0x7610, R3 ;  /* 0x00007610ff037816 */ /* 0x001fcc0000000003 */
[----:B------:R0:W2:Y:S02]  /*e130*/  @P0 LDG.E.U8 R3, desc[UR18][R8.64] ;  /* 0x0000001208030981 */ /* 0x0000a4000c1e1100 */
[----:B0-----:R-:W-:Y:S02]  /*e140*/  @P0 IMAD.MOV.U32 R8, RZ, RZ, R48 ;  /* 0x000000ffff080224 */ /* 0x001fe400078e0030 */
[----:B------:R-:W-:Y:S01]  /*e150*/  @P0 IMAD.MOV.U32 R9, RZ, RZ, R64 ;  /* 0x000000ffff090224 */ /* 0x000fe200078e0040 */
[----:B------:R-:W-:Y:S01]  /*e160*/  PRMT R6, RZ, 0x7610, R6 ;  /* 0x00007610ff067816 */ /* 0x000fe20000000006 */
[----:B------:R-:W3:Y:S04]  /*e170*/  LDL R48, [R1+0x288] ;  /* 0x0002880001307983 */ /* 0x000ee80000100800 */
[----:B--2---:R0:W-:Y:S02]  /*e180*/  STS.U8 [R62+UR9+0x8880], R3 ;  /* 0x008880033e007988 */ /* 0x0041e40008000009 */
[----:B0-----:R-:W-:-:S06]  /*e190*/  PRMT R3, RZ, 0x7610, R3 ;  /* 0x00007610ff037816 */ /* 0x001fcc0000000003 */
[----:B------:R0:W2:Y:S02]  /*e1a0*/  @P0 LDG.E.U8 R3, desc[UR18][R8.64] ;  /* 0x0000001208030981 */ /* 0x0000a4000c1e1100 */
[----:B0-----:R-:W-:Y:S02]  /*e1b0*/  @P0 IMAD.MOV.U32 R8, RZ, RZ, R91 ;  /* 0x000000ffff080224 */ /* 0x001fe400078e005b */
[----:B------:R-:W-:Y:S02]  /*e1c0*/  @P0 IMAD.MOV.U32 R9, RZ, RZ, R22 ;  /* 0x000000ffff090224 */ /* 0x000fe400078e0016 */
[----:B------:R-:W3:Y:S04]  /*e1d0*/  LDL.LU R22, [R1+0x86c] ;  /* 0x00086c0001167983 */ /* 0x000ee80000300800 */
[----:B------:R-:W3:Y:S04]  /*e1e0*/  LDL.LU R91, [R1+0x868] ;  /* 0x00086800015b7983 */ /* 0x000ee80000300800 */
        /* <DEDUP_REMOVED lines=8> */
[----:B--2---:R0:W-:Y:S02]  /*e270*/  STS.U8 [R62+UR9+0x9080], R3 ;  /* 0x009080033e007988 */ /* 0x0041e40008000009 */
[----:B0-----:R-:W-:-:S06]  /*e280*/  PRMT R3, RZ, 0x7610, R3 ;  /* 0x00007610ff037816 */ /* 0x001fcc0000000003 */
[----:B------:R0:W2:Y:S02]  /*e290*/  @P0 LDG.E.U8 R3, desc[UR18][R8.64] ;  /* 0x0000001208030981 */ /* 0x0000a4000c1e1100 */
[----:B0-----:R-:W-:Y:S02]  /*e2a0*/  @P0 IMAD.MOV.U32 R8, RZ, RZ, R67 ;  /* 0x000000ffff080224 */ /* 0x001fe400078e0043 */
[----:B------:R-:W-:Y:S01]  /*e2b0*/  @P0 IMAD.MOV.U32 R9, RZ, RZ, R92 ;  /* 0x000000ffff090224 */ /* 0x000fe200078e005c */
[----:B--2---:R0:W-:Y:S01]  /*e2c0*/  STS.U8 [R62+UR9+0x9480], R3 ;  /* 0x009480033e007988 */ /* 0x0041e20008000009 */
[----:B------:R-:W1:Y:S03]  /*e2d0*/  S2R R67, SR_TID.X ;  /* 0x0000000000437919 */ /* 0x000e660000002100 */
[----:B------:R-:W2:Y:S01]  /*e2e0*/  LDL.LU R92, [R1+0x85c] ;  /* 0x00085c00015c7983 */ /* 0x000ea20000300800 */
        /* <DEDUP_REMOVED lines=8> */
[----:B---3--:R-:W-:-:S05]  /*e370*/  @P0 IMAD.MOV.U32 R9, RZ, RZ, R63 ;  /* 0x000000ffff090224 */ /* 0x008fca00078e003f */
[----:B------:R4:W3:Y:S02]  /*e380*/  @P0 LDG.E.U8 R6, desc[UR18][R8.64] ;  /* 0x0000001208060981 */ /* 0x0008e4000c1e1100 */
[----:B----4-:R-:W-:Y:S02]  /*e390*/  @P0 IMAD.MOV.U32 R8, RZ, RZ, R49 ;  /* 0x000000ffff080224 */ /* 0x010fe400078e0031 */
[----:B------:R-:W-:Y:S01]  /*e3a0*/  @P0 IMAD.MOV.U32 R9, RZ, RZ, R53 ;  /* 0x000000ffff090224 */ /* 0x000fe200078e0035 */
[----:B-1----:R-:W-:Y:S01]  /*e3b0*/  LOP3.LUT R67, R67, 0x7f, RZ, 0xc0, !PT ;  /* 0x0000007f43437812 */ /* 0x002fe200078ec0ff */
[----:B------:R-:W4:Y:S04]  /*e3c0*/  LDL R53, [R1+0x1f0] ;  /* 0x0001f00001357983 */ /* 0x000f280000100800 */
[----:B--2---:R0:W-:Y:S04]  /*e3d0*/  STS.U8 [R62+UR9+0x9c80], R3 ;  /* 0x009c80033e007988 */ /* 0x0041e80008000009 */
[----:B------:R-:W2:Y:S01]  /*e3e0*/  LDL R49, [R1+0x210] ;  /* 0x0002100001317983 */ /* 0x000ea20000100800 */
[----:B0-----:R-:W-:-:S06]  /*e3f0*/  PRMT R3, RZ, 0x7610, R3 ;  /* 0x00007610ff037816 */ /* 0x001fcc0000000003 */
[----:B------:R0:W2:Y:S01]  /*e400*/  @P0 LDG.E.U8 R3, desc[UR18][R8.64] ;  /* 0x0000001208030981 */ /* 0x0000a2000c1e1100 */
[----:B------:R-:W-:-:S05]  /*e410*/  LOP3.LUT R67, R67, 0x20, RZ, 0x3c, !PT ;  /* 0x0000002043437812 */ /* 0x000fca00078e3cff */
[----:B---3--:R-:W-:Y:S01]  /*e420*/  STS.U8 [R67+UR9+0x8100], R6 ;  /* 0x0081000643007988 */ /* 0x008fe20008000009 */
[----:B0-----:R-:W-:Y:S02]  /*e430*/  @P0 IMAD.MOV.U32 R8, RZ, RZ, R48 ;  /* 0x000000ffff080224 */ /* 0x001fe400078e0030 */
[----:B------:R-:W-:Y:S01]  /*e440*/  @P0 IMAD.MOV.U32 R9, RZ, RZ, R65 ;  /* 0x000000ffff090224 */ /* 0x000fe200078e0041 */
[----:B------:R-:W3:Y:S04]  /*e450*/  LDL R48, [R1+0x250] ;  /* 0x0002500001307983 */ /* 0x000ee80000100800 */
[----:B------:R-:W3:Y:S04]  /*e460*/  LDL R65, [R1+0x24c] ;  /* 0x00024c0001417983 */ /* 0x000ee80000100800 */
[----:B--2---:R0:W-:Y:S02]  /*e470*/  STS.U8 [R67+UR9+0x8500], R3 ;  /* 0x0085000343007988 */ /* 0x0041e40008000009 */
[----:B0-----:R-:W-:-:S06]  /*e480*/  PRMT R3, RZ, 0x7610, R3 ;  /* 0x00007610ff037816 */ /* 0x001fcc0000000003 */
[----:B------:R0:W2:Y:S02]  /*e490*/  @P0 LDG.E.U8 R3, desc[UR18][R8.64] ;  /* 0x0000001208030981 */ /* 0x0000a4000c1e1100 */
[----:B0-----:R-:W-:Y:S02]  /*e4a0*/  @P0 IMAD.MOV.U32 R8, RZ, RZ, R64 ;  /* 0x000000ffff080224 */ /* 0x001fe400078e0040 */
[----:B------:R-:W-:Y:S01]  /*e4b0*/  @P0 IMAD.MOV.U32 R9, RZ, RZ, R84 ;  /* 0x000000ffff090224 */ /* 0x000fe200078e0054 */
[----:B------:R-:W-:Y:S01]  /*e4c0*/  PRMT R6, RZ, 0x7610, R6 ;  /* 0x00007610ff067816 */ /* 0x000fe20000000006 */
        /* <DEDUP_REMOVED lines=31> */
[----:B------:R-:W0:Y:S04]  /*e6c0*/  S2R R38, SR_TID.X ;  /* 0x0000000000267919 */ /* 0x000e280000002100 */
[----:B------:R3:W4:Y:S04]  /*e6d0*/  @P0 LDG.E.U8 R6, desc[UR18][R8.64] ;  /* 0x0000001208060981 */ /* 0x000728000c1e1100 */
[----:B------:R-:W4:Y:S01]  /*e6e0*/  LDL R49, [R1+0x214] ;  /* 0x0002140001317983 */ /* 0x000f220000100800 */
[----:B---3--:R-:W-:-:S02]  /*e6f0*/  @P0 IMAD.MOV.U32 R8, RZ, RZ, R48 ;  /* 0x000000ffff080224 */ /* 0x008fc400078e0030 */
[----:B------:R-:W-:Y:S01]  /*e700*/  @P0 IMAD.MOV.U32 R9, RZ, RZ, R65 ;  /* 0x000000ffff090224 */ /* 0x000fe200078e0041 */
[----:B------:R-:W3:Y:S04]  /*e710*/  LDL R48, [R1+0x258] ;  /* 0x0002580001307983 */ /* 0x000ee80000100800 */
[----:B--2---:R1:W-:Y:S02]  /*e720*/  STS.U8 [R67+UR9+0x9d00], R3 ;  /* 0x009d000343007988 */ /* 0x0043e40008000009 */
[----:B-1----:R-:W-:-:S06]  /*e730*/  PRMT R3, RZ, 0x7610, R3 ;  /* 0x00007610ff037816 */ /* 0x002fcc0000000003 */
[----:B------:R1:W2:Y:S01]  /*e740*/  @P0 LDG.E.U8 R3, desc[UR18][R8.64] ;  /* 0x0000001208030981 */ /* 0x0002a2000c1e1100 */
[----:B0-----:R-:W-:-:S04]  /*e750*/  LOP3.LUT R38, R38, 0x7f, RZ, 0xc0, !PT ;  /* 0x0000007f26267812 */ /* 0x001fc800078ec0ff */
[----:B------:R-:W-:Y:S02]  /*e760*/  LOP3.LUT R53, R38, 0x30, RZ, 0x3c, !PT ;  /* 0x0000003026357812 */ /* 0x000fe400078e3cff */
[----:B------:R-:W3:Y:S04]  /*e770*/  LDL R38, [R1+0x218] ;  /* 0x0002180001267983 */ /* 0x000ee80000100800 */
[----:B----4-:R-:W-:Y:S01]  /*e780*/  STS.U8 [R53+UR9+0x8180], R6 ;  /* 0x0081800635007988 */ /* 0x010fe20008000009 */
[----:B-1----:R-:W-:Y:S02]  /*e790*/  @P0 IMAD.MOV.U32 R8, RZ, RZ, R64 ;  /* 0x000000ffff080224 */ /* 0x002fe400078e0040 */
[----:B------:R-:W-:Y:S02]  /*e7a0*/  @P0 IMAD.MOV.U32 R9, RZ, RZ, R84 ;  /* 0x000000ffff090224 */ /* 0x000fe400078e0054 */
[----:B------:R-:W4:Y:S04]  /*e7b0*/  LDL.LU R84, [R1+0x844] ;  /* 0x0008440001547983 */ /* 0x000f280000300800 */
        /* <DEDUP_REMOVED lines=12> */
[----:B------:R-:W3:Y:S01]  /*e880*/  LDL.LU R82, [R1+0x838] ;  /* 0x0008380001527983 */ /* 0x000ee20000300800 */
[----:B------:R-:W-:-:S03]  /*e890*/  PRMT R6, RZ, 0x7610, R6 ;  /* 0x00007610ff067816 */ /* 0x000fc60000000006 */
        /* <DEDUP_REMOVED lines=19> */
[----:B---3--:R-:W-:Y:S02]  /*e9d0*/  @P0 IMAD.MOV.U32 R8, RZ, RZ, R38 ;  /* 0x000000ffff080224 */ /* 0x008fe400078e0026 */
[----:B------:R-:W-:Y:S01]  /*e9e0*/  @P0 IMAD.MOV.U32 R9, RZ, RZ, R49 ;  /* 0x000000ffff090224 */ /* 0x000fe200078e0031 */
[----:B------:R-:W0:Y:S04]  /*e9f0*/  S2R R39, SR_TID.X ;  /* 0x0000000000277919 */ /* 0x000e280000002100 */
[----:B------:R1:W3:Y:S04]  /*ea00*/  @P0 LDG.E.U8 R6, desc[UR18][R8.64] ;  /* 0x0000001208060981 */ /* 0x0002e8000c1e1100 */
[----:B------:R-:W3:Y:S01]  /*ea10*/  LDL R38, [R1+0x220] ;  /* 0x0002200001267983 */ /* 0x000ee20000100800 */
[----:B-1----:R-:W-:-:S02]  /*ea20*/  @P0 IMAD.MOV.U32 R8, RZ, RZ, R48 ;  /* 0x000000ffff080224 */ /* 0x002fc400078e0030 */
[----:B------:R-:W-:Y:S02]  /*ea30*/  @P0 IMAD.MOV.U32 R9, RZ, RZ, R82 ;  /* 0x000000ffff090224 */ /* 0x000fe400078e0052 */
[----:B------:R-:W4:Y:S04]  /*ea40*/  LDL.LU R82, [R1+0x830] ;  /* 0x0008300001527983 */ /* 0x000f280000300800 */
[----:B--2---:R1:W-:Y:S02]  /*ea50*/  STS.U8 [R53+UR9+0x9d80], R3 ;  /* 0x009d800335007988 */ /* 0x0043e40008000009 */
[----:B-1----:R-:W-:-:S06]  /*ea60*/  PRMT R3, RZ, 0x7610, R3 ;  /* 0x00007610ff037816 */ /* 0x002fcc0000000003 */
[----:B------:R1:W2:Y:S01]  /*ea70*/  @P0 LDG.E.U8 R3, desc[UR18][R8.64] ;  /* 0x0000001208030981 */ /* 0x0002a2000c1e1100 */
[----:B0-----:R-:W-:-:S04]  /*ea80*/  LOP3.LUT R39, R39, 0x7f, RZ, 0xc0, !PT ;  /* 0x0000007f27277812 */ /* 0x001fc800078ec0ff */
[----:B------:R-:W-:-:S05]  /*ea90*/  LOP3.LUT R39, R39, 0x40, RZ, 0x3c, !PT ;  /* 0x0000004027277812 */ /* 0x000fca00078e3cff */
[----:B---3--:R-:W-:Y:S01]  /*eaa0*/  STS.U8 [R39+UR9+0x8200], R6 ;  /* 0x0082000627007988 */ /* 0x008fe20008000009 */
[----:B-1----:R-:W-:Y:S02]  /*eab0*/  @P0 IMAD.MOV.U32 R8, RZ, RZ, R5 ;  /* 0x000000ffff080224 */ /* 0x002fe400078e0005 */
        /* <DEDUP_REMOVED lines=32> */
[----:B------:R0:W2:Y:S01]  /*ecc0*/  @P0 LDG.E.U8 R3, desc[UR18][R8.64] ;  /* 0x0000001208030981 */ /* 0x0000a2000c1e1100 */
[----:B------:R-:W-:Y:S01]  /*ecd0*/  PRMT R6, RZ, 0x7610, R6 ;  /* 0x00007610ff067816 */ /* 0x000fe20000000006 */
[----:B0-----:R-:W-:Y:S02]  /*ece0*/  @P0 IMAD.MOV.U32 R8, RZ, RZ, R38 ;  /* 0x000000ffff080224 */ /* 0x001fe400078e0026 */
[----:B---3--:R-:W-:Y:S01]  /*ecf0*/  @P0 IMAD.MOV.U32 R9, RZ, RZ, R91 ;  /* 0x000000ffff090224 */ /* 0x008fe200078e005b */
[----:B------:R-:W0:Y:S04]  /*ed00*/  S2R R25, SR_TID.X ;  /* 0x0000000000197919 */ /* 0x000e280000002100 */
[----:B------:R1:W3:Y:S04]  /*ed10*/  @P0 LDG.E.U8 R6, desc[UR18][R8.64] ;  /* 0x0000001208060981 */ /* 0x0002e8000c1e1100 */
[----:B------:R-:W3:Y:S01]  /*ed20*/  LDL.LU R91, [R1+0x81c] ;  /* 0x00081c00015b7983 */ /* 0x000ee20000300800 */
[----:B-1----:R-:W-:-:S02]  /*ed30*/  @P0 IMAD.MOV.U32 R8, RZ, RZ, R5 ;  /* 0x000000ffff080224 */ /* 0x002fc400078e0005 */
[----:B------:R-:W-:Y:S02]  /*ed40*/  @P0 IMAD.MOV.U32 R9, RZ, RZ, R86 ;  /* 0x000000ffff090224 */ /* 0x000fe400078e0056 */
[----:B------:R-:W4:Y:S01]  /*ed50*/  LDL.LU R86, [R1+0x818] ;  /* 0x0008180001567983 */ /* 0x000f220000300800 */
[----:B------:R-:W-:-:S03]  /*ed60*/  LOP3.LUT R10, R10, 0x60, RZ, 0x3c, !PT ;  /* 0x000000600a0a7812 */ /* 0x000fc600078e3cff */
[----:B------:R-:W5:Y:S04]  /*ed70*/  LDL.LU R5, [R1+0x814] ;  /* 0x0008140001057983 */ /* 0x000f680000300800 */
        /* <DEDUP_REMOVED lines=8> */
[----:B------:R-:W5:Y:S04]  /*ee00*/  LDL.LU R2, [R1+0x810] ;  /* 0x0008100001027983 */ /* 0x000f680000300800 */
[----:B------:R-:W5:Y:S04]  /*ee10*/  LDL.LU R0, [R1+0x80c] ;  /* 0x00080c0001007983 */ /* 0x000f680000300800 */
[----:B--2---:R0:W-:Y:S02]  /*ee20*/  STS.U8 [R25+UR9+0x8680], R3 ;  /* 0x0086800319007988 */ /* 0x0041e40008000009 */
[----:B0-----:R-:W-:-:S06]  /*ee30*/  PRMT R3, RZ, 0x7610, R3 ;  /* 0x00007610ff037816 */ /* 0x001fcc0000000003 */
[----:B------:R0:W2:Y:S02]  /*ee40*/  @P0 LDG.E.U8 R3, desc[UR18][R8.64] ;  /* 0x0000001208030981 */ /* 0x0000a4000c1e1100 */
[----:B0-----:R-:W-:Y:S02]  /*ee50*/  @P0 IMAD.MOV.U32 R8, RZ, RZ, R4 ;  /* 0x000000ffff080224 */ /* 0x001fe400078e0004 */
[----:B------:R-:W-:Y:S01]  /*ee60*/  @P0 IMAD.MOV.U32 R9, RZ, RZ, R42 ;  /* 0x000000ffff090224 */ /* 0x000fe200078e002a */
[----:B------:R-:W-:Y:S01]  /*ee70*/  PRMT R6, RZ, 0x7610, R6 ;  /* 0x00007610ff067816 */ /* 0x000fe20000000006 */
[----:B------:R-:W5:Y:S04]  /*ee80*/  LDL.LU R4, [R1+0x808] ;  /* 0x0008080001047983 */ /* 0x000f680000300800 */
        /* <DEDUP_REMOVED lines=23> */
[----:B----4-:R-:W-:Y:S02]  /*f000*/  @P0 IMAD.MOV.U32 R8, RZ, RZ, R86 ;  /* 0x000000ffff080224 */ /* 0x010fe400078e0056 */
[----:B------:R-:W-:Y:S02]  /*f010*/  @P0 IMAD.MOV.U32 R9, RZ, RZ, R68 ;  /* 0x000000ffff090224 */ /* 0x000fe400078e0044 */
[----:B------:R-:W5:Y:S04]  /*f020*/  LDL.LU R68, [R1+0x804] ;  /* 0x0008040001447983 */ /* 0x000f680000300800 */
[----:B------:R0:W3:Y:S04]  /*f030*/  @P0 LDG.E.U8 R6, desc[UR18][R8.64] ;  /* 0x0000001208060981 */ /* 0x0000e8000c1e1100 */
[----:B------:R-:W5:Y:S01]  /*f040*/  LDL.LU R86, [R1+0x800] ;  /* 0x0008000001567983 */ /* 0x000f620000300800 */
[----:B0-----:R-:W-:-:S02]  /*f050*/  @P0 IMAD.MOV.U32 R8, RZ, RZ, R82 ;  /* 0x000000ffff080224 */ /* 0x001fc400078e0052 */
[----:B------:R-:W-:Y:S02]  /*f060*/  @P0 IMAD.MOV.U32 R9, RZ, RZ, R84 ;  /* 0x000000ffff090224 */ /* 0x000fe400078e0054 */
[----:B------:R-:W5:Y:S04]  /*f070*/  LDL.LU R84, [R1+0x7fc] ;  /* 0x0007fc0001547983 */ /* 0x000f680000300800 */
[----:B------:R-:W5:Y:S04]  /*f080*/  LDL.LU R82, [R1+0x7f8] ;  /* 0x0007f80001527983 */ /* 0x000f680000300800 */
[----:B--2---:R0:W-:Y:S02]  /*f090*/  STS.U8 [R25+UR9+0x9e80], R3 ;  /* 0x009e800319007988 */ /* 0x0041e40008000009 */
[----:B0-----:R-:W-:-:S06]  /*f0a0*/  PRMT R3, RZ, 0x7610, R3 ;  /* 0x00007610ff037816 */ /* 0x001fcc0000000003 */
[----:B------:R0:W2:Y:S04]  /*f0b0*/  @P0 LDG.E.U8 R3, desc[UR18][R8.64] ;  /* 0x0000001208030981 */ /* 0x0000a8000c1e1100 */
[----:B---3--:R-:W-:Y:S01]  /*f0c0*/  STS.U8 [R10+UR9+0x8300], R6 ;  /* 0x008300060a007988 */ /* 0x008fe20008000009 */
        /* <DEDUP_REMOVED lines=35> */
[----:B------:R-:W-:-:S03]  /*f300*/  PRMT R6, RZ, 0x7610, R6 ;  /* 0x00007610ff067816 */ /* 0x000fc60000000006 */
[----:B------:R-:W-:Y:S01]  /*f310*/  STS.U8 [R93+UR9+0x9f80], R7 ;  /* 0x009f80075d007988 */ /* 0x000fe20008000009 */
[----:B0-----:R-:W-:Y:S02]  /*f320*/  @P0 IMAD.MOV.U32 R8, RZ, RZ, R89 ;  /* 0x000000ffff080224 */ /* 0x001fe400078e0059 */
[----:B------:R-:W-:-:S05]  /*f330*/  @P0 IMAD.MOV.U32 R9, RZ, RZ, R90 ;  /* 0x000000ffff090224 */ /* 0x000fca00078e005a */
[----:B------:R0:W3:Y:S02]  /*f340*/  @P0 LDG.E.U8 R6, desc[UR18][R8.64] ;  /* 0x0000001208060981 */ /* 0x0000e4000c1e1100 */
[----:B0-----:R-:W-:Y:S02]  /*f350*/  @P0 IMAD.MOV.U32 R8, RZ, RZ, R87 ;  /* 0x000000ffff080224 */ /* 0x001fe400078e0057 */
[----:B------:R-:W-:Y:S01]  /*f360*/  @P0 IMAD.MOV.U32 R9, RZ, RZ, R88 ;  /* 0x000000ffff090224 */ /* 0x000fe200078e0058 */
[----:B--2---:R0:W-:Y:S02]  /*f370*/  STS.U8 [R93+UR9+0x8380], R3 ;  /* 0x008380035d007988 */ /* 0x0041e40008000009 */
[----:B0-----:R-:W-:-:S06]  /*f380*/  PRMT R3, RZ, 0x7610, R3 ;  /* 0x00007610ff037816 */ /* 0x001fcc0000000003 */
[----:B------:R0:W2:Y:S04]  /*f390*/  @P0 LDG.E.U8 R3, desc[UR18][R8.64] ;  /* 0x0000001208030981 */ /* 0x0000a8000c1e1100 */
[----:B---3--:R1:W-:Y:S01]  /*f3a0*/  STS.U8 [R93+UR9+0x8780], R6 ;  /* 0x008780065d007988 */ /* 0x0083e20008000009 */
[----:B0-----:R-:W-:Y:S02]  /*f3b0*/  @P0 IMAD.MOV.U32 R8, RZ, RZ, R83 ;  /* 0x000000ffff080224 */ /* 0x001fe400078e0053 */
[----:B------:R-:W-:Y:S01]  /*f3c0*/  @P0 IMAD.MOV.U32 R9, RZ, RZ, R85 ;  /* 0x000000ffff090224 */ /* 0x000fe200078e0055 */
[----:B-1----:R-:W-:-:S06]  /*f3d0*/  PRMT R6, RZ, 0x7610, R6 ;  /* 0x00007610ff067816 */ /* 0x002fcc0000000006 */
        /* <DEDUP_REMOVED lines=15> */
[----:B------:R-:W2:Y:S04]  /*f4d0*/  @P0 LDG.E.U8 R3, desc[UR18][R8.64] ;  /* 0x0000001208030981 */ /* 0x000ea8000c1e1100 */
[----:B---3--:R0:W-:Y:S01]  /*f4e0*/  STS.U8 [R93+UR9+0x9780], R6 ;  /* 0x009780065d007988 */ /* 0x0081e20008000009 */
[----:B------:R-:W-:-:S04]  /*f4f0*/  ISETP.NE.U32.AND P0, PT, RZ, UR11, PT ;  /* 0x0000000bff007c0c */ /* 0x000fc8000bf05070 */
[C---:B------:R-:W-:Y:S02]  /*f500*/  ISETP.LT.OR P1, PT, R75.reuse, 0x80, P0 ;  /* 0x000000804b00780c */ /* 0x040fe40000721670 */
[----:B------:R-:W-:Y:S01]  /*f510*/  ISETP.GE.AND P2, PT, R75, 0x100, PT ;  /* 0x000001004b00780c */ /* 0x000fe20003f46270 */
[----:B--2---:R0:W-:Y:S01]  /*f520*/  STS.U8 [R93+UR9+0x9b80], R3 ;  /* 0x009b80035d007988 */ /* 0x0041e20008000009 */
[----:B------:R1:W-:Y:S06]  /*f530*/  MEMBAR.ALL.CTA ;  /* 0x0000000000007992 */ /* 0x0003ec0000008000 */
[----:B-1----:R-:W1:Y:S02]  /*f540*/  FENCE.VIEW.ASYNC.S ;  /* 0x00000000000073c6 */ /* 0x002e640000000000 */
[----:B-1----:R-:W-:Y:S06]  /*f550*/  BAR.SYNC.DEFER_BLOCKING 0x0 ;  /* 0x0000000000007b1d */ /* 0x002fec0000010000 */
[----:B------:R-:W-:Y:S05]  /*f560*/  @P1 BRA `(.L_x_6) ;  /* 0x0000000000841947 */ /* 0x000fea0003800000 */
[----:B------:R-:W-:Y:S02]  /*f570*/  UIADD3 UR4, UPT, UPT, UR9, 0x8000, URZ ;  /* 0x0000800009047890 */ /* 0x000fe4000fffe0ff */
[----:B------:R-:W-:Y:S02]  /*f580*/  USHF.R.U32.HI UR12, URZ, 0x4, UR9 ;  /* 0x00000004ff0c7899 */ /* 0x000fe40008011609 */
[----:B------:R-:W-:Y:S02]  /*f590*/  USHF.R.U32.HI UR4, URZ, 0x4, UR4 ;  /* 0x00000004ff047899 */ /* 0x000fe40008011604 */
[----:B------:R-:W-:Y:S02]  /*f5a0*/  USGXT.U32 UR12, UR12, 0xe ;  /* 0x0000000e0c0c789a */ /* 0x000fe40008000000 */
[----:B------:R-:W-:Y:S02]  /*f5b0*/  USGXT.U32 UR14, UR4, 0xe ;  /* 0x0000000e040e789a */ /* 0x000fe40008000000 */
[----:B------:R-:W-:-:S02]  /*f5c0*/  UIADD3 UR28, UP1, UPT, UR12, 0x100, URZ ;  /* 0x000001000c1c7890 */ /* 0x000fc4000ff3e0ff */
[----:B------:R-:W-:Y:S01]  /*f5d0*/  UIADD3 UR26, UP2, UPT, UR14, 0x2, URZ ;  /* 0x000000020e1a7890 */ /* 0x000fe2000ff5e0ff */
[----:B------:R-:W-:Y:S01]  /*f5e0*/  UMOV UR4, URZ ;  /* 0x000000ff00047c82 */ /* 0x000fe20008000000 */
[----:B------:R-:W-:Y:S01]  /*f5f0*/  UMOV UR30, 0x0 ;  /* 0x00000000001e7882 */ /* 0x000fe20000000000 */
[----:B------:R-:W-:Y:S02]  /*f600*/  UIADD3.X UR29, UPT, UPT, UR4, 0x40004040, URZ, UP1, !UPT ;  /* 0x40004040041d7890 */ /* 0x000fe40008ffe4ff */
[----:B------:R-:W-:Y:S02]  /*f610*/  UIADD3.X UR27, UPT, UPT, UR4, 0x40004040, URZ, UP2, !UPT ;  /* 0x40004040041b7890 */ /* 0x000fe400097fe4ff */
[----:B------:R-:W-:Y:S02]  /*f620*/  UIADD3.64 UR16, UPT, UPT, UR28, 0x100, URZ ;  /* 0x000001001c107897 */ /* 0x000fe4000fffe0ff */
[----:B------:R-:W-:Y:S02]  /*f630*/  UIADD3.64 UR20, UPT, UPT, UR26, 0x2, URZ ;  /* 0x000000021a147897 */ /* 0x000fe4000fffe0ff */
[----:B------:R-:W-:-:S02]  /*f640*/  UIADD3.64 UR22, UPT, UPT, UR28, 0x200, URZ ;  /* 0x000002001c167897 */ /* 0x000fc4000fffe0ff */
[----:B------:R-:W-:Y:S01]  /*f650*/  UIADD3.64 UR24, UPT, UPT, UR26, 0x4, URZ ;  /* 0x000000041a187897 */ /* 0x000fe2000fffe0ff */
[----:B------:R-:W-:Y:S01]  /*f660*/  UMOV UR31, 0x8108010 ;  /* 0x08108010001f7882 */ /* 0x000fe20000000000 */
[----:B------:R-:W-:Y:S01]  /*f670*/  UMOV UR13, 0x40004040 ;  /* 0x40004040000d7882 */ /* 0x000fe20000000000 */
[----:B------:R-:W-:Y:S01]  /*f680*/  UMOV UR15, 0x40004040 ;  /* 0x40004040000f7882 */ /* 0x000fe20000000000 */
[----:B------:R-:W-:Y:S01]  /*f690*/  UMOV UR32, 0x0 ;  /* 0x0000000000207882 */ /* 0x000fe20000000000 */
[----:B------:R-:W-:Y:S01]  /*f6a0*/  UMOV UR33, 0x8108010 ;  /* 0x0810801000217882 */ /* 0x000fe20000000000 */
[----:B------:R-:W-:Y:S01]  /*f6b0*/  UMOV UR34, 0x0 ;  /* 0x0000000000227882 */ /* 0x000fe20000000000 */
[----:B------:R-:W-:Y:S01]  /*f6c0*/  UMOV UR35, 0x8108010 ;  /* 0x0810801000237882 */ /* 0x000fe20000000000 */
[----:B------:R-:W-:Y:S01]  /*f6d0*/  UMOV UR4, UR6 ;  /* 0x0000000600047c82 */ /* 0x000fe20008000000 */
[----:B------:R-:W-:Y:S01]  /*f6e0*/  UMOV UR5, URZ ;  /* 0x000000ff00057c82 */ /* 0x000fe20008000000 */
[----:B------:R1:W-:Y:S01]  /*f6f0*/  UTCQMMA gdesc[UR12], gdesc[UR14], tmem[UR8], tmem[UR30], idesc[UR31], !UPT ;  /* 0x00ff1e0e0c0075ea */ /* 0x0003e2000f800308 */
[----:B------:R-:W-:Y:S01]  /*f700*/  UMOV UR36, 0x0 ;  /* 0x0000000000247882 */ /* 0x000fe20000000000 */
[----:B------:R-:W-:Y:S01]  /*f710*/  UMOV UR37, 0x8108010 ;  /* 0x0810801000257882 */ /* 0x000fe20000000000 */
[----:B------:R1:W-:Y:S01]  /*f720*/  UTCQMMA gdesc[UR28], gdesc[UR26], tmem[UR8], tmem[UR32], idesc[UR33], UPT ;  /* 0x00ff201a1c0075ea */ /* 0x0003e2000b800308 */
[----:B------:R-:W-:Y:S01]  /*f730*/  UMOV UR4, UR4 ;  /* 0x0000000400047c82 */ /* 0x000fe20008000000 */
[----:B------:R1:W-:Y:S01]  /*f740*/  UTCQMMA gdesc[UR16], gdesc[UR20], tmem[UR8], tmem[UR34], idesc[UR35], UPT ;  /* 0x00ff2214100075ea */ /* 0x0003e2000b800308 */
[----:B------:R1:W-:Y:S01]  /*f750*/  UTCQMMA gdesc[UR22], gdesc[UR24], tmem[UR8], tmem[UR36], idesc[UR37], UPT ;  /* 0x00ff2418160075ea */ /* 0x0003e2000b800308 */
[----:B------:R1:W-:Y:S01]  /*f760*/  UTCBAR [UR4], URZ ;  /* 0x000000ff040073e9 */ /* 0x0003e200080000ff */
[----:B------:R-:W-:Y:S01]  /*f770*/  NOP ;  /* 0x0000000000007918 */ /* 0x000fe20000000000 */
.L_x_6:
[----:B-1----:R-:W-:Y:S01]  /*f780*/  UMOV UR4, URZ ;  /* 0x000000ff00047c82 */ /* 0x002fe20008000000 */
[----:B------:R-:W-:Y:S05]  /*f790*/  @!P2 BRA `(.L_x_7) ;  /* 0x000000a000cca947 */ /* 0x000fea0003800000 */
[----:B0-----:R-:W-:Y:S01]  /*f7a0*/  SHF.R.S32.HI R6, RZ, 0x1f, R75 ;  /* 0x0000001fff067819 */ /* 0x001fe2000001144b */
[----:B-----5:R-:W-:Y:S01]  /*f7b0*/  IMAD.SHL.U32 R3, R4, 0x80, RZ ;  /* 0x0000008004037824 */ /* 0x020fe200078e00ff */
[----:B------:R-:W-:Y:S02]  /*f7c0*/  UIADD3 UR4, UPT, UPT, UR9, 0x4000, URZ ;  /* 0x0000400009047890 */ /* 0x000fe4000fffe0ff */
[----:B------:R-:W-:Y:S01]  /*f7d0*/  LEA.HI R4, R6, R75, RZ, 0x7 ;  /* 0x0000004b06047211 */ /* 0x000fe200078f38ff */
[----:B------:R-:W-:Y:S02]  /*f7e0*/  UIADD3 UR5, UPT, UPT, UR9, 0xa000, URZ ;  /* 0x0000a00009057890 */ /* 0x000fe4000fffe0ff */
[----:B------:R-:W-:Y:S01]  /*f7f0*/  USHF.R.U32.HI UR4, URZ, 0x4, UR4 ;  /* 0x00000004ff047899 */ /* 0x000fe20008011604 */
[----:B------:R-:W-:Y:S01]  /*f800*/  SHF.R.S32.HI R4, RZ, 0x7, R4 ;  /* 0x00000007ff047819 */ /* 0x000fe20000011404 */
[----:B------:R-:W-:Y:S02]  /*f810*/  USHF.R.U32.HI UR5, URZ, 0x4, UR5 ;  /* 0x00000004ff057899 */ /* 0x000fe40008011605 */
[----:B------:R-:W-:Y:S01]  /*f820*/  USGXT.U32 UR12, UR4, 0xe ;  /* 0x0000000e040c789a */ /* 0x000fe20008000000 */
[----:B------:R-:W-:Y:S01]  /*f830*/  VIMNMX R6, PT, PT, R4, 0x2, !PT ;  /* 0x0000000204067848 */ /* 0x000fe20007fe0100 */
[----:B------:R-:W-:Y:S01]  /*f840*/  IMAD.SHL.U32 R4, R5, 0x80, RZ ;  /* 0x0000008005047824 */ /* 0x000fe200078e00ff */
[----:B------:R-:W-:-:S02]  /*f850*/  USGXT.U32 UR14, UR5, 0xe ;  /* 0x0000000e050e789a */ /* 0x000fc40008000000 */
[----:B------:R-:W-:Y:S01]  /*f860*/  UIADD3 UR30, UP1, UPT, UR12, 0x100, URZ ;  /* 0x000001000c1e7890 */ /* 0x000fe2000ff3e0ff */
[----:B------:R-:W-:Y:S01]  /*f870*/  VIADD R5, R6, 0xfffffffe ;  /* 0xfffffffe06057836 */ /* 0x000fe20000000000 */
[----:B------:R-:W-:Y:S01]  /*f880*/  UIADD3 UR28, UP2, UPT, UR14, 0x2, URZ ;  /* 0x000000020e1c7890 */ /* 0x000fe2000ff5e0ff */
[----:B------:R-:W-:Y:S01]  /*f890*/  IMAD.MOV.U32 R6, RZ, RZ, RZ ;  /* 0x000000ffff067224 */ /* 0x000fe200078e00ff */
[----:B------:R-:W-:Y:S01]  /*f8a0*/  UMOV UR4, URZ ;  /* 0x000000ff00047c82 */ /* 0x000fe20008000000 */
[----:B------:R-:W-:Y:S01]  /*f8b0*/  UMOV UR5, URZ ;  /* 0x000000ff00057c82 */ /* 0x000fe20008000000 */
[----:B------:R0:W-:Y:S01]  /*f8c0*/  STL [R1+0x6f4], R5 ;  /* 0x0006f40501007387 */ /* 0x0001e20000100800 */
[----:B------:R-:W-:Y:S01]  /*f8d0*/  UIADD3.X UR31, UPT, UPT, UR4, 0x40004040, URZ, UP1, !UPT ;  /* 0x40004040041f7890 */ /* 0x000fe20008ffe4ff */
[----:B------:R-:W-:Y:S01]  /*f8e0*/  SHF.R.S32.HI R7, RZ, 0x1f, R4 ;  /* 0x0000001fff077819 */ /* 0x000fe20000011404 */
[----:B------:R-:W-:Y:S01]  /*f8f0*/  UIADD3.X UR29, UPT, UPT, UR5, 0x40004040, URZ, UP2, !UPT ;  /* 0x40004040051d7890 */ /* 0x000fe200097fe4ff */
[----:B------:R1:W-:Y:S01]  /*f900*/  STL [R1+0x6b8], RZ ;  /* 0x0006b8ff01007387 */ /* 0x0003e20000100800 */
[----:B------:R-:W-:Y:S01]  /*f910*/  UMOV UR11, 0x1 ;  /* 0x00000001000b7882 */ /* 0x000fe20000000000 */
[----:B------:R-:W-:-:S02]  /*f920*/  UIADD3.64 UR20, UPT, UPT, UR30, 0x100, URZ ;  /* 0x000001001e147897 */ /* 0x000fc4000fffe0ff */
[----:B------:R-:W-:Y:S01]  /*f930*/  UIADD3.64 UR22, UPT, UPT, UR28, 0x2, URZ ;  /* 0x000000021c167897 */ /* 0x000fe2000fffe0ff */
[----:B0-----:R-:W-:Y:S01]  /*f940*/  SHF.R.S32.HI R5, RZ, 0x1f, R3 ;  /* 0x0000001fff057819 */ /* 0x001fe20000011403 */
[----:B------:R-:W-:Y:S02]  /*f950*/  UIADD3.64 UR24, UPT, UPT, UR30, 0x200, URZ ;  /* 0x000002001e187897 */ /* 0x000fe4000fffe0ff */
[----:B-1----:R-:W-:-:S12]  /*f960*/  UIADD3.64 UR26, UPT, UPT, UR28, 0x4, URZ ;  /* 0x000000041c1a7897 */ /* 0x002fd8000fffe0ff */
.L_x_10:
[----:B------:R-:W2:Y:S01]  /*f970*/  LDL R9, [R1+0x6b8] ;  /* 0x0006b80001097983 */ /* 0x000ea20000100800 */
[----:B------:R-:W-:Y:S01]  /*f980*/  IMAD.U32 R6, R6, -0x80000000, RZ ;  /* 0x8000000006067824 */ /* 0x000fe200078e00ff */
[----:B------:R-:W0:Y:S02]  /*f990*/  LDC R8, c[0x0][0x3a0] ;  /* 0x0000e800ff087b82 */ /* 0x000e240000000800 */
[----:B-1----:R-:W3:Y:S01]  /*f9a0*/  LDL.LU R7, [R1] ;  /* 0x0000000001077983 */ /* 0x002ee20000300800 */
[----:B-----5:R-:W-:Y:S01]  /*f9b0*/  IADD3 R84, P4, PT, R3, R84, RZ ;  /* 0x0000005403547210 */ /* 0x020fe20007f9e0ff */
[----:B------:R-:W1:Y:S01]  /*f9c0*/  SYNCS.PHASECHK.TRANS64.TRYWAIT P6, [UR6], R6 ;  /* 0x00000006ff0075a7 */ /* 0x000e6200080c1106 */
[----:B--2---:R-:W-:Y:S01]  /*f9d0*/  VIADD R9, R9, 0x1 ;  /* 0x0000000109097836 */ /* 0x004fe20000000000 */
[----:B---3--:R-:W-:-:S04]  /*f9e0*/  IADD3 R7, P5, PT, R3, R7, RZ ;  /* 0x0000000703077210 */ /* 0x008fc80007fbe0ff */
[----:B------:R2:W-:Y:S01]  /*f9f0*/  STL [R1+0x6cc], R9 ;  /* 0x0006cc0901007387 */ /* 0x0005e20000100800 */
[----:B0-----:R-:W-:-:S03]  /*fa00*/  IMAD R8, R9, -0x80, R8 ;  /* 0xffffff8009087824 */ /* 0x001fc600078e0208 */
[----:B------:R2:W-:Y:S02]  /*fa10*/  STL [R1], R7 ;  /* 0x0000000701007387 */ /* 0x0005e40000100800 */
[C---:B------:R-:W-:Y:S02]  /*fa20*/  ISETP.GT.AND P1, PT, R8.reuse, 0x1, PT ;  /* 0x000000010800780c */ /* 0x040fe40003f24270 */
[----:B------:R-:W-:Y:S01]  /*fa30*/  ISETP.GT.AND P2, PT, R8, 0x2, PT ;  /* 0x000000020800780c */ /* 0x000fe20003f44270 */
[----:B-1----:R-:W-:-:S12]  /*fa40*/  @!P6 BRA `(.L_x_8) ;  /* 0x000000c000c0e947 */ /* 0x002fd80003800000 */
.L_x_16:
[----:B------:R0:W-:Y:S04]  /*fa50*/  STL [R1+0x900], R15 ;  /* 0x0009000f01007387 */ /* 0x0001e80000100800 */
[----:B0-----:R-:W3:Y:S04]  /*fa60*/  LDL.LU R15, [R1+0x24] ;  /* 0x00002400010f7983 */ /* 0x001ee80000300800 */
[----:B------:R-:W-:Y:S04]  /*fa70*/  STL [R1+0x8fc], R27 ;  /* 0x0008fc1b01007387 */ /* 0x000fe80000100800 */
[----:B------:R0:W-:Y:S04]  /*fa80*/  STL [R1+0x8f8], R43 ;  /* 0x0008f82b01007387 */ /* 0x0001e80000100800 */
[----:B0-----:R-:W4:Y:S04]  /*fa90*/  LDL R43, [R1] ;  /* 0x00000000012b7983 */ /* 0x001f280000100800 */
[----:B------:R-:W-:Y:S04]  /*faa0*/  STL [R1+0x8f4], R62 ;  /* 0x0008f43e01007387 */ /* 0x000fe80000100800 */
[----:B------:R0:W-:Y:S04]  /*fab0*/  STL [R1+0x8f0], R11 ;  /* 0x0008f00b01007387 */ /* 0x0001e80000100800 */
[----:B0-2---:R-:W2:Y:S04]  /*fac0*/  LDL.LU R11, [R1+0x10] ;  /* 0x00001000010b7983 */ /* 0x005ea80000300800 */
[----:B------:R0:W-:Y:S04]  /*fad0*/  STL [R1+0x8ec], R14 ;  /* 0x0008ec0e01007387 */ /* 0x0001e80000100800 */
[----:B0-----:R-:W2:Y:S04]  /*fae0*/  LDL.LU R14, [R1+0xc] ;  /* 0x00000c00010e7983 */ /* 0x001ea80000300800 */
        /* <DEDUP_REMOVED lines=8> */
[----:B------:R0:W-:Y:S04]  /*fb70*/  STL [R1+0x8c8], R90 ;  /* 0x0008c85a01007387 */ /* 0x0001e80000100800 */
[----:B0-----:R-:W2:Y:S01]  /*fb80*/  LDL.LU R90, [R1+0x38] ;  /* 0x00003800015a7983 */ /* 0x001ea20000300800 */
[C---:B------:R-:W-:Y:S01]  /*fb90*/  IMAD.X R82, R5.reuse, 0x1, R82, P4 ;  /* 0x0000000105527824 */ /* 0x040fe200020e0652 */
[----:B------:R-:W-:Y:S01]  /*fba0*/  PRMT R33, RZ, 0x7610, R33 ;  /* 0x00007610ff217816 */ /* 0x000fe20000000021 */
[----:B------:R-:W-:Y:S01]  /*fbb0*/  @P1 IMAD.MOV.U32 R6, RZ, RZ, R84 ;  /* 0x000000ffff061224 */ /* 0x000fe200078e0054 */
[----:B------:R-:W-:Y:S01]  /*fbc0*/  STL [R1+0x8c4], R88 ;  /* 0x0008c45801007387 */ /* 0x000fe20000100800 */
[----:B------:R-:W-:Y:S01]  /*fbd0*/  @P1 IMAD.MOV.U32 R7, RZ, RZ, R82 ;  /* 0x000000ffff071224 */ /* 0x000fe200078e0052 */
[----:B------:R-:W-:Y:S01]  /*fbe0*/  ISETP.GT.AND P4, PT, R8, 0x3, PT ;  /* 0x000000030800780c */ /* 0x000fe20003f84270 */
[----:B------:R-:W-:Y:S01]  /*fbf0*/  IMAD.X R86, R5, 0x1, R86, P5 ;  /* 0x0000000105567824 */ /* 0x000fe200028e0656 */
[----:B------:R-:W-:Y:S01]  /*fc00*/  STL [R1+0x8c0], R28 ;  /* 0x0008c01c01007387 */ /* 0x000fe20000100800 */
[----:B------:R-:W-:-:S03]  /*fc10*/  PRMT R59, RZ, 0x7610, R59 ;  /* 0x00007610ff3b7816 */ /* 0x000fc6000000003b */
[----:B------:R-:W-:Y:S04]  /*fc20*/  STL [R1+0x8bc], R44 ;  /* 0x0008bc2c01007387 */ /* 0x000fe80000100800 */
[----:B------:R-:W-:Y:S04]  /*fc30*/  STL [R1+0x8b8], R73 ;  /* 0x0008b84901007387 */ /* 0x000fe80000100800 */
[----:B------:R-:W-:Y:S04]  /*fc40*/  STL [R1+0x8b4], R80 ;  /* 0x0008b45001007387 */ /* 0x000fe80000100800 */
[----:B------:R0:W-:Y:S04]  /*fc50*/  STL [R1+0x8b0], R79 ;  /* 0x0008b04f01007387 */ /* 0x0001e80000100800 */
        /* <DEDUP_REMOVED lines=20> */
[----:B------:R1:W2:Y:S04]  /*fda0*/  @P1 LDG.E.U8 R33, desc[UR18][R6.64] ;  /* 0x0000001206211981 */ /* 0x0002a8000c1e1100 */
[----:B------:R-:W-:Y:S04]  /*fdb0*/  STL [R1+0x85c], R61 ;  /* 0x00085c3d01007387 */ /* 0x000fe80000100800 */
[----:B------:R-:W-:Y:S01]  /*fdc0*/  STL [R1+0x858], R60 ;  /* 0x0008583c01007387 */ /* 0x000fe20000100800 */
[----:B-1----:R-:W-:-:S03]  /*fdd0*/  @P2 IMAD.MOV.U32 R7, RZ, RZ, R86 ;  /* 0x000000ffff072224 */ /* 0x002fc600078e0056 */
[----:B------:R-:W-:Y:S04]  /*fde0*/  STL [R1+0x854], R4 ;  /* 0x0008540401007387 */ /* 0x000fe80000100800 */
[----:B------:R-:W-:Y:S04]  /*fdf0*/  STL [R1+0x850], R48 ;  /* 0x0008503001007387 */ /* 0x000fe80000100800 */
[----:B------:R-:W-:Y:S01]  /*fe00*/  STL [R1+0x7f8], R68 ;  /* 0x0007f84401007387 */ /* 0x000fe20000100800 */
[----:B------:R-:W-:-:S03]  /*fe10*/  PRMT R13, RZ, 0x7610, R13 ;  /* 0x00007610ff0d7816 */ /* 0x000fc6000000000d */
[----:B------:R-:W-:Y:S04]  /*fe20*/  STL [R1+0x800], R84 ;  /* 0x0008005401007387 */ /* 0x000fe80000100800 */
[----:B------:R-:W-:Y:S01]  /*fe30*/  STL [R1+0x7fc], R82 ;  /* 0x0007fc5201007387 */ /* 0x000fe20000100800 */
[C---:B---3--:R-:W-:Y:S01]  /*fe40*/  IADD3 R15, P6, PT, R3.reuse, R15, RZ ;  /* 0x0000000f030f7210 */ /* 0x048fe20007fde0ff */
[----:B----4-:R-:W-:Y:S02]  /*fe50*/  @P2 IMAD.MOV.U32 R6, RZ, RZ, R43 ;  /* 0x000000ffff062224 */ /* 0x010fe400078e002b */
[----:B------:R-:W3:Y:S04]  /*fe60*/  LDL.LU R43, [R1+0x30] ;  /* 0x00003000012b7983 */ /* 0x000ee80000300800 */
[----:B0-----:R-:W4:Y:S04]  /*fe70*/  LDL.LU R79, [R1+0x48] ;  /* 0x00004800014f7983 */ /* 0x001f280000300800 */
[----:B------:R0:W3:Y:S01]  /*fe80*/  @P2 LDG.E.U8 R59, desc[UR18][R6.64] ;  /* 0x00000012063b2981 */ /* 0x0000e2000c1e1100 */
[----:B--2---:R-:W-:-:S05]  /*fe90*/  IADD3 R11, P1, PT, R3, R11, RZ ;  /* 0x0000000b030b7210 */ /* 0x004fca0007f3e0ff */
[----:B------:R1:W-:Y:S01]  /*fea0*/  STL [R1+0x10], R11 ;  /* 0x0000100b01007387 */ /* 0x0003e20000100800 */
[----:B0-----:R-:W-:-:S03]  /*feb0*/  @P4 IMAD.MOV.U32 R6, RZ, RZ, R11 ;  /* 0x000000ffff064224 */ /* 0x001fc600078e000b */
[----:B------:R-:W-:Y:S01]  /*fec0*/  STL [R1+0x804], R86 ;  /* 0x0008045601007387 */ /* 0x000fe20000100800 */
[----:B------:R-:W-:-:S04]  /*fed0*/  IMAD.X R14, R5, 0x1, R14, P1 ;  /* 0x00000001050e7824 */ /* 0x000fc800008e060e */
[----:B------:R-:W-:Y:S01]  /*fee0*/  @P4 IMAD.MOV.U32 R7, RZ, RZ, R14 ;  /* 0x000000ffff074224 */ /* 0x000fe200078e000e */
[----:B------:R0:W-:Y:S04]  /*fef0*/  STL [R1+0xc], R14 ;  /* 0x00000c0e01007387 */ /* 0x0001e80000100800 */
[----:B-1----:R-:W2:Y:S04]  /*ff00*/  LDL.LU R11, [R1+0x60] ;  /* 0x00006000010b7983 */ /* 0x002ea80000300800 */
[----:B------:R1:W-:Y:S04]  /*ff10*/  STL [R1+0x24], R15 ;  /* 0x0000240f01007387 */ /* 0x0003e80000100800 */
[----:B0-----:R-:W2:Y:S04]  /*ff20*/  LDL.LU R14, [R1+0x74] ;  /* 0x00007400010e7983 */ /* 0x001ea80000300800 */
[----:B------:R0:W2:Y:S02]  /*ff30*/  @P4 LDG.E.U8 R13, desc[UR18][R6.64] ;  /* 0x00000012060d4981 */ /* 0x0000a4000c1e1100 */
[----:B0-----:R-:W-:Y:S01]  /*ff40*/  IMAD.MOV.U32 R7, RZ, RZ, R15 ;  /* 0x000000ffff077224 */ /* 0x001fe200078e000f */
[----:B------:R-:W-:-:S05]  /*ff50*/  IADD3 R90, P2, PT, R3, R90, RZ ;  /* 0x0000005a035a7210 */ /* 0x000fca0007f5e0ff */
[----:B------:R-:W-:Y:S04]  /*ff60*/  STL [R1+0x38], R90 ;  /* 0x0000385a01007387 */ /* 0x000fe80000100800 */
[----:B-1----:R-:W2:Y:S04]  /*ff70*/  LDL.LU R15, [R1+0x900] ;  /* 0x00090000010f7983 */ /* 0x002ea80000300800 */
[----:B------:R-:W2:Y:S01]  /*ff80*/  LDL.LU R6, [R1+0x1c] ;  /* 0x00001c0001067983 */ /* 0x000ea20000300800 */
[----:B------:R-:W-:Y:S02]  /*ff90*/  ISETP.GT.AND P5, PT, R8, 0x4, PT ;  /* 0x000000040800780c */ /* 0x000fe40003fa4270 */
[----:B------:R-:W-:Y:S01]  /*ffa0*/  PRMT R27, RZ, 0x7610, R27 ;  /* 0x00007610ff1b7816 */ /* 0x000fe2000000001b */
[----:B--2---:R-:W-:-:S10]  /*ffb0*/  IMAD.X R6, R5, 0x1, R6, P6 ;  /* 0x0000000105067824 */ /* 0x004fd400030e0606 */
[-C--:B------:R-:W-:Y:S01]  /*ffc0*/  @P5 LOP3.LUT R7, R7, R6.reuse, RZ, 0x3c, !PT ;  /* 0x0000000607075212 */ /* 0x080fe200078e3cff */
[----:B------:R0:W-:Y:S03]  /*ffd0*/  STL [R1+0x1c], R6 ;  /* 0x00001c0601007387 */ /* 0x0001e60000100800 */
[----:B0-----:R-:W-:-:S04]  /*ffe0*/  @P5 LOP3.LUT R6, R7, R6, RZ, 0x3c, !PT ;  /* 0x0000000607065212 */ /* 0x001fc800078e3cff */
[----:B------:R-:W-:-:S05]  /*fff0*/  @P5 LOP3.LUT R7, R7, R6, RZ, 0x3c, !PT ;  /* 0x0000000607075212 */ /* 0x000fca00078e3cff */
[----:B------:R0:W2:Y:S01]  /*10000*/  @P5 LDG.E.U8 R27, desc[UR18][R6.64] ;  /* 0x00000012061b5981 */ /* 0x0000a2000c1e1100 */
[----:B------:R-:W-:Y:S01]  /*10010*/  ISETP.GT.AND P1, PT, R8, 0x5, PT ;  /* 0x000000050800780c */ /* 0x000fe20003f24270 */
[----:B---3--:R-:W-:Y:S01]  /*10020*/  IMAD.X R43, R5, 0x1, R43, P2 ;  /* 0x00000001052b7824 */ /* 0x008fe200010e062b */
[----:B------:R-:W-:-:S04]  /*10030*/  PRMT R29, RZ, 0x7610, R29 ;  /* 0x00007610ff1d7816 */ /* 0x000fc8000000001d */
[----:B------:R-:W-:Y:S01]  /*10040*/  STL [R1+0x30], R43 ;  /* 0x0000302b01007387 */ /* 0x000fe20000100800 */
[----:B0-----:R-:W-:-:S06]  /*10050*/  IMAD.MOV.U32 R7, RZ, RZ, R43 ;  /* 0x000000ffff077224 */ /* 0x001fcc00078e002b */
[----:B------:R-:W-:-:S05]  /*10060*/  @P1 IMAD.MOV.U32 R6, RZ, RZ, R90 ;  /* 0x000000ffff061224 */ /* 0x000fca00078e005a */
[----:B------:R-:W3:Y:S04]  /*10070*/  @P1 LDG.E.U8 R29, desc[UR18][R6.64] ;  /* 0x00000012061d1981 */ /* 0x000ee8000c1e1100 */
[----:B--2---:R0:W-:Y:S04]  /*10080*/  STL [R1+0x6c8], R27 ;  /* 0x0006c81b01007387 */ /* 0x0041e80000100800 */
[----:B0-----:R-:W2:Y:S04]  /*10090*/  LDL.LU R27, [R1+0x8fc] ;  /* 0x0008fc00011b7983 */ /* 0x001ea80000300800 */
[----:B------:R-:W2:Y:S04]  /*100a0*/  LDL.LU R43, [R1+0x8f8] ;  /* 0x0008f800012b7983 */ /* 0x000ea80000300800 */
[----:B------:R-:W2:Y:S01]  /*100b0*/  LDL.LU R7, [R1+0x3c] ;  /* 0x00003c0001077983 */ /* 0x000ea20000300800 */
[----:B------:R-:W-:-:S02]  /*100c0*/  ISETP.GT.AND P2, PT, R8, 0x6, PT ;  /* 0x000000060800780c */ /* 0x000fc40003f44270 */
[C---:B----4-:R-:W-:Y:S01]  /*100d0*/  IADD3 R79, P5, PT, R3.reuse, R79, RZ ;  /* 0x0000004f034f7210 */ /* 0x050fe20007fbe0ff */
[----:B------:R-:W4:Y:S01]  /*100e0*/  LDL.LU R90, [R1+0x64] ;  /* 0x00006400015a7983 */ /* 0x000f220000300800 */
[----:B------:R-:W-:Y:S02]  /*100f0*/  PRMT R42, RZ, 0x7610, R42 ;  /* 0x00007610ff2a7816 */ /* 0x000fe4000000002a */
[----:B------:R-:W-:Y:S01]  /*10100*/  IADD3 R11, P6, PT, R3, R11, RZ ;  /* 0x0000000b030b7210 */ /* 0x000fe20007fde0ff */
[----:B------:R-:W-:Y:S04]  /*10110*/  STL [R1+0x48], R79 ;  /* 0x0000484f01007387 */ /* 0x000fe80000100800 */
[----:B---3--:R0:W-:Y:S02]  /*10120*/  STL [R1+0x6c4], R29 ;  /* 0x0006c41d01007387 */ /* 0x0081e40000100800 */
[----:B------:R-:W-:-:S02]  /*10130*/  @P2 IMAD.MOV.U32 R6, RZ, RZ, R79 ;  /* 0x000000ffff062224 */ /* 0x000fc400078e004f */
[----:B0-----:R-:W3:Y:S01]  /*10140*/  LDL.LU R29, [R1+0x88] ;  /* 0x00008800011d7983 */ /* 0x001ee20000300800 */
[----:B--2---:R-:W-:-:S05]  /*10150*/  IMAD.X R7, R5, 0x1, R7, P5 ;  /* 0x0000000105077824 */ /* 0x004fca00028e0607 */
[----:B------:R0:W-:Y:S04]  /*10160*/  STL [R1+0x3c], R7 ;  /* 0x00003c0701007387 */ /* 0x0001e80000100800 */
[----:B------:R0:W2:Y:S04]  /*10170*/  @P2 LDG.E.U8 R42, desc[UR18][R6.64] ;  /* 0x00000012062a2981 */ /* 0x0000a8000c1e1100 */
[----:B------:R1:W-:Y:S04]  /*10180*/  STL [R1+0x60], R11 ;  /* 0x0000600b01007387 */ /* 0x0003e80000100800 */
[----:B------:R-:W3:Y:S01]  /*10190*/  LDL.LU R6, [R1+0x58] ;  /* 0x0000580001067983 */ /* 0x000ee20000300800 */
[----:B------:R-:W-:Y:S01]  /*101a0*/  ISETP.GT.AND P4, PT, R8, 0x7, PT ;  /* 0x000000070800780c */ /* 0x000fe20003f84270 */
[----:B0-----:R-:W-:Y:S01]  /*101b0*/  IMAD.MOV.U32 R7, RZ, RZ, R11 ;  /* 0x000000ffff077224 */ /* 0x001fe200078e000b */
[----:B------:R-:W-:Y:S01]  /*101c0*/  IADD3 R14, P5, PT, R3, R14, RZ ;  /* 0x0000000e030e7210 */ /* 0x000fe20007fbe0ff */
[----:B------:R-:W4:Y:S04]  /*101d0*/  LDL.LU R79, [R1+0x78] ;  /* 0x00007800014f7983 */ /* 0x000f280000300800 */
[----:B------:R-:W-:Y:S04]  /*101e0*/  STL [R1+0x74], R14 ;  /* 0x0000740e01007387 */ /* 0x000fe80000100800 */
[----:B-1----:R-:W4:Y:S01]  /*101f0*/  LDL.LU R11, [R1+0x98] ;  /* 0x00009800010b7983 */ /* 0x002f220000300800 */
[----:B------:R-:W-:-:S03]  /*10200*/  PRMT R62, RZ, 0x7610, R62 ;  /* 0x00007610ff3e7816 */ /* 0x000fc6000000003e */
[----:B--2---:R0:W-:Y:S01]  /*10210*/  STL [R1+0x6c0], R42 ;  /* 0x0006c02a01007387 */ /* 0x0041e20000100800 */
[----:B---3--:R-:W-:-:S03]  /*10220*/  IMAD.X R6, R5, 0x1, R6, P6 ;  /* 0x0000000105067824 */ /* 0x008fc600030e0606 */
[----:B0-----:R-:W2:Y:S02]  /*10230*/  LDL.LU R42, [R1+0xb0] ;  /* 0x0000b000012a7983 */ /* 0x001ea40000300800 */
[-C--:B------:R-:W-:Y:S02]  /*10240*/  @P4 LOP3.LUT R7, R7, R6.reuse, RZ, 0x3c, !PT ;  /* 0x0000000607074212 */ /* 0x080fe400078e3cff */
[----:B------:R0:W-:Y:S02]  /*10250*/  STL [R1+0x58], R6 ;  /* 0x0000580601007387 */ /* 0x0001e40000100800 */
[----:B0-----:R-:W-:-:S04]  /*10260*/  @P4 LOP3.LUT R6, R7, R6, RZ, 0x3c, !PT ;  /* 0x0000000607064212 */ /* 0x001fc800078e3cff */
[----:B------:R-:W-:-:S05]  /*10270*/  @P4 LOP3.LUT R7, R7, R6, RZ, 0x3c, !PT ;  /* 0x0000000607074212 */ /* 0x000fca00078e3cff */
[----:B------:R0:W3:Y:S01]  /*10280*/  @P4 LDG.E.U8 R62, desc[UR18][R6.64] ;  /* 0x00000012063e4981 */ /* 0x0000e2000c1e1100 */
[C---:B------:R-:W-:Y:S02]  /*10290*/  ISETP.GT.AND P1, PT, R8.reuse, 0x8, PT ;  /* 0x000000080800780c */ /* 0x040fe40003f24270 */
[----:B------:R-:W-:Y:S01]  /*102a0*/  ISETP.GT.AND P2, PT, R8, 0x9, PT ;  /* 0x000000090800780c */ /* 0x000fe20003f44270 */
[----:B----4-:R-:W-:Y:S01]  /*102b0*/  IMAD.X R90, R5, 0x1, R90, P5 ;  /* 0x00000001055a7824 */ /* 0x010fe200028e065a */
[----:B------:R-:W-:Y:S02]  /*102c0*/  IADD3 R29, P5, PT, R3, R29, RZ ;  /* 0x0000001d031d7210 */ /* 0x000fe40007fbe0ff */
[----:B------:R-:W-:Y:S02]  /*102d0*/  PRMT R16, RZ, 0x7610, R16 ;  /* 0x00007610ff107816 */ /* 0x000fe40000000010 */
[----:B------:R-:W-:Y:S01]  /*102e0*/  STL [R1+0x64], R90 ;  /* 0x0000645a01007387 */ /* 0x000fe20000100800 */
[----:B------:R-:W-:-:S04]  /*102f0*/  IMAD.X R79, R5, 0x1, R79, P5 ;  /* 0x00000001054f7824 */ /* 0x000fc800028e064f */
[----:B0-----:R-:W-:Y:S02]  /*10300*/  @P1 IMAD.MOV.U32 R6, RZ, RZ, R14 ;  /* 0x000000ffff061224 */ /* 0x001fe400078e000e */
[----:B------:R-:W-:Y:S01]  /*10310*/  @P1 IMAD.MOV.U32 R7, RZ, RZ, R90 ;  /* 0x000000ffff071224 */ /* 0x000fe200078e005a */
[----:B------:R-:W-:Y:S02]  /*10320*/  PRMT R32, RZ, 0x7610, R32 ;  /* 0x00007610ff207816 */ /* 0x000fe40000000020 */
[----:B------:R-:W-:Y:S02]  /*10330*/  IADD3 R11, P6, PT, R3, R11, RZ ;  /* 0x0000000b030b7210 */ /* 0x000fe40007fde0ff */
[----:B------:R0:W4:Y:S02]  /*10340*/  @P1 LDG.E.U8 R16, desc[UR18][R6.64] ;  /* 0x0000001206101981 */ /* 0x000124000c1e1100 */
[----:B0-----:R-:W-:Y:S02]  /*10350*/  @P2 IMAD.MOV.U32 R6, RZ, RZ, R29 ;  /* 0x000000ffff062224 */ /* 0x001fe400078e001d */
[----:B------:R-:W-:-:S05]  /*10360*/  @P2 IMAD.MOV.U32 R7, RZ, RZ, R79 ;  /* 0x000000ffff072224 */ /* 0x000fca00078e004f */
[----:B------:R0:W4:Y:S02]  /*10370*/  @P2 LDG.E.U8 R32, desc[UR18][R6.64] ;  /* 0x0000001206202981 */ /* 0x000124000c1e1100 */
[----:B0-----:R-:W-:Y:S01]  /*10380*/  IMAD.MOV.U32 R7, RZ, RZ, R11 ;  /* 0x000000ffff077224 */ /* 0x001fe200078e000b */
[----:B--2---:R-:W-:Y:S01]  /*10390*/  IADD3 R42, P5, PT, R3, R42, RZ ;  /* 0x0000002a032a7210 */ /* 0x004fe20007fbe0ff */
[----:B---3--:R0:W-:Y:S04]  /*103a0*/  STL [R1+0x6bc], R62 ;  /* 0x0006bc3e01007387 */ /* 0x0081e80000100800 */
[----:B0-----:R-:W2:Y:S04]  /*103b0*/  LDL.LU R62, [R1+0x8f4] ;  /* 0x0008f400013e7983 */ /* 0x001ea80000300800 */
[----:B------:R-:W3:Y:S04]  /*103c0*/  LDL.LU R90, [R1+0xa0] ;  /* 0x0000a000015a7983 */ /* 0x000ee80000300800 */
[----:B------:R-:W2:Y:S04]  /*103d0*/  LDL.LU R14, [R1+0xb8] ;  /* 0x0000b800010e7983 */ /* 0x000ea80000300800 */
[----:B------:R0:W-:Y:S04]  /*103e0*/  STL [R1+0x88], R29 ;  /* 0x0000881d01007387 */ /* 0x0001e80000100800 */
[----:B------:R1:W-:Y:S04]  /*103f0*/  STL [R1+0x78], R79 ;  /* 0x0000784f01007387 */ /* 0x0003e80000100800 */
[----:B0-----:R-:W4:Y:S04]  /*10400*/  LDL.LU R29, [R1+0xd0] ;  /* 0x0000d000011d7983 */ /* 0x001f280000300800 */
[----:B------:R0:W-:Y:S04]  /*10410*/  STL [R1+0x98], R11 ;  /* 0x0000980b01007387 */ /* 0x0001e80000100800 */
[----:B-1----:R-:W4:Y:S04]  /*10420*/  LDL.LU R79, [R1+0xe8] ;  /* 0x0000e800014f7983 */ /* 0x002f280000300800 */
[----:B------:R-:W-:Y:S04]  /*10430*/  STL [R1+0xb0], R42 ;  /* 0x0000b02a01007387 */ /* 0x000fe80000100800 */
[----:B0-----:R-:W4:Y:S04]  /*10440*/  LDL.LU R11, [R1+0x8f0] ;  /* 0x0008f000010b7983 */ /* 0x001f280000300800 */
[----:B------:R-:W4:Y:S01]  /*10450*/  LDL.LU R6, [R1+0x94] ;  /* 0x0000940001067983 */ /* 0x000f220000300800 */
[----:B------:R-:W-:-:S02]  /*10460*/  ISETP.GT.AND P4, PT, R8, 0xa, PT ;  /* 0x0000000a0800780c */ /* 0x000fc40003f84270 */
[----:B------:R-:W-:Y:S02]  /*10470*/  ISETP.GT.AND P1, PT, R8, 0xb, PT ;  /* 0x0000000b0800780c */ /* 0x000fe40003f24270 */
[----:B------:R-:W-:Y:S02]  /*10480*/  PRMT R49, RZ, 0x7610, R49 ;  /* 0x00007610ff317816 */ /* 0x000fe40000000031 */
[----:B------:R-:W-:Y:S01]  /*10490*/  PRMT R81, RZ, 0x7610, R81 ;  /* 0x00007610ff517816 */ /* 0x000fe20000000051 */
[----:B---3--:R-:W-:Y:S01]  /*104a0*/  IMAD.X R90, R5, 0x1, R90, P5 ;  /* 0x00000001055a7824 */ /* 0x008fe200028e065a */
[----:B--2---:R-:W-:Y:S01]  /*104b0*/  IADD3 R14, P5, PT, R3, R14, RZ ;  /* 0x0000000e030e7210 */ /* 0x004fe20007fbe0ff */
[----:B----4-:R-:W-:-:S05]  /*104c0*/  IMAD.X R6, R5, 0x1, R6, P6 ;  /* 0x0000000105067824 */ /* 0x010fca00030e0606 */
[-C--:B------:R-:W-:Y:S01]  /*104d0*/  @P4 LOP3.LUT R7, R7, R6.reuse, RZ, 0x3c, !PT ;  /* 0x0000000607074212 */ /* 0x080fe200078e3cff */
[----:B------:R0:W-:Y:S03]  /*104e0*/  STL [R1+0x94], R6 ;  /* 0x0000940601007387 */ /* 0x0001e60000100800 */
[----:B0-----:R-:W-:-:S04]  /*104f0*/  @P4 LOP3.LUT R6, R7, R6, RZ, 0x3c, !PT ;  /* 0x0000000607064212 */ /* 0x001fc800078e3cff */
[----:B------:R-:W-:Y:S01]  /*10500*/  @P4 LOP3.LUT R7, R7, R6, RZ, 0x3c, !PT ;  /* 0x0000000607074212 */ /* 0x000fe200078e3cff */
[----:B------:R0:W-:Y:S04]  /*10510*/  STL [R1+0xa0], R90 ;  /* 0x0000a05a01007387 */ /* 0x0001e80000100800 */
[----:B------:R1:W2:Y:S02]  /*10520*/  @P4 LDG.E.U8 R49, desc[UR18][R6.64] ;  /* 0x0000001206314981 */ /* 0x0002a4000c1e1100 */
[----:B-1----:R-:W-:Y:S02]  /*10530*/  @P1 IMAD.MOV.U32 R6, RZ, RZ, R42 ;  /* 0x000000ffff061224 */ /* 0x002fe400078e002a */
[----:B------:R-:W-:Y:S01]  /*10540*/  @P1 IMAD.MOV.U32 R7, RZ, RZ, R90 ;  /* 0x000000ffff071224 */ /* 0x000fe200078e005a */
[----:B------:R-:W3:Y:S04]  /*10550*/  LDL.LU R42, [R1+0xd4] ;  /* 0x0000d400012a7983 */ /* 0x000ee80000300800 */
[----:B0-----:R-:W4:Y:S04]  /*10560*/  LDL.LU R90, [R1+0xf0] ;  /* 0x0000f000015a7983 */ /* 0x001f280000300800 */
[----:B------:R0:W2:Y:S04]  /*10570*/  @P1 LDG.E.U8 R81, desc[UR18][R6.64] ;  /* 0x0000001206511981 */ /* 0x0000a8000c1e1100 */
[----:B------:R1:W-:Y:S01]  /*10580*/  STL [R1+0xb8], R14 ;  /* 0x0000b80e01007387 */ /* 0x0003e20000100800 */
[----:B0-----:R-:W-:-:S03]  /*10590*/  IMAD.MOV.U32 R7, RZ, RZ, R14 ;  /* 0x000000ffff077224 */ /* 0x001fc600078e000e */
[----:B-1----:R-:W2:Y:S04]  /*105a0*/  LDL.LU R14, [R1+0x8ec] ;  /* 0x0008ec00010e7983 */ /* 0x002ea80000300800 */
[----:B------:R-:W2:Y:S01]  /*105b0*/  LDL.LU R6, [R1+0xb4] ;  /* 0x0000b40001067983 */ /* 0x000ea20000300800 */
[----:B------:R-:W-:Y:S02]  /*105c0*/  ISETP.GT.AND P2, PT, R8, 0xc, PT ;  /* 0x0000000c0800780c */ /* 0x000fe40003f44270 */
[----:B------:R-:W-:Y:S02]  /*105d0*/  PRMT R70, RZ, 0x7610, R70 ;  /* 0x00007610ff467816 */ /* 0x000fe40000000046 */
[----:B------:R-:W-:Y:S01]  /*105e0*/  IADD3 R29, P6, PT, R3, R29, RZ ;  /* 0x0000001d031d7210 */ /* 0x000fe20007fde0ff */
[----:B--2---:R-:W-:-:S08]  /*105f0*/  IMAD.X R6, R5, 0x1, R6, P5 ;  /* 0x0000000105067824 */ /* 0x004fd000028e0606 */
[-C--:B------:R-:W-:Y:S01]  /*10600*/  @P2 LOP3.LUT R7, R7, R6.reuse, RZ, 0x3c, !PT ;  /* 0x0000000607072212 */ /* 0x080fe200078e3cff */
[----:B------:R0:W-:Y:S03]  /*10610*/  STL [R1+0xb4], R6 ;  /* 0x0000b40601007387 */ /* 0x0001e60000100800 */
[----:B0-----:R-:W-:-:S04]  /*10620*/  @P2 LOP3.LUT R6, R7, R6, RZ, 0x3c, !PT ;  /* 0x0000000607062212 */ /* 0x001fc800078e3cff */
[----:B------:R-:W-:Y:S01]  /*10630*/  @P2 LOP3.LUT R7, R7, R6, RZ, 0x3c, !PT ;  /* 0x0000000607072212 */ /* 0x000fe200078e3cff */
[----:B------:R-:W-:Y:S04]  /*10640*/  STL [R1+0xd0], R29 ;  /* 0x0000d01d01007387 */ /* 0x000fe80000100800 */
[----:B------:R0:W2:Y:S04]  /*10650*/  @P2 LDG.E.U8 R70, desc[UR18][R6.64] ;  /* 0x0000001206462981 */ /* 0x0000a8000c1e1100 */
[----:B------:R-:W3:Y:S01]  /*10660*/  LDL.LU R6, [R1+0xcc] ;  /* 0x0000cc0001067983 */ /* 0x000ee20000300800 */
[----:B------:R-:W-:Y:S01]  /*10670*/  ISETP.GT.AND P4, PT, R8, 0xd, PT ;  /* 0x0000000d0800780c */ /* 0x000fe20003f84270 */
[----:B0-----:R-:W-:Y:S01]  /*10680*/  IMAD.MOV.U32 R7, RZ, RZ, R29 ;  /* 0x000000ffff077224 */ /* 0x001fe200078e001d */
[----:B------:R-:W-:-:S02]  /*10690*/  IADD3 R79, P5, PT, R3, R79, RZ ;  /* 0x0000004f034f7210 */ /* 0x000fc40007fbe0ff */
[----:B------:R-:W-:Y:S01]  /*106a0*/  PRMT R26, RZ, 0x7610, R26 ;  /* 0x00007610ff1a7816 */ /* 0x000fe2000000001a */
[----:B--2---:R0:W-:Y:S01]  /*106b0*/  STL [R1+0x6b4], R70 ;  /* 0x0006b44601007387 */ /* 0x0041e20000100800 */
[----:B---3--:R-:W-:-:S03]  /*106c0*/  IMAD.X R6, R5, 0x1, R6, P6 ;  /* 0x0000000105067824 */ /* 0x008fc600030e0606 */
[----:B0-----:R-:W2:Y:S04]  /*106d0*/  LDL.LU R70, [R1+0x108] ;  /* 0x0001080001467983 */ /* 0x001ea80000300800 */
[-C--:B------:R-:W-:Y:S01]  /*106e0*/  @P4 LOP3.LUT R7, R7, R6.reuse, RZ, 0x3c, !PT ;  /* 0x0000000607074212 */ /* 0x080fe200078e3cff */
[----:B------:R-:W-:Y:S04]  /*106f0*/  STL [R1+0xe8], R79 ;  /* 0x0000e84f01007387 */ /* 0x000fe80000100800 */
[----:B------:R-:W3:Y:S04]  /*10700*/  LDL.LU R29, [R1+0x120] ;  /* 0x00012000011d7983 */ /* 0x000ee80000300800 */
[----:B------:R0:W-:Y:S02]  /*10710*/  STL [R1+0xcc], R6 ;  /* 0x0000cc0601007387 */ /* 0x0001e40000100800 */
[----:B0-----:R-:W-:-:S04]  /*10720*/  @P4 LOP3.LUT R6, R7, R6, RZ, 0x3c, !PT ;  /* 0x0000000607064212 */ /* 0x001fc800078e3cff */
[----:B------:R-:W-:-:S05]  /*10730*/  @P4 LOP3.LUT R7, R7, R6, RZ, 0x3c, !PT ;  /* 0x0000000607074212 */ /* 0x000fca00078e3cff */
[----:B------:R0:W2:Y:S01]  /*10740*/  @P4 LDG.E.U8 R26, desc[UR18][R6.64] ;  /* 0x00000012061a4981 */ /* 0x0000a2000c1e1100 */
[----:B------:R-:W-:Y:S01]  /*10750*/  ISETP.GT.AND P1, PT, R8, 0xe, PT ;  /* 0x0000000e0800780c */ /* 0x000fe20003f24270 */
[----:B------:R-:W-:Y:S01]  /*10760*/  IMAD.X R42, R5, 0x1, R42, P5 ;  /* 0x00000001052a7824 */ /* 0x000fe200028e062a */
[----:B------:R-:W-:-:S04]  /*10770*/  PRMT R44, RZ, 0x7610, R44 ;  /* 0x00007610ff2c7816 */ /* 0x000fc8000000002c */
[----:B------:R-:W-:Y:S01]  /*10780*/  STL [R1+0xd4], R42 ;  /* 0x0000d42a01007387 */ /* 0x000fe20000100800 */
[----:B0-----:R-:W-:-:S06]  /*10790*/  IMAD.MOV.U32 R7, RZ, RZ, R42 ;  /* 0x000000ffff077224 */ /* 0x001fcc00078e002a */
[----:B------:R-:W-:-:S05]  /*107a0*/  @P1 IMAD.MOV.U32 R6, RZ, RZ, R79 ;  /* 0x000000ffff061224 */ /* 0x000fca00078e004f */
[----:B------:R0:W3:Y:S04]  /*107b0*/  @P1 LDG.E.U8 R44, desc[UR18][R6.64] ;  /* 0x00000012062c1981 */ /* 0x0000e8000c1e1100 */
[----:B--2---:R1:W-:Y:S04]  /*107c0*/  STL [R1+0x6b0], R26 ;  /* 0x0006b01a01007387 */ /* 0x0043e80000100800 */
[----:B-1----:R-:W2:Y:S04]  /*107d0*/  LDL.LU R26, [R1+0x8e8] ;  /* 0x0008e800011a7983 */ /* 0x002ea80000300800 */
[----:B------:R-:W2:Y:S04]  /*107e0*/  LDL.LU R42, [R1+0x8e4] ;  /* 0x0008e400012a7983 */ /* 0x000ea80000300800 */
[----:B------:R-:W2:Y:S01]  /*107f0*/  LDL.LU R7, [R1+0xec] ;  /* 0x0000ec0001077983 */ /* 0x000ea20000300800 */
[----:B------:R-:W-:-:S02]  /*10800*/  ISETP.GT.AND P2, PT, R8, 0xf, PT ;  /* 0x0000000f0800780c */ /* 0x000fc40003f44270 */
[----:B----4-:R-:W-:Y:S01]  /*10810*/  IADD3 R90, P5, PT, R3, R90, RZ ;  /* 0x0000005a035a7210 */ /* 0x010fe20007fbe0ff */
[----:B------:R-:W4:Y:S01]  /*10820*/  LDL.LU R79, [R1+0x10c] ;  /* 0x00010c00014f7983 */ /* 0x000f220000300800 */
[----:B------:R-:W-:-:S09]  /*10830*/  PRMT R80, RZ, 0x7610, R80 ;  /* 0x00007610ff507816 */ /* 0x000fd20000000050 */
[----:B0-----:R-:W-:Y:S01]  /*10840*/  @P2 IMAD.MOV.U32 R6, RZ, RZ, R90 ;  /* 0x000000ffff062224 */ /* 0x001fe200078e005a */
[----:B------:R-:W-:Y:S01]  /*10850*/  IADD3 R70, P6, PT, R3, R70, RZ ;  /* 0x0000004603467210 */ /* 0x000fe20007fde0ff */
[----:B------:R-:W-:Y:S01]  /*10860*/  STL [R1+0xf0], R90 ;  /* 0x0000f05a01007387 */ /* 0x000fe20000100800 */
[----:B--2---:R-:W-:-:S05]  /*10870*/  IMAD.X R7, R5, 0x1, R7, P5 ;  /* 0x0000000105077824 */ /* 0x004fca00028e0607 */
[----:B------:R0:W2:Y:S04]  /*10880*/  @P2 LDG.E.U8 R80, desc[UR18][R6.64] ;  /* 0x0000001206502981 */ /* 0x0000a8000c1e1100 */
[----:B---3--:R1:W-:Y:S04]  /*10890*/  STL [R1+0x6ac], R44 ;  /* 0x0006ac2c01007387 */ /* 0x0083e80000100800 */
[----:B-1----:R-:W3:Y:S04]  /*108a0*/  LDL.LU R44, [R1+0x128] ;  /* 0x00012800012c7983 */ /* 0x002ee80000300800 */
[----:B------:R0:W-:Y:S04]  /*108b0*/  STL [R1+0xec], R7 ;  /* 0x0000ec0701007387 */ /* 0x0001e80000100800 */
[----:B------:R-:W-:Y:S04]  /*108c0*/  STL [R1+0x108], R70 ;  /* 0x0001084601007387 */ /* 0x000fe80000100800 */
[----:B------:R-:W3:Y:S01]  /*108d0*/  LDL.LU R6, [R1+0x104] ;  /* 0x0001040001067983 */ /* 0x000ee20000300800 */
[----:B------:R-:W-:Y:S01]  /*108e0*/  IADD3 R29, P5, PT, R3, R29, RZ ;  /* 0x0000001d031d7210 */ /* 0x000fe20007fbe0ff */
[----:B0-----:R-:W-:-:S02]  /*108f0*/  IMAD.MOV.U32 R7, RZ, RZ, R70 ;  /* 0x000000ffff077224 */ /* 0x001fc400078e0046 */
[----:B--2---:R0:W-:Y:S04]  /*10900*/  STL [R1+0x6a4], R80 ;  /* 0x0006a45001007387 */ /* 0x0041e80000100800 */
[----:B0-----:R-:W2:Y:S04]  /*10910*/  LDL.LU R80, [R1+0x124] ;  /* 0x0001240001507983 */ /* 0x001ea80000300800 */
[----:B------:R-:W-:Y:S04]  /*10920*/  STL [R1+0x120], R29 ;  /* 0x0001201d01007387 */ /* 0x000fe80000100800 */
[----:B------:R-:W2:Y:S04]  /*10930*/  LDL.LU R70, [R1+0x130] ;  /* 0x0001300001467983 */ /* 0x000ea80000300800 */
[----:B------:R-:W2:Y:S01]  /*10940*/  LDL.LU R90, [R1+0x138] ;  /* 0x00013800015a7983 */ /* 0x000ea20000300800 */
[C---:B------:R-:W-:Y:S01]  /*10950*/  ISETP.GT.AND P4, PT, R8.reuse, 0x10, PT ;  /* 0x000000100800780c */ /* 0x040fe20003f84270 */
[----:B---3--:R-:W-:Y:S01]  /*10960*/  IMAD.X R6, R5, 0x1, R6, P6 ;  /* 0x0000000105067824 */ /* 0x008fe200030e0606 */
[----:B------:R-:W-:-:S04]  /*10970*/  ISETP.GT.AND P1, PT, R8, 0x11, PT ;  /* 0x000000110800780c */ /* 0x000fc80003f24270 */
[----:B------:R0:W-:Y:S07]  /*10980*/  STL [R1+0x104], R6 ;  /* 0x0001040601007387 */ /* 0x0001ee0000100800 */
[-C--:B------:R-:W-:Y:S02]  /*10990*/  @P4 LOP3.LUT R7, R7, R6.reuse, RZ, 0x3c, !PT ;  /* 0x0000000607074212 */ /* 0x080fe400078e3cff */
[----:B------:R-:W-:Y:S02]  /*109a0*/  PRMT R19, RZ, 0x7610, R19 ;  /* 0x00007610ff137816 */ /* 0x000fe40000000013 */
[----:B0-----:R-:W-:-:S02]  /*109b0*/  @P4 LOP3.LUT R6, R7, R6, RZ, 0x3c, !PT ;  /* 0x0000000607064212 */ /* 0x001fc400078e3cff */
[----:B------:R-:W-:Y:S02]  /*109c0*/  ISETP.GT.AND P2, PT, R8, 0x12, PT ;  /* 0x000000120800780c */ /* 0x000fe40003f44270 */
[----:B------:R-:W-:Y:S01]  /*109d0*/  @P4 LOP3.LUT R7, R7, R6, RZ, 0x3c, !PT ;  /* 0x0000000607074212 */ /* 0x000fe200078e3cff */
[----:B----4-:R-:W-:Y:S01]  /*109e0*/  IMAD.X R79, R5, 0x1, R79, P5 ;  /* 0x00000001054f7824 */ /* 0x010fe200028e064f */
[----:B------:R-:W-:Y:S02]  /*109f0*/  IADD3 R44, P5, PT, R3, R44, RZ ;  /* 0x0000002c032c7210 */ /* 0x000fe40007fbe0ff */
[----:B------:R-:W-:Y:S01]  /*10a00*/  PRMT R35, RZ, 0x7610, R35 ;  /* 0x00007610ff237816 */ /* 0x000fe20000000023 */
[----:B------:R0:W3:Y:S01]  /*10a10*/  @P4 LDG.E.U8 R19, desc[UR18][R6.64] ;  /* 0x0000001206134981 */ /* 0x0000e2000c1e1100 */
[----:B------:R-:W-:-:S03]  /*10a20*/  PRMT R50, RZ, 0x7610, R50 ;  /* 0x00007610ff327816 */ /* 0x000fc60000000032 */
[----:B------:R1:W-:Y:S01]  /*10a30*/  STL [R1+0x10c], R79 ;  /* 0x00010c4f01007387 */ /* 0x0003e20000100800 */
[----:B0-----:R-:W-:Y:S02]  /*10a40*/  @P1 IMAD.MOV.U32 R6, RZ, RZ, R29 ;  /* 0x000000ffff061224 */ /* 0x001fe400078e001d */
[----:B------:R-:W-:Y:S01]  /*10a50*/  @P1 IMAD.MOV.U32 R7, RZ, RZ, R79 ;  /* 0x000000ffff071224 */ /* 0x000fe200078e004f */
[----:B------:R-:W4:Y:S04]  /*10a60*/  LDL.LU R29, [R1+0x134] ;  /* 0x00013400011d7983 */ /* 0x000f280000300800 */
[----:B------:R0:W3:Y:S04]  /*10a70*/  @P1 LDG.E.U8 R35, desc[UR18][R6.64] ;  /* 0x0000001206231981 */ /* 0x0000e8000c1e1100 */
[----:B-1----:R-:W3:Y:S04]  /*10a80*/  LDL.LU R79, [R1+0x140] ;  /* 0x00014000014f7983 */ /* 0x002ee80000300800 */
[----:B------:R1:W-:Y:S01]  /*10a90*/  STL [R1+0x128], R44 ;  /* 0x0001282c01007387 */ /* 0x0003e20000100800 */
[----:B0-----:R-:W-:-:S02]  /*10aa0*/  @P2 IMAD.MOV.U32 R6, RZ, RZ, R44 ;  /* 0x000000ffff062224 */ /* 0x001fc400078e002c */
[----:B--2---:R-:W-:-:S04]  /*10ab0*/  IMAD.X R80, R5, 0x1, R80, P5 ;  /* 0x0000000105507824 */ /* 0x004fc800028e0650 */
[----:B------:R-:W-:Y:S01]  /*10ac0*/  @P2 IMAD.MOV.U32 R7, RZ, RZ, R80 ;  /* 0x000000ffff072224 */ /* 0x000fe200078e0050 */
[----:B------:R0:W-:Y:S01]  /*10ad0*/  STL [R1+0x124], R80 ;  /* 0x0001245001007387 */ /* 0x0001e20000100800 */
[----:B------:R-:W-:-:S03]  /*10ae0*/  IADD3 R70, P6, PT, R3, R70, RZ ;  /* 0x0000004603467210 */ /* 0x000fc60007fde0ff */
[----:B-1----:R-:W2:Y:S01]  /*10af0*/  LDL.LU R44, [R1+0x148] ;  /* 0x00014800012c7983 */ /* 0x002ea20000300800 */
[----:B------:R-:W-:-:S03]  /*10b00*/  IADD3 R90, P5, PT, R3, R90, RZ ;  /* 0x0000005a035a7210 */ /* 0x000fc60007fbe0ff */
[----:B------:R1:W-:Y:S04]  /*10b10*/  STL [R1+0x130], R70 ;  /* 0x0001304601007387 */ /* 0x0003e80000100800 */
[----:B0-----:R-:W2:Y:S04]  /*10b20*/  LDL.LU R80, [R1+0x150] ;  /* 0x0001500001507983 */ /* 0x001ea80000300800 */
[----:B------:R0:W2:Y:S04]  /*10b30*/  @P2 LDG.E.U8 R50, desc[UR18][R6.64] ;  /* 0x0000001206322981 */ /* 0x0000a8000c1e1100 */
[----:B------:R-:W-:Y:S01]  /*10b40*/  STL [R1+0x138], R90 ;  /* 0x0001385a01007387 */ /* 0x000fe20000100800 */
[----:B0-----:R-:W-:-:S03]  /*10b50*/  IMAD.MOV.U32 R7, RZ, RZ, R70 ;  /* 0x000000ffff077224 */ /* 0x001fc600078e0046 */
[----:B-1----:R-:W2:Y:S04]  /*10b60*/  LDL.LU R70, [R1+0x8e0] ;  /* 0x0008e00001467983 */ /* 0x002ea80000300800 */
[----:B------:R-:W2:Y:S01]  /*10b70*/  LDL.LU R6, [R1+0x12c] ;  /* 0x00012c0001067983 */ /* 0x000ea20000300800 */
[C---:B------:R-:W-:Y:S02]  /*10b80*/  ISETP.GT.AND P4, PT, R8.reuse, 0x13, PT ;  /* 0x000000130800780c */ /* 0x040fe40003f84270 */
[----:B------:R-:W-:Y:S02]  /*10b90*/  ISETP.GT.AND P1, PT, R8, 0x14, PT ;  /* 0x000000140800780c */ /* 0x000fe40003f24270 */
[----:B------:R-:W-:Y:S02]  /*10ba0*/  PRMT R83, RZ, 0x7610, R83 ;  /* 0x00007610ff537816 */ /* 0x000fe40000000053 */
[----:B------:R-:W-:Y:S01]  /*10bb0*/  PRMT R9, RZ, 0x7610, R9 ;  /* 0x00007610ff097816 */ /* 0x000fe20000000009 */
[----:B----4-:R-:W-:-:S02]  /*10bc0*/  IMAD.X R29, R5, 0x1, R29, P5 ;  /* 0x00000001051d7824 */ /* 0x010fc400028e061d */
[----:B--2---:R-:W-:-:S05]  /*10bd0*/  IMAD.X R6, R5, 0x1, R6, P6 ;  /* 0x0000000105067824 */ /* 0x004fca00030e0606 */
[-C--:B------:R-:W-:Y:S01]  /*10be0*/  @P4 LOP3.LUT R7, R7, R6.reuse, RZ, 0x3c, !PT ;  /* 0x0000000607074212 */ /* 0x080fe200078e3cff */
[----:B------:R0:W-:Y:S03]  /*10bf0*/  STL [R1+0x12c], R6 ;  /* 0x00012c0601007387 */ /* 0x0001e60000100800 */
[----:B0-----:R-:W-:-:S04]  /*10c00*/  @P4 LOP3.LUT R6, R7, R6, RZ, 0x3c, !PT ;  /* 0x0000000607064212 */ /* 0x001fc800078e3cff */
[----:B------:R-:W-:-:S05]  /*10c10*/  @P4 LOP3.LUT R7, R7, R6, RZ, 0x3c, !PT ;  /* 0x0000000607074212 */ /* 0x000fca00078e3cff */
[----:B------:R0:W2:Y:S04]  /*10c20*/  @P4 LDG.E.U8 R83, desc[UR18][R6.64] ;  /* 0x0000001206534981 */ /* 0x0000a8000c1e1100 */
[----:B------:R1:W-:Y:S01]  /*10c30*/  STL [R1+0x134], R29 ;  /* 0x0001341d01007387 */ /* 0x0003e20000100800 */
[----:B0-----:R-:W-:Y:S02]  /*10c40*/  IMAD.MOV.U32 R7, RZ, RZ, R29 ;  /* 0x000000ffff077224 */ /* 0x001fe400078e001d */
[----:B------:R-:W-:Y:S01]  /*10c50*/  @P1 IMAD.MOV.U32 R6, RZ, RZ, R90 ;  /* 0x000000ffff061224 */ /* 0x000fe200078e005a */
[----:B-1----:R-:W4:Y:S04]  /*10c60*/  LDL.LU R29, [R1+0x8dc] ;  /* 0x0008dc00011d7983 */ /* 0x002f280000300800 */
[----:B------:R0:W2:Y:S04]  /*10c70*/  @P1 LDG.E.U8 R9, desc[UR18][R6.64] ;  /* 0x0000001206091981 */ /* 0x0000a8000c1e1100 */
[----:B------:R-:W4:Y:S01]  /*10c80*/  LDL.LU R7, [R1+0x13c] ;  /* 0x00013c0001077983 */ /* 0x000f220000300800 */
[----:B------:R-:W-:-:S02]  /*10c90*/  ISETP.GT.AND P2, PT, R8, 0x15, PT ;  /* 0x000000150800780c */ /* 0x000fc40003f44270 */
[C---:B---3--:R-:W-:Y:S01]  /*10ca0*/  IADD3 R79, P5, PT, R3.reuse, R79, RZ ;  /* 0x0000004f034f7210 */ /* 0x048fe20007fbe0ff */
[----:B------:R-:W3:Y:S01]  /*10cb0*/  LDL.LU R90, [R1+0x14c] ;  /* 0x00014c00015a7983 */ /* 0x000ee20000300800 */
[----:B------:R-:W-:Y:S02]  /*10cc0*/  PRMT R74, RZ, 0x7610, R74 ;  /* 0x00007610ff4a7816 */ /* 0x000fe4000000004a */
[----:B------:R-:W-:Y:S01]  /*10cd0*/  IADD3 R44, P6, PT, R3, R44, RZ ;  /* 0x0000002c032c7210 */ /* 0x000fe20007fde0ff */
[----:B------:R-:W-:Y:S06]  /*10ce0*/  STL [R1+0x140], R79 ;  /* 0x0001404f01007387 */ /* 0x000fec0000100800 */
[----:B0-----:R-:W-:Y:S01]  /*10cf0*/  @P2 IMAD.MOV.U32 R6, RZ, RZ, R79 ;  /* 0x000000ffff062224 */ /* 0x001fe200078e004f */
[----:B--2---:R0:W-:Y:S01]  /*10d00*/  STL [R1+0x6a0], R9 ;  /* 0x0006a00901007387 */ /* 0x0041e20000100800 */
[----:B----4-:R-:W-:-:S03]  /*10d10*/  IMAD.X R7, R5, 0x1, R7, P5 ;  /* 0x0000000105077824 */ /* 0x010fc600028e0607 */
[----:B0-----:R-:W2:Y:S04]  /*10d20*/  LDL.LU R9, [R1+0x3d8] ;  /* 0x0003d80001097983 */ /* 0x001ea80000300800 */
[----:B------:R0:W-:Y:S04]  /*10d30*/  STL [R1+0x13c], R7 ;  /* 0x00013c0701007387 */ /* 0x0001e80000100800 */
[----:B------:R0:W4:Y:S04]  /*10d40*/  @P2 LDG.E.U8 R74, desc[UR18][R6.64] ;  /* 0x00000012064a2981 */ /* 0x000128000c1e1100 */
[----:B------:R1:W-:Y:S04]  /*10d50*/  STL [R1+0x148], R44 ;  /* 0x0001482c01007387 */ /* 0x0003e80000100800 */
[----:B------:R-:W2:Y:S01]  /*10d60*/  LDL.LU R6, [R1+0x144] ;  /* 0x0001440001067983 */ /* 0x000ea20000300800 */
[C---:B------:R-:W-:Y:S01]  /*10d70*/  ISETP.GT.AND P4, PT, R8.reuse, 0x16, PT ;  /* 0x000000160800780c */ /* 0x040fe20003f84270 */
[----:B0-----:R-:W-:Y:S01]  /*10d80*/  IMAD.MOV.U32 R7, RZ, RZ, R44 ;  /* 0x000000ffff077224 */ /* 0x001fe200078e002c */
[----:B------:R-:W-:Y:S01]  /*10d90*/  IADD3 R80, P5, PT, R3, R80, RZ ;  /* 0x0000005003507210 */ /* 0x000fe20007fbe0ff */
[----:B-1----:R-:W2:Y:S01]  /*10da0*/  LDL.LU R44, [R1+0x154] ;  /* 0x00015400012c7983 */ /* 0x002ea20000300800 */
[----:B------:R-:W-:-:S03]  /*10db0*/  ISETP.GT.AND P1, PT, R8, 0x17, PT ;  /* 0x000000170800780c */ /* 0x000fc60003f24270 */
[----:B------:R-:W-:Y:S01]  /*10dc0*/  STL [R1+0x150], R80 ;  /* 0x0001505001007387 */ /* 0x000fe20000100800 */
[----:B------:R-:W-:Y:S01]  /*10dd0*/  PRMT R45, RZ, 0x7610, R45 ;  /* 0x00007610ff2d7816 */ /* 0x000fe2000000002d */
[C---:B---3--:R-:W-:Y:S01]  /*10de0*/  IMAD.X R90, R5.reuse, 0x1, R90, P5 ;  /* 0x00000001055a7824 */ /* 0x048fe200028e065a */
[----:B------:R-:W-:Y:S01]  /*10df0*/  PRMT R28, RZ, 0x7610, R28 ;  /* 0x00007610ff1c7816 */ /* 0x000fe2000000001c */
[----:B----4-:R0:W-:Y:S01]  /*10e00*/  STL [R1+0x69c], R74 ;  /* 0x00069c4a01007387 */ /* 0x0101e20000100800 */
[----:B--2---:R-:W-:-:S03]  /*10e10*/  IMAD.X R6, R5, 0x1, R6, P6 ;  /* 0x0000000105067824 */ /* 0x004fc600030e0606 */
[----:B0-----:R-:W2:Y:S02]  /*10e20*/  LDL.LU R74, [R1+0x3e0] ;  /* 0x0003e000014a7983 */ /* 0x001ea40000300800 */
[-C--:B------:R-:W-:Y:S02]  /*10e30*/  @P4 LOP3.LUT R7, R7, R6.reuse, RZ, 0x3c, !PT ;  /* 0x0000000607074212 */ /* 0x080fe400078e3cff */
[----:B------:R-:W3:Y:S04]  /*10e40*/  LDL.LU R79, [R1+0x3e8] ;  /* 0x0003e800014f7983 */ /* 0x000ee80000300800 */
[----:B------:R0:W-:Y:S02]  /*10e50*/  STL [R1+0x144], R6 ;  /* 0x0001440601007387 */ /* 0x0001e40000100800 */
[----:B0-----:R-:W-:-:S04]  /*10e60*/  @P4 LOP3.LUT R6, R7, R6, RZ, 0x3c, !PT ;  /* 0x0000000607064212 */ /* 0x001fc800078e3cff */
[----:B------:R-:W-:-:S05]  /*10e70*/  @P4 LOP3.LUT R7, R7, R6, RZ, 0x3c, !PT ;  /* 0x0000000607074212 */ /* 0x000fca00078e3cff */
[----:B------:R0:W4:Y:S02]  /*10e80*/  @P4 LDG.E.U8 R45, desc[UR18][R6.64] ;  /* 0x00000012062d4981 */ /* 0x000124000c1e1100 */
[----:B0-----:R-:W-:Y:S02]  /*10e90*/  @P1 IMAD.MOV.U32 R6, RZ, RZ, R80 ;  /* 0x000000ffff061224 */ /* 0x001fe400078e0050 */
[----:B------:R-:W-:-:S05]  /*10ea0*/  @P1 IMAD.MOV.U32 R7, RZ, RZ, R90 ;  /* 0x000000ffff071224 */ /* 0x000fca00078e005a */
[----:B------:R0:W4:Y:S01]  /*10eb0*/  @P1 LDG.E.U8 R28, desc[UR18][R6.64] ;  /* 0x00000012061c1981 */ /* 0x000122000c1e1100 */
[----:B------:R-:W-:Y:S02]  /*10ec0*/  ISETP.GT.AND P2, PT, R8, 0x18, PT ;  /* 0x000000180800780c */ /* 0x000fe40003f44270 */
[----:B------:R-:W-:Y:S01]  /*10ed0*/  IADD3 R9, P5, PT, R3, R9, RZ ;  /* 0x0000000903097210 */ /* 0x000fe20007fbe0ff */
[----:B------:R-:W-:Y:S01]  /*10ee0*/  STL [R1+0x14c], R90 ;  /* 0x00014c5a01007387 */ /* 0x000fe20000100800 */
[----:B------:R-:W-:-:S03]  /*10ef0*/  PRMT R18, RZ, 0x7610, R18 ;  /* 0x00007610ff127816 */ /* 0x000fc60000000012 */
[----:B------:R-:W-:-:S06]  /*10f00*/  IMAD.X R44, R5, 0x1, R44, P5 ;  /* 0x00000001052c7824 */ /* 0x000fcc00028e062c */
[----:B0-----:R-:W-:Y:S02]  /*10f10*/  @P2 IMAD.MOV.U32 R6, RZ, RZ, R9 ;  /* 0x000000ffff062224 */ /* 0x001fe400078e0009 */
[----:B------:R-:W-:-:S05]  /*10f20*/  @P2 IMAD.MOV.U32 R7, RZ, RZ, R44 ;  /* 0x000000ffff072224 */ /* 0x000fca00078e002c */
[----:B------:R0:W4:Y:S01]  /*10f30*/  @P2 LDG.E.U8 R18, desc[UR18][R6.64] ;  /* 0x0000001206122981 */ /* 0x000122000c1e1100 */
[C---:B--2---:R-:W-:Y:S02]  /*10f40*/  IADD3 R74, P6, PT, R3.reuse, R74, RZ ;  /* 0x0000004a034a7210 */ /* 0x044fe40007fde0ff */
[----:B---3--:R-:W-:-:S03]  /*10f50*/  IADD3 R79, P5, PT, R3, R79, RZ ;  /* 0x0000004f034f7210 */ /* 0x008fc60007fbe0ff */
[----:B0-----:R-:W-:Y:S01]  /*10f60*/  IMAD.MOV.U32 R7, RZ, RZ, R74 ;  /* 0x000000ffff077224 */ /* 0x001fe200078e004a */
[----:B----4-:R0:W-:Y:S04]  /*10f70*/  STL [R1+0x698], R45 ;  /* 0x0006982d01007387 */ /* 0x0101e80000100800 */
[----:B0-----:R-:W2:Y:S04]  /*10f80*/  LDL.LU R45, [R1+0x8d8] ;  /* 0x0008d800012d7983 */ /* 0x001ea80000300800 */
[----:B------:R-:W3:Y:S04]  /*10f90*/  LDL.LU R90, [R1+0x3e4] ;  /* 0x0003e400015a7983 */ /* 0x000ee80000300800 */
[----:B------:R-:W-:Y:S04]  /*10fa0*/  STL [R1+0x3d8], R9 ;  /* 0x0003d80901007387 */ /* 0x000fe80000100800 */
[----:B------:R0:W-:Y:S04]  /*10fb0*/  STL [R1+0x694], R28 ;  /* 0x0006941c01007387 */ /* 0x0001e80000100800 */
[----:B0-----:R-:W4:Y:S04]  /*10fc0*/  LDL.LU R28, [R1+0x3f0] ;  /* 0x0003f000011c7983 */ /* 0x001f280000300800 */
[----:B------:R0:W-:Y:S04]  /*10fd0*/  STL [R1+0x154], R44 ;  /* 0x0001542c01007387 */ /* 0x0001e80000100800 */
[----:B0-----:R-:W2:Y:S04]  /*10fe0*/  LDL.LU R44, [R1+0x3ec] ;  /* 0x0003ec00012c7983 */ /* 0x001ea80000300800 */
[----:B------:R0:W-:Y:S04]  /*10ff0*/  STL [R1+0x3e0], R74 ;  /* 0x0003e04a01007387 */ /* 0x0001e80000100800 */
[----:B------:R-:W2:Y:S04]  /*11000*/  LDL.LU R9, [R1+0x3f8] ;  /* 0x0003f80001097983 */ /* 0x000ea80000300800 */
[----:B------:R-:W-:Y:S04]  /*11010*/  STL [R1+0x3e8], R79 ;  /* 0x0003e84f01007387 */ /* 0x000fe80000100800 */
[----:B------:R-:W2:Y:S04]  /*11020*/  LDL.LU R80, [R1+0x400] ;  /* 0x0004000001507983 */ /* 0x000ea80000300800 */
[----:B0-----:R-:W2:Y:S04]  /*11030*/  LDL.LU R74, [R1+0x8d4] ;  /* 0x0008d400014a7983 */ /* 0x001ea80000300800 */
[----:B------:R-:W2:Y:S01]  /*11040*/  LDL.LU R6, [R1+0x3dc] ;  /* 0x0003dc0001067983 */ /* 0x000ea20000300800 */
[----:B------:R-:W-:-:S02]  /*11050*/  ISETP.GT.AND P4, PT, R8, 0x19, PT ;  /* 0x000000190800780c */ /* 0x000fc40003f84270 */
[C---:B------:R-:W-:Y:S02]  /*11060*/  ISETP.GT.AND P1, PT, R8.reuse, 0x1a, PT ;  /* 0x0000001a0800780c */ /* 0x040fe40003f24270 */
[----:B------:R-:W-:Y:S02]  /*11070*/  PRMT R34, RZ, 0x7610, R34 ;  /* 0x00007610ff227816 */ /* 0x000fe40000000022 */
[----:B------:R-:W-:Y:S02]  /*11080*/  ISETP.GT.AND P2, PT, R8, 0x1b, PT ;  /* 0x0000001b0800780c */ /* 0x000fe40003f44270 */
[----:B------:R-:W-:Y:S02]  /*11090*/  PRMT R51, RZ, 0x7610, R51 ;  /* 0x00007610ff337816 */ /* 0x000fe40000000033 */
[----:B------:R-:W-:Y:S01]  /*110a0*/  PRMT R85, RZ, 0x7610, R85 ;  /* 0x00007610ff557816 */ /* 0x000fe20000000055 */
[----:B---3--:R-:W-:Y:S01]  /*110b0*/  IMAD.X R90, R5, 0x1, R90, P5 ;  /* 0x00000001055a7824 */ /* 0x008fe200028e065a */
[----:B----4-:R-:W-:-:S05]  /*110c0*/  IADD3 R28, P5, PT, R3, R28, RZ ;  /* 0x0000001c031c7210 */ /* 0x010fca0007fbe0ff */
[C---:B--2---:R-:W-:Y:S02]  /*110d0*/  IMAD.X R44, R5.reuse, 0x1, R44, P5 ;  /* 0x00000001052c7824 */ /* 0x044fe400028e062c */
[----:B------:R-:W-:-:S05]  /*110e0*/  IMAD.X R6, R5, 0x1, R6, P6 ;  /* 0x0000000105067824 */ /* 0x000fca00030e0606 */
[-C--:B------:R-:W-:Y:S01]  /*110f0*/  @P4 LOP3.LUT R7, R7, R6.reuse, RZ, 0x3c, !PT ;  /* 0x0000000607074212 */ /* 0x080fe200078e3cff */
[----:B------:R0:W-:Y:S03]  /*11100*/  STL [R1+0x3dc], R6 ;  /* 0x0003dc0601007387 */ /* 0x0001e60000100800 */
[----:B0-----:R-:W-:-:S04]  /*11110*/  @P4 LOP3.LUT R6, R7, R6, RZ, 0x3c, !PT ;  /* 0x0000000607064212 */ /* 0x001fc800078e3cff */
[----:B------:R-:W-:-:S05]  /*11120*/  @P4 LOP3.LUT R7, R7, R6, RZ, 0x3c, !PT ;  /* 0x0000000607074212 */ /* 0x000fca00078e3cff */
[----:B------:R0:W2:Y:S01]  /*11130*/  @P4 LDG.E.U8 R34, desc[UR18][R6.64] ;  /* 0x0000001206224981 */ /* 0x0000a2000c1e1100 */
[----:B------:R-:W-:-:S03]  /*11140*/  IADD3 R9, P6, PT, R3, R9, RZ ;  /* 0x0000000903097210 */ /* 0x000fc60007fde0ff */
[----:B------:R1:W-:Y:S01]  /*11150*/  STL [R1+0x3e4], R90 ;  /* 0x0003e45a01007387 */ /* 0x0003e20000100800 */
[----:B0-----:R-:W-:Y:S02]  /*11160*/  @P1 IMAD.MOV.U32 R6, RZ, RZ, R79 ;  /* 0x000000ffff061224 */ /* 0x001fe400078e004f */
[----:B------:R-:W-:Y:S02]  /*11170*/  @P1 IMAD.MOV.U32 R7, RZ, RZ, R90 ;  /* 0x000000ffff071224 */ /* 0x000fe400078e005a */
[----:B-1----:R-:W3:Y:S01]  /*11180*/  LDL.LU R90, [R1+0x3fc] ;  /* 0x0003fc00015a7983 */ /* 0x002ee20000300800 */
[----:B------:R-:W-:-:S03]  /*11190*/  IADD3 R80, P5, PT, R3, R80, RZ ;  /* 0x0000005003507210 */ /* 0x000fc60007fbe0ff */
[----:B------:R0:W4:Y:S04]  /*111a0*/  @P1 LDG.E.U8 R51, desc[UR18][R6.64] ;  /* 0x0000001206331981 */ /* 0x000128000c1e1100 */
[----:B------:R-:W2:Y:S04]  /*111b0*/  LDL.LU R79, [R1+0x408] ;  /* 0x00040800014f7983 */ /* 0x000ea80000300800 */
[----:B------:R1:W-:Y:S01]  /*111c0*/  STL [R1+0x3f0], R28 ;  /* 0x0003f01c01007387 */ /* 0x0003e20000100800 */
[----:B0-----:R-:W-:Y:S02]  /*111d0*/  @P2 IMAD.MOV.U32 R6, RZ, RZ, R28 ;  /* 0x000000ffff062224 */ /* 0x001fe400078e001c */
[----:B------:R-:W-:Y:S01]  /*111e0*/  @P2 IMAD.MOV.U32 R7, RZ, RZ, R44 ;  /* 0x000000ffff072224 */ /* 0x000fe200078e002c */
[----:B------:R0:W-:Y:S04]  /*111f0*/  STL [R1+0x3ec], R44 ;  /* 0x0003ec2c01007387 */ /* 0x0001e80000100800 */
[----:B------:R0:W2:Y:S04]  /*11200*/  @P2 LDG.E.U8 R85, desc[UR18][R6.64] ;  /* 0x0000001206552981 */ /* 0x0000a8000c1e1100 */
[----:B-1----:R-:W2:Y:S04]  /*11210*/  LDL.LU R28, [R1+0x15c] ;  /* 0x00015c00011c7983 */ /* 0x002ea80000300800 */
[----:B------:R1:W-:Y:S01]  /*11220*/  STL [R1+0x3f8], R9 ;  /* 0x0003f80901007387 */ /* 0x0003e20000100800 */
[----:B0-----:R-:W-:-:S03]  /*11230*/  IMAD.MOV.U32 R7, RZ, RZ, R9 ;  /* 0x000000ffff077224 */ /* 0x001fc600078e0009 */
[----:B------:R-:W2:Y:S04]  /*11240*/  LDL.LU R44, [R1+0x410] ;  /* 0x00041000012c7983 */ /* 0x000ea80000300800 */
[----:B------:R-:W-:Y:S04]  /*11250*/  STL [R1+0x400], R80 ;  /* 0x0004005001007387 */ /* 0x000fe80000100800 */
[----:B-1----:R-:W2:Y:S04]  /*11260*/  LDL.LU R9, [R1+0x8d0] ;  /* 0x0008d00001097983 */ /* 0x002ea80000300800 */
[----:B------:R-:W2:Y:S01]  /*11270*/  LDL.LU R6, [R1+0x3f4] ;  /* 0x0003f40001067983 */ /* 0x000ea20000300800 */
[----:B------:R-:W-:-:S02]  /*11280*/  ISETP.GT.AND P4, PT, R8, 0x1c, PT ;  /* 0x0000001c0800780c */ /* 0x000fc40003f84270 */
        /* <DEDUP_REMOVED lines=19> */
[C---:B------:R-:W-:Y:S01]  /*113c0*/  IADD3 R79, P5, PT, R3.reuse, R79, RZ ;  /* 0x0000004f034f7210 */ /* 0x040fe20007fbe0ff */
        /* <DEDUP_REMOVED lines=10> */
[----:B------:R-:W-:Y:S04]  /*11470*/  STL [R1+0x15c], R28 ;  /* 0x00015c1c01007387 */ /* 0x000fe80000100800 */
        /* <DEDUP_REMOVED lines=8> */
[----:B------:R-:W-:Y:S01]  /*11500*/  STL [R1+0x410], R44 ;  /* 0x0004102c01007387 */ /* 0x000fe20000100800 */
[----:B------:R-:W-:-:S03]  /*11510*/  @P4 LOP3.LUT R7, R7, R6, RZ, 0x3c, !PT ;  /* 0x0000000607074212 */ /* 0x000fc600078e3cff */
[----:B------:R-:W3:Y:S04]  /*11520*/  LDL.LU R28, [R1+0x420] ;  /* 0x00042000011c7983 */ /* 0x000ee80000300800 */
[----:B------:R-:W3:Y:S04]  /*11530*/  LDL.LU R79, [R1+0x428] ;  /* 0x00042800014f7983 */ /* 0x000ee80000300800 */
        /* <DEDUP_REMOVED lines=9> */
[----:B------:R-:W-:Y:S05]  /*115d0*/  STL [R1+0x40c], R80 ;  /* 0x00040c5001007387 */ /* 0x000fea0000100800 */
[----:B0-----:R-:W-:-:S02]  /*115e0*/  @P1 IMAD.MOV.U32 R6, RZ, RZ, R44 ;  /* 0x000000ffff061224 */ /* 0x001fc400078e002c */
[----:B------:R-:W-:Y:S01]  /*115f0*/  @P1 IMAD.MOV.U32 R7, RZ, RZ, R80 ;  /* 0x000000ffff071224 */ /* 0x000fe200078e0050 */
[----:B------:R-:W-:-:S04]  /*11600*/  PRMT R37, RZ, 0x7610, R37 ;  /* 0x00007610ff257816 */ /* 0x000fc80000000025 */
[----:B------:R0:W4:Y:S02]  /*11610*/  @P1 LDG.E.U8 R21, desc[UR18][R6.64] ;  /* 0x0000001206151981 */ /* 0x000124000c1e1100 */
[----:B0-----:R-:W-:Y:S02]  /*11620*/  @P2 IMAD.MOV.U32 R6, RZ, RZ, R71 ;  /* 0x000000ffff062224 */ /* 0x001fe400078e0047 */
[----:B--2---:R-:W-:-:S04]  /*11630*/  IMAD.X R78, R5, 0x1, R78, P5 ;  /* 0x00000001054e7824 */ /* 0x004fc800028e064e */
[----:B------:R-:W-:Y:S01]  /*11640*/  @P2 IMAD.MOV.U32 R7, RZ, RZ, R78 ;  /* 0x000000ffff072224 */ /* 0x000fe200078e004e */
[----:B---3--:R-:W-:-:S04]  /*11650*/  IADD3 R28, P6, PT, R3, R28, RZ ;  /* 0x0000001c031c7210 */ /* 0x008fc80007fde0ff */
[----:B------:R0:W2:Y:S01]  /*11660*/  @P2 LDG.E.U8 R37, desc[UR18][R6.64] ;  /* 0x0000001206252981 */ /* 0x0000a2000c1e1100 */
[----:B------:R-:W-:Y:S01]  /*11670*/  IADD3 R79, P5, PT, R3, R79, RZ ;  /* 0x0000004f034f7210 */ /* 0x000fe20007fbe0ff */
[----:B0-----:R-:W-:Y:S02]  /*11680*/  IMAD.MOV.U32 R7, RZ, RZ, R28 ;  /* 0x000000ffff077224 */ /* 0x001fe400078e001c */
[----:B------:R0:W-:Y:S04]  /*11690*/  STL [R1+0x110], R88 ;  /* 0x0001105801007387 */ /* 0x0001e80000100800 */
[----:B0-----:R-:W3:Y:S04]  /*116a0*/  LDL.LU R88, [R1+0x8c4] ;  /* 0x0008c40001587983 */ /* 0x001ee80000300800 */
[----:B------:R-:W2:Y:S04]  /*116b0*/  LDL.LU R80, [R1+0x424] ;  /* 0x0004240001507983 */ /* 0x000ea80000300800 */
[----:B------:R-:W3:Y:S04]  /*116c0*/  LDL.LU R44, [R1+0x430] ;  /* 0x00043000012c7983 */ /* 0x000ee80000300800 */
        /* <DEDUP_REMOVED lines=12> */
[----:B--2---:R-:W-:Y:S01]  /*11790*/  IMAD.X R80, R5, 0x1, R80, P5 ;  /* 0x0000000105507824 */ /* 0x004fe200028e0650 */
[----:B---3--:R-:W-:Y:S01]  /*117a0*/  IADD3 R44, P5, PT, R3, R44, RZ ;  /* 0x0000002c032c7210 */ /* 0x008fe20007fbe0ff */
        /* <DEDUP_REMOVED lines=8> */
[----:B------:R-:W-:Y:S02]  /*11830*/  @P1 IMAD.MOV.U32 R7, RZ, RZ, R80 ;  /* 0x000000ffff071224 */ /* 0x000fe400078e0050 */
[----:B0-----:R-:W3:Y:S04]  /*11840*/  LDL.LU R80, [R1+0x43c] ;  /* 0x00043c0001507983 */ /* 0x001ee80000300800 */
[----:B------:R-:W4:Y:S04]  /*11850*/  LDL.LU R79, [R1+0x164] ;  /* 0x00016400014f7983 */ /* 0x000f280000300800 */
        /* <DEDUP_REMOVED lines=13> */
[----:B------:R0:W-:Y:S04]  /*11930*/  STL [R1+0x438], R71 ;  /* 0x0004384701007387 */ /* 0x0001e80000100800 */
[----:B------:R1:W2:Y:S04]  /*11940*/  @P2 LDG.E.U8 R76, desc[UR18][R6.64] ;  /* 0x00000012064c2981 */ /* 0x0002a8000c1e1100 */
[----:B------:R-:W3:Y:S01]  /*11950*/  LDL.LU R6, [R1+0x434] ;  /* 0x0004340001067983 */ /* 0x000ee20000300800 */
[----:B------:R-:W-:Y:S01]  /*11960*/  ISETP.GT.AND P4, PT, R8, 0x25, PT ;  /* 0x000000250800780c */ /* 0x000fe20003f84270 */
[----:B-1----:R-:W-:Y:S01]  /*11970*/  IMAD.MOV.U32 R7, RZ, RZ, R71 ;  /* 0x000000ffff077224 */ /* 0x002fe200078e0047 */
[----:B------:R-:W-:Y:S01]  /*11980*/  IADD3 R78, P5, PT, R3, R78, RZ ;  /* 0x0000004e034e7210 */ /* 0x000fe20007fbe0ff */
[----:B0-----:R-:W4:Y:S04]  /*11990*/  LDL.LU R71, [R1+0x448] ;  /* 0x0004480001477983 */ /* 0x001f280000300800 */
[----:B------:R-:W-:Y:S01]  /*119a0*/  STL [R1+0x440], R78 ;  /* 0x0004404e01007387 */ /* 0x000fe20000100800 */
        /* <DEDUP_REMOVED lines=9> */
[----:B------:R-:W-:Y:S01]  /*11a40*/  ISETP.GT.AND P1, PT, R8, 0x26, PT ;  /* 0x000000260800780c */ /* 0x000fe20003f24270 */
[----:B------:R-:W-:Y:S01]  /*11a50*/  IMAD.X R80, R5, 0x1, R80, P5 ;  /* 0x0000000105507824 */ /* 0x000fe200028e0650 */
[----:B------:R-:W-:-:S04]  /*11a60*/  PRMT R0, RZ, 0x7610, R0 ;  /* 0x00007610ff007816 */ /* 0x000fc80000000000 */
[----:B------:R-:W-:Y:S01]  /*11a70*/  STL [R1+0x43c], R80 ;  /* 0x00043c5001007387 */ /* 0x000fe20000100800 */
[----:B0-----:R-:W-:-:S06]  /*11a80*/  IMAD.MOV.U32 R7, RZ, RZ, R80 ;  /* 0x000000ffff077224 */ /* 0x001fcc00078e0050 */
[----:B------:R-:W-:-:S05]  /*11a90*/  @P1 IMAD.MOV.U32 R6, RZ, RZ, R78 ;  /* 0x000000ffff061224 */ /* 0x000fca00078e004e */
[----:B------:R0:W2:Y:S04]  /*11aa0*/  @P1 LDG.E.U8 R0, desc[UR18][R6.64] ;  /* 0x0000001206001981 */ /* 0x0000a8000c1e1100 */
[----:B---3--:R1:W-:Y:S04]  /*11ab0*/  STL [R1+0xfc], R73 ;  /* 0x0000fc4901007387 */ /* 0x0083e80000100800 */
[----:B-1----:R-:W3:Y:S04]  /*11ac0*/  LDL.LU R73, [R1+0x8b8] ;  /* 0x0008b80001497983 */ /* 0x002ee80000300800 */
[----:B------:R-:W3:Y:S04]  /*11ad0*/  LDL.LU R80, [R1+0x8b4] ;  /* 0x0008b40001507983 */ /* 0x000ee80000300800 */
[----:B------:R-:W3:Y:S01]  /*11ae0*/  LDL.LU R7, [R1+0x160] ;  /* 0x0001600001077983 */ /* 0x000ee20000300800 */
[----:B------:R-:W-:-:S02]  /*11af0*/  ISETP.GT.AND P2, PT, R8, 0x27, PT ;  /* 0x000000270800780c */ /* 0x000fc40003f44270 */
[----:B----4-:R-:W-:Y:S01]  /*11b00*/  IADD3 R79, P5, PT, R3, R79, RZ ;  /* 0x0000004f034f7210 */ /* 0x010fe20007fbe0ff */
[----:B------:R-:W4:Y:S01]  /*11b10*/  LDL.LU R78, [R1+0x44c] ;  /* 0x00044c00014e7983 */ /* 0x000f220000300800 */
[----:B------:R-:W-:-:S09]  /*11b20*/  PRMT R72, RZ, 0x7610, R72 ;  /* 0x00007610ff487816 */ /* 0x000fd20000000048 */
[----:B0-----:R-:W-:Y:S01]  /*11b30*/  @P2 IMAD.MOV.U32 R6, RZ, RZ, R79 ;  /* 0x000000ffff062224 */ /* 0x001fe200078e004f */
[----:B------:R-:W-:Y:S01]  /*11b40*/  IADD3 R71, P6, PT, R3, R71, RZ ;  /* 0x0000004703477210 */ /* 0x000fe20007fde0ff */
[----:B------:R-:W-:Y:S04]  /*11b50*/  STL [R1+0x164], R79 ;  /* 0x0001644f01007387 */ /* 0x000fe80000100800 */
[----:B--2---:R0:W-:Y:S04]  /*11b60*/  STL [R1+0xf8], R0 ;  /* 0x0000f80001007387 */ /* 0x0041e80000100800 */
[----:B0-----:R-:W2:Y:S01]  /*11b70*/  LDL.LU R0, [R1+0x458] ;  /* 0x0004580001007983 */ /* 0x001ea20000300800 */
[----:B---3--:R-:W-:-:S05]  /*11b80*/  IMAD.X R7, R5, 0x1, R7, P5 ;  /* 0x0000000105077824 */ /* 0x008fca00028e0607 */
[----:B------:R0:W3:Y:S04]  /*11b90*/  @P2 LDG.E.U8 R72, desc[UR18][R6.64] ;  /* 0x0000001206482981 */ /* 0x0000e8000c1e1100 */
[----:B------:R0:W-:Y:S04]  /*11ba0*/  STL [R1+0x160], R7 ;  /* 0x0001600701007387 */ /* 0x0001e80000100800 */
[----:B------:R1:W-:Y:S04]  /*11bb0*/  STL [R1+0x448], R71 ;  /* 0x0004484701007387 */ /* 0x0003e80000100800 */
[----:B------:R-:W2:Y:S01]  /*11bc0*/  LDL.LU R6, [R1+0x444] ;  /* 0x0004440001067983 */ /* 0x000ea20000300800 */
[----:B------:R-:W-:Y:S01]  /*11bd0*/  IADD3 R76, P5, PT, R3, R76, RZ ;  /* 0x0000004c034c7210 */ /* 0x000fe20007fbe0ff */
[----:B0-----:R-:W-:-:S02]  /*11be0*/  IMAD.MOV.U32 R7, RZ, RZ, R71 ;  /* 0x000000ffff077224 */ /* 0x001fc400078e0047 */
[----:B-1----:R-:W4:Y:S04]  /*11bf0*/  LDL.LU R71, [R1+0x454] ;  /* 0x0004540001477983 */ /* 0x002f280000300800 */
[----:B------:R-:W-:Y:S04]  /*11c00*/  STL [R1+0x450], R76 ;  /* 0x0004504c01007387 */ /* 0x000fe80000100800 */
[----:B------:R-:W4:Y:S01]  /*11c10*/  LDL.LU R79, [R1+0x460] ;  /* 0x00046000014f7983 */ /* 0x000f220000300800 */
[----:B------:R-:W-:-:S03]  /*11c20*/  ISETP.GT.AND P4, PT, R8, 0x28, PT ;  /* 0x000000280800780c */ /* 0x000fc60003f84270 */
[----:B---3--:R0:W-:Y:S04]  /*11c30*/  STL [R1+0xf4], R72 ;  /* 0x0000f44801007387 */ /* 0x0081e80000100800 */
[----:B0-----:R-:W3:Y:S01]  /*11c40*/  LDL.LU R72, [R1+0x468] ;  /* 0x0004680001487983 */ /* 0x001ee20000300800 */
[----:B--2---:R-:W-:Y:S01]  /*11c50*/  IMAD.X R6, R5, 0x1, R6, P6 ;  /* 0x0000000105067824 */ /* 0x004fe200030e0606 */
[----:B------:R-:W-:-:S04]  /*11c60*/  ISETP.GT.AND P1, PT, R8, 0x29, PT ;  /* 0x000000290800780c */ /* 0x000fc80003f24270 */
[-C--:B------:R-:W-:Y:S01]  /*11c70*/  @P4 LOP3.LUT R7, R7, R6.reuse, RZ, 0x3c, !PT ;  /* 0x0000000607074212 */ /* 0x080fe200078e3cff */
[----:B------:R0:W-:Y:S01]  /*11c80*/  STL [R1+0x444], R6 ;  /* 0x0004440601007387 */ /* 0x0001e20000100800 */
[----:B------:R-:W-:Y:S02]  /*11c90*/  PRMT R20, RZ, 0x7610, R20 ;  /* 0x00007610ff147816 */ /* 0x000fe40000000014 */
[----:B------:R-:W-:Y:S01]  /*11ca0*/  ISETP.GT.AND P2, PT, R8, 0x2a, PT ;  /* 0x0000002a0800780c */ /* 0x000fe20003f44270 */
[----:B----4-:R-:W-:Y:S01]  /*11cb0*/  IMAD.X R78, R5, 0x1, R78, P5 ;  /* 0x00000001054e7824 */ /* 0x010fe200028e064e */
[----:B0-----:R-:W-:-:S04]  /*11cc0*/  @P4 LOP3.LUT R6, R7, R6, RZ, 0x3c, !PT ;  /* 0x0000000607064212 */ /* 0x001fc800078e3cff */
[----:B------:R-:W-:Y:S02]  /*11cd0*/  @P4 LOP3.LUT R7, R7, R6, RZ, 0x3c, !PT ;  /* 0x0000000607074212 */ /* 0x000fe400078e3cff */
[----:B------:R-:W-:Y:S02]  /*11ce0*/  IADD3 R0, P5, PT, R3, R0, RZ ;  /* 0x0000000003007210 */ /* 0x000fe40007fbe0ff */
[----:B------:R-:W-:Y:S01]  /*11cf0*/  PRMT R36, RZ, 0x7610, R36 ;  /* 0x00007610ff247816 */ /* 0x000fe20000000024 */
[----:B------:R0:W2:Y:S02]  /*11d00*/  @P4 LDG.E.U8 R20, desc[UR18][R6.64] ;  /* 0x0000001206144981 */ /* 0x0000a4000c1e1100 */
[----:B------:R-:W-:Y:S01]  /*11d10*/  IMAD.X R71, R5, 0x1, R71, P5 ;  /* 0x0000000105477824 */ /* 0x000fe200028e0647 */
[----:B------:R-:W-:Y:S01]  /*11d20*/  PRMT R53, RZ, 0x7610, R53 ;  /* 0x00007610ff357816 */ /* 0x000fe20000000035 */
[----:B------:R1:W-:Y:S01]  /*11d30*/  STL [R1+0x44c], R78 ;  /* 0x00044c4e01007387 */ /* 0x0003e20000100800 */
[----:B------:R-:W-:Y:S01]  /*11d40*/  IADD3 R79, P6, PT, R3, R79, RZ ;  /* 0x0000004f034f7210 */ /* 0x000fe20007fde0ff */
[----:B0-----:R-:W-:-:S02]  /*11d50*/  @P1 IMAD.MOV.U32 R6, RZ, RZ, R76 ;  /* 0x000000ffff061224 */ /* 0x001fc400078e004c */
[----:B------:R-:W-:Y:S02]  /*11d60*/  @P1 IMAD.MOV.U32 R7, RZ, RZ, R78 ;  /* 0x000000ffff071224 */ /* 0x000fe400078e004e */
[----:B-1----:R-:W4:Y:S04]  /*11d70*/  LDL.LU R78, [R1+0x464] ;  /* 0x00046400014e7983 */ /* 0x002f280000300800 */
[----:B------:R0:W2:Y:S04]  /*11d80*/  @P1 LDG.E.U8 R36, desc[UR18][R6.64] ;  /* 0x0000001206241981 */ /* 0x0000a8000c1e1100 */
[----:B------:R-:W2:Y:S04]  /*11d90*/  LDL.LU R76, [R1+0x470] ;  /* 0x00047000014c7983 */ /* 0x000ea80000300800 */
[----:B------:R1:W-:Y:S01]  /*11da0*/  STL [R1+0x458], R0 ;  /* 0x0004580001007387 */ /* 0x0003e20000100800 */
[----:B0-----:R-:W-:-:S02]  /*11db0*/  @P2 IMAD.MOV.U32 R6, RZ, RZ, R0 ;  /* 0x000000ffff062224 */ /* 0x001fc400078e0000 */
[----:B------:R-:W-:Y:S01]  /*11dc0*/  @P2 IMAD.MOV.U32 R7, RZ, RZ, R71 ;  /* 0x000000ffff072224 */ /* 0x000fe200078e0047 */
[----:B------:R0:W-:Y:S04]  /*11dd0*/  STL [R1+0x454], R71 ;  /* 0x0004544701007387 */ /* 0x0001e80000100800 */
[----:B------:R0:W2:Y:S04]  /*11de0*/  @P2 LDG.E.U8 R53, desc[UR18][R6.64] ;  /* 0x0000001206352981 */ /* 0x0000a8000c1e1100 */
[----:B-1----:R-:W2:Y:S04]  /*11df0*/  LDL.LU R0, [R1+0x478] ;  /* 0x0004780001007983 */ /* 0x002ea80000300800 */
[----:B------:R1:W-:Y:S01]  /*11e00*/  STL [R1+0x460], R79 ;  /* 0x0004604f01007387 */ /* 0x0003e20000100800 */
[----:B0-----:R-:W-:-:S03]  /*11e10*/  IMAD.MOV.U32 R7, RZ, RZ, R79 ;  /* 0x000000ffff077224 */ /* 0x001fc600078e004f */
[----:B------:R-:W2:Y:S01]  /*11e20*/  LDL.LU R71, [R1+0x16c] ;  /* 0x00016c0001477983 */ /* 0x000ea20000300800 */
[----:B---3--:R-:W-:-:S05]  /*11e30*/  IADD3 R72, P5, PT, R3, R72, RZ ;  /* 0x0000004803487210 */ /* 0x008fca0007fbe0ff */
[----:B------:R-:W-:Y:S04]  /*11e40*/  STL [R1+0x468], R72 ;  /* 0x0004684801007387 */ /* 0x000fe80000100800 */
[----:B-1----:R-:W3:Y:S04]  /*11e50*/  LDL.LU R79, [R1+0x8b0] ;  /* 0x0008b000014f7983 */ /* 0x002ee80000300800 */
[----:B------:R-:W2:Y:S01]  /*11e60*/  LDL.LU R6, [R1+0x45c] ;  /* 0x00045c0001067983 */ /* 0x000ea20000300800 */
[C---:B------:R-:W-:Y:S02]  /*11e70*/  ISETP.GT.AND P4, PT, R8.reuse, 0x2b, PT ;  /* 0x0000002b0800780c */ /* 0x040fe40003f84270 */
[----:B------:R-:W-:-:S02]  /*11e80*/  ISETP.GT.AND P1, PT, R8, 0x2c, PT ;  /* 0x0000002c0800780c */ /* 0x000fc40003f24270 */
[----:B------:R-:W-:Y:S02]  /*11e90*/  PRMT R89, RZ, 0x7610, R89 ;  /* 0x00007610ff597816 */ /* 0x000fe40000000059 */
[----:B------:R-:W-:Y:S01]  /*11ea0*/  PRMT R31, RZ, 0x7610, R31 ;  /* 0x00007610ff1f7816 */ /* 0x000fe2000000001f */
[C---:B----4-:R-:W-:Y:S02]  /*11eb0*/  IMAD.X R78, R5.reuse, 0x1, R78, P5 ;  /* 0x00000001054e7824 */ /* 0x050fe400028e064e */
        /* <DEDUP_REMOVED lines=11> */
[----:B------:R-:W3:Y:S01]  /*11f70*/  LDL.LU R7, [R1+0x46c] ;  /* 0x00046c0001077983 */ /* 0x000ee20000300800 */
[----:B------:R-:W-:-:S02]  /*11f80*/  ISETP.GT.AND P2, PT, R8, 0x2d, PT ;  /* 0x0000002d0800780c */ /* 0x000fc40003f44270 */
[C---:B------:R-:W-:Y:S01]  /*11f90*/  IADD3 R76, P5, PT, R3.reuse, R76, RZ ;  /* 0x0000004c034c7210 */ /* 0x040fe20007fbe0ff */
[----:B------:R-:W4:Y:S01]  /*11fa0*/  LDL.LU R72, [R1+0x168] ;  /* 0x0001680001487983 */ /* 0x000f220000300800 */
[----:B------:R-:W-:Y:S02]  /*11fb0*/  PRMT R65, RZ, 0x7610, R65 ;  /* 0x00007610ff417816 */ /* 0x000fe40000000041 */
[----:B------:R-:W-:Y:S01]  /*11fc0*/  IADD3 R0, P6, PT, R3, R0, RZ ;  /* 0x0000000003007210 */ /* 0x000fe20007fde0ff */
[----:B------:R-:W-:Y:S06]  /*11fd0*/  STL [R1+0x470], R76 ;  /* 0x0004704c01007387 */ /* 0x000fec0000100800 */
[----:B0-----:R-:W-:Y:S01]  /*11fe0*/  @P2 IMAD.MOV.U32 R6, RZ, RZ, R76 ;  /* 0x000000ffff062224 */ /* 0x001fe200078e004c */
[----:B--2---:R0:W-:Y:S01]  /*11ff0*/  STL [R1+0xe4], R31 ;  /* 0x0000e41f01007387 */ /* 0x0041e20000100800 */
[----:B---3--:R-:W-:-:S03]  /*12000*/  IMAD.X R7, R5, 0x1, R7, P5 ;  /* 0x0000000105077824 */ /* 0x008fc600028e0607 */
[----:B0-----:R-:W2:Y:S04]  /*12010*/  LDL.LU R31, [R1+0x480] ;  /* 0x00048000011f7983 */ /* 0x001ea80000300800 */
[----:B------:R0:W-:Y:S04]  /*12020*/  STL [R1+0x46c], R7 ;  /* 0x00046c0701007387 */ /* 0x0001e80000100800 */
[----:B------:R0:W3:Y:S04]  /*12030*/  @P2 LDG.E.U8 R65, desc[UR18][R6.64] ;  /* 0x0000001206412981 */ /* 0x0000e8000c1e1100 */
[----:B------:R-:W-:Y:S04]  /*12040*/  STL [R1+0x478], R0 ;  /* 0x0004780001007387 */ /* 0x000fe80000100800 */
[----:B------:R-:W2:Y:S01]  /*12050*/  LDL.LU R6, [R1+0x474] ;  /* 0x0004740001067983 */ /* 0x000ea20000300800 */
[----:B------:R-:W-:Y:S01]  /*12060*/  ISETP.GT.AND P4, PT, R8, 0x2e, PT ;  /* 0x0000002e0800780c */ /* 0x000fe20003f84270 */
[----:B0-----:R-:W-:Y:S01]  /*12070*/  IMAD.MOV.U32 R7, RZ, RZ, R0 ;  /* 0x000000ffff077224 */ /* 0x001fe200078e0000 */
[----:B------:R-:W-:-:S02]  /*12080*/  IADD3 R71, P5, PT, R3, R71, RZ ;  /* 0x0000004703477210 */ /* 0x000fc40007fbe0ff */
[----:B------:R-:W-:Y:S02]  /*12090*/  ISETP.GT.AND P1, PT, R8, 0x2f, PT ;  /* 0x0000002f0800780c */ /* 0x000fe40003f24270 */
[----:B------:R-:W-:Y:S01]  /*120a0*/  PRMT R77, RZ, 0x7610, R77 ;  /* 0x00007610ff4d7816 */ /* 0x000fe2000000004d */
[C---:B----4-:R-:W-:Y:S01]  /*120b0*/  IMAD.X R72, R5.reuse, 0x1, R72, P5 ;  /* 0x0000000105487824 */ /* 0x050fe200028e0648 */
[----:B------:R-:W-:Y:S01]  /*120c0*/  PRMT R17, RZ, 0x7610, R17 ;  /* 0x00007610ff117816 */ /* 0x000fe20000000011 */
[----:B---3--:R0:W-:Y:S01]  /*120d0*/  STL [R1+0xe0], R65 ;  /* 0x0000e04101007387 */ /* 0x0081e20000100800 */
[----:B--2---:R-:W-:-:S03]  /*120e0*/  IMAD.X R6, R5, 0x1, R6, P6 ;  /* 0x0000000105067824 */ /* 0x004fc600030e0606 */
[----:B0-----:R-:W2:Y:S04]  /*120f0*/  LDL.LU R65, [R1+0x47c] ;  /* 0x00047c0001417983 */ /* 0x001ea80000300800 */
[----:B------:R-:W-:Y:S01]  /*12100*/  STL [R1+0x16c], R71 ;  /* 0x00016c4701007387 */ /* 0x000fe20000100800 */
[----:B------:R-:W-:-:S03]  /*12110*/  @P4 LOP3.LUT R7, R7, R6, RZ, 0x3c, !PT ;  /* 0x0000000607074212 */ /* 0x000fc600078e3cff */
[----:B------:R-:W3:Y:S04]  /*12120*/  LDL.LU R76, [R1+0x490] ;  /* 0x00049000014c7983 */ /* 0x000ee80000300800 */
[----:B------:R-:W4:Y:S04]  /*12130*/  LDL.LU R0, [R1+0x498] ;  /* 0x0004980001007983 */ /* 0x000f280000300800 */
        /* <DEDUP_REMOVED lines=10> */
[----:B------:R-:W-:-:S09]  /*121e0*/  PRMT R23, RZ, 0x7610, R23 ;  /* 0x00007610ff177816 */ /* 0x000fd20000000017 */
[----:B0-----:R-:W-:Y:S02]  /*121f0*/  @P2 IMAD.MOV.U32 R6, RZ, RZ, R31 ;  /* 0x000000ffff062224 */ /* 0x001fe400078e001f */
[----:B--2---:R-:W-:-:S04]  /*12200*/  IMAD.X R65, R5, 0x1, R65, P5 ;  /* 0x0000000105417824 */ /* 0x004fc800028e0641 */
[----:B------:R-:W-:Y:S01]  /*12210*/  @P2 IMAD.MOV.U32 R7, RZ, RZ, R65 ;  /* 0x000000ffff072224 */ /* 0x000fe200078e0041 */
[----:B---3--:R-:W-:-:S04]  /*12220*/  IADD3 R76, P6, PT, R3, R76, RZ ;  /* 0x0000004c034c7210 */ /* 0x008fc80007fde0ff */
[----:B------:R0:W2:Y:S01]  /*12230*/  @P2 LDG.E.U8 R23, desc[UR18][R6.64] ;  /* 0x0000001206172981 */ /* 0x0000a2000c1e1100 */
[----:B----4-:R-:W-:Y:S01]  /*12240*/  IADD3 R0, P5, PT, R3, R0, RZ ;  /* 0x0000000003007210 */ /* 0x010fe20007fbe0ff */
[----:B0-----:R-:W-:Y:S02]  /*12250*/  IMAD.MOV.U32 R7, RZ, RZ, R76 ;  /* 0x000000ffff077224 */ /* 0x001fe400078e004c */
[----:B------:R0:W-:Y:S04]  /*12260*/  STL [R1+0xdc], R77 ;  /* 0x0000dc4d01007387 */ /* 0x0001e80000100800 */
[----:B0-----:R-:W3:Y:S04]  /*12270*/  LDL.LU R77, [R1+0x8a8] ;  /* 0x0008a800014d7983 */ /* 0x001ee80000300800 */
[----:B------:R-:W4:Y:S04]  /*12280*/  LDL.LU R71, [R1+0x494] ;  /* 0x0004940001477983 */ /* 0x000f280000300800 */
[----:B------:R-:W-:Y:S04]  /*12290*/  STL [R1+0x480], R31 ;  /* 0x0004801f01007387 */ /* 0x000fe80000100800 */
[----:B------:R0:W-:Y:S04]  /*122a0*/  STL [R1+0xd8], R17 ;  /* 0x0000d81101007387 */ /* 0x0001e80000100800 */
[----:B0-----:R-:W2:Y:S04]  /*122b0*/  LDL.LU R17, [R1+0x4a0] ;  /* 0x0004a00001117983 */ /* 0x001ea80000300800 */
[----:B------:R0:W-:Y:S04]  /*122c0*/  STL [R1+0x47c], R65 ;  /* 0x00047c4101007387 */ /* 0x0001e80000100800 */
[----:B0-----:R-:W3:Y:S04]  /*122d0*/  LDL.LU R65, [R1+0x49c] ;  /* 0x00049c0001417983 */ /* 0x001ee80000300800 */
[----:B------:R0:W-:Y:S04]  /*122e0*/  STL [R1+0x490], R76 ;  /* 0x0004904c01007387 */ /* 0x0001e80000100800 */
[----:B------:R-:W3:Y:S04]  /*122f0*/  LDL.LU R31, [R1+0x4a8] ;  /* 0x0004a800011f7983 */ /* 0x000ee80000300800 */
[----:B------:R-:W-:Y:S04]  /*12300*/  STL [R1+0x498], R0 ;  /* 0x0004980001007387 */ /* 0x000fe80000100800 */
[----:B------:R-:W3:Y:S04]  /*12310*/  LDL.LU R72, [R1+0x4b0] ;  /* 0x0004b00001487983 */ /* 0x000ee80000300800 */
[----:B0-----:R-:W3:Y:S04]  /*12320*/  LDL.LU R76, [R1+0x8a4] ;  /* 0x0008a400014c7983 */ /* 0x001ee80000300800 */
[----:B------:R-:W3:Y:S01]  /*12330*/  LDL.LU R6, [R1+0x48c] ;  /* 0x00048c0001067983 */ /* 0x000ee20000300800 */
[----:B------:R-:W-:-:S02]  /*12340*/  ISETP.GT.AND P4, PT, R8, 0x31, PT ;  /* 0x000000310800780c */ /* 0x000fc40003f84270 */
[C---:B------:R-:W-:Y:S02]  /*12350*/  ISETP.GT.AND P1, PT, R8.reuse, 0x32, PT ;  /* 0x000000320800780c */ /* 0x040fe40003f24270 */
[----:B------:R-:W-:Y:S02]  /*12360*/  PRMT R39, RZ, 0x7610, R39 ;  /* 0x00007610ff277816 */ /* 0x000fe40000000027 */
[----:B------:R-:W-:Y:S02]  /*12370*/  ISETP.GT.AND P2, PT, R8, 0x33, PT ;  /* 0x000000330800780c */ /* 0x000fe40003f44270 */
[----:B------:R-:W-:Y:S02]  /*12380*/  PRMT R58, RZ, 0x7610, R58 ;  /* 0x00007610ff3a7816 */ /* 0x000fe4000000003a */
[----:B------:R-:W-:Y:S01]  /*12390*/  PRMT R91, RZ, 0x7610, R91 ;  /* 0x00007610ff5b7816 */ /* 0x000fe2000000005b */
[----:B----4-:R-:W-:Y:S01]  /*123a0*/  IMAD.X R71, R5, 0x1, R71, P5 ;  /* 0x0000000105477824 */ /* 0x010fe200028e0647 */
[----:B--2---:R-:W-:-:S05]  /*123b0*/  IADD3 R17, P5, PT, R3, R17, RZ ;  /* 0x0000001103117210 */ /* 0x004fca0007fbe0ff */
[C---:B---3--:R-:W-:Y:S02]  /*123c0*/  IMAD.X R65, R5.reuse, 0x1, R65, P5 ;  /* 0x0000000105417824 */ /* 0x048fe400028e0641 */
        /* <DEDUP_REMOVED lines=9> */
[----:B------:R-:W-:Y:S01]  /*12460*/  @P1 IMAD.MOV.U32 R7, RZ, RZ, R71 ;  /* 0x000000ffff071224 */ /* 0x000fe200078e0047 */
[----:B------:R-:W3:Y:S01]  /*12470*/  LDL.LU R0, [R1+0x4ac] ;  /* 0x0004ac0001007983 */ /* 0x000ee20000300800 */
[----:B------:R-:W-:-:S03]  /*12480*/  IADD3 R72, P5, PT, R3, R72, RZ ;  /* 0x0000004803487210 */ /* 0x000fc60007fbe0ff */
[----:B------:R0:W4:Y:S04]  /*12490*/  @P1 LDG.E.U8 R58, desc[UR18][R6.64] ;  /* 0x00000012063a1981 */ /* 0x000128000c1e1100 */
[----:B-1----:R-:W2:Y:S04]  /*124a0*/  LDL.LU R71, [R1+0x4b8] ;  /* 0x0004b80001477983 */ /* 0x002ea80000300800 */
        /* <DEDUP_REMOVED lines=269> */
[----:B------:R-:W2:Y:S04]  /*13580*/  LDL.LU R46, [R1+0x548] ;  /* 0x00054800012e7983 */ /* 0x000ea80000300800 */
[----:B------:R0:W-:Y:S04]  /*13590*/  STL [R1+0x530], R10 ;  /* 0x0005300a01007387 */ /* 0x0001e80000100800 */
[----:B------:R-:W-:Y:S04]  /*135a0*/  STL [R1+0x808], R86 ;  /* 0x0008085601007387 */ /* 0x000fe80000100800 */
[----:B------:R1:W-:Y:S04]  /*135b0*/  STL [R1+0x52c], R63 ;  /* 0x00052c3f01007387 */ /* 0x0003e80000100800 */
[----:B0-----:R-:W3:Y:S04]  /*135c0*/  LDL.LU R10, [R1+0x550] ;  /* 0x00055000010a7983 */ /* 0x001ee80000300800 */
[----:B------:R0:W-:Y:S04]  /*135d0*/  STL [R1+0x538], R30 ;  /* 0x0005381e01007387 */ /* 0x0001e80000100800 */
[----:B-1----:R-:W3:Y:S04]  /*135e0*/  LDL.LU R63, [R1+0x558] ;  /* 0x00055800013f7983 */ /* 0x002ee80000300800 */
[----:B------:R-:W-:Y:S04]  /*135f0*/  STL [R1+0x540], R64 ;  /* 0x0005404001007387 */ /* 0x000fe80000100800 */
[----:B0-----:R-:W3:Y:S04]  /*13600*/  LDL.LU R30, [R1+0x874] ;  /* 0x00087400011e7983 */ /* 0x001ee80000300800 */
[----:B------:R-:W3:Y:S01]  /*13610*/  LDL.LU R6, [R1+0x534] ;  /* 0x0005340001067983 */ /* 0x000ee20000300800 */
[----:B------:R-:W-:-:S02]  /*13620*/  ISETP.GT.AND P4, PT, R8, 0x49, PT ;  /* 0x000000490800780c */ /* 0x000fc40003f84270 */
[----:B------:R-:W-:Y:S02]  /*13630*/  ISETP.GT.AND P1, PT, R8, 0x4a, PT ;  /* 0x0000004a0800780c */ /* 0x000fe40003f24270 */
[----:B------:R-:W-:Y:S02]  /*13640*/  PRMT R40, RZ, 0x7610, R40 ;  /* 0x00007610ff287816 */ /* 0x000fe40000000028 */
[----:B------:R-:W-:Y:S01]  /*13650*/  PRMT R55, RZ, 0x7610, R55 ;  /* 0x00007610ff377816 */ /* 0x000fe20000000037 */
[----:B----4-:R-:W-:Y:S01]  /*13660*/  IMAD.X R66, R5, 0x1, R66, P5 ;  /* 0x0000000105427824 */ /* 0x010fe200028e0642 */
[----:B--2---:R-:W-:Y:S01]  /*13670*/  IADD3 R46, P5, PT, R3, R46, RZ ;  /* 0x0000002e032e7210 */ /* 0x004fe20007fbe0ff */
[----:B---3--:R-:W-:-:S05]  /*13680*/  IMAD.X R6, R5, 0x1, R6, P6 ;  /* 0x0000000105067824 */ /* 0x008fca00030e0606 */
        /* <DEDUP_REMOVED lines=46> */
[----:B------:R-:W2:Y:S04]  /*13970*/  @P1 LDG.E.U8 R4, desc[UR18][R6.64] ;  /* 0x0000001206041981 */ /* 0x000ea8000c1e1100 */
[----:B---3--:R0:W-:Y:S04]  /*13980*/  STL [R1+0x6c], R54 ;  /* 0x00006c3601007387 */ /* 0x0081e80000100800 */
[----:B0-----:R-:W3:Y:S04]  /*13990*/  LDL.LU R54, [R1+0x86c] ;  /* 0x00086c0001367983 */ /* 0x001ee80000300800 */
[----:B------:R-:W3:Y:S04]  /*139a0*/  LDL.LU R66, [R1+0x868] ;  /* 0x0008680001427983 */ /* 0x000ee80000300800 */
[----:B------:R-:W3:Y:S01]  /*139b0*/  LDL.LU R7, [R1+0x55c] ;  /* 0x00055c0001077983 */ /* 0x000ee20000300800 */
[----:B------:R-:W-:-:S02]  /*139c0*/  ISETP.GT.AND P2, PT, R8, 0x4e, PT ;  /* 0x0000004e0800780c */ /* 0x000fc40003f44270 */
[C---:B----4-:R-:W-:Y:S01]  /*139d0*/  IADD3 R64, P5, PT, R3.reuse, R64, RZ ;  /* 0x0000004003407210 */ /* 0x050fe20007fbe0ff */
[----:B------:R-:W4:Y:S01]  /*139e0*/  LDL.LU R63, [R1+0x564] ;  /* 0x00056400013f7983 */ /* 0x000f220000300800 */
[----:B------:R-:W-:Y:S02]  /*139f0*/  PRMT R15, RZ, 0x7610, R15 ;  /* 0x00007610ff0f7816 */ /* 0x000fe4000000000f */
[----:B------:R-:W-:Y:S01]  /*13a00*/  IADD3 R10, P6, PT, R3, R10, RZ ;  /* 0x0000000a030a7210 */ /* 0x000fe20007fde0ff */
[----:B------:R-:W-:Y:S04]  /*13a10*/  STL [R1+0x560], R64 ;  /* 0x0005604001007387 */ /* 0x000fe80000100800 */
[----:B--2---:R0:W-:Y:S02]  /*13a20*/  STL [R1+0x68], R4 ;  /* 0x0000680401007387 */ /* 0x0041e40000100800 */
[----:B------:R-:W-:-:S02]  /*13a30*/  @P2 IMAD.MOV.U32 R6, RZ, RZ, R64 ;  /* 0x000000ffff062224 */ /* 0x000fc400078e0040 */
[----:B0-----:R-:W2:Y:S01]  /*13a40*/  LDL.LU R4, [R1+0x570] ;  /* 0x0005700001047983 */ /* 0x001ea20000300800 */
[----:B---3--:R-:W-:-:S05]  /*13a50*/  IMAD.X R7, R5, 0x1, R7, P5 ;  /* 0x0000000105077824 */ /* 0x008fca00028e0607 */
[----:B------:R0:W-:Y:S04]  /*13a60*/  STL [R1+0x55c], R7 ;  /* 0x00055c0701007387 */ /* 0x0001e80000100800 */
[----:B------:R0:W3:Y:S04]  /*13a70*/  @P2 LDG.E.U8 R15, desc[UR18][R6.64] ;  /* 0x00000012060f2981 */ /* 0x0000e8000c1e1100 */
[----:B------:R1:W-:Y:S04]  /*13a80*/  STL [R1+0x18c], R10 ;  /* 0x00018c0a01007387 */ /* 0x0003e80000100800 */
[----:B------:R-:W2:Y:S01]  /*13a90*/  LDL.LU R6, [R1+0x188] ;  /* 0x0001880001067983 */ /* 0x000ea20000300800 */
[----:B------:R-:W-:Y:S01]  /*13aa0*/  ISETP.GT.AND P4, PT, R8, 0x4f, PT ;  /* 0x0000004f0800780c */ /* 0x000fe20003f84270 */
[----:B0-----:R-:W-:Y:S01]  /*13ab0*/  IMAD.MOV.U32 R7, RZ, RZ, R10 ;  /* 0x000000ffff077224 */ /* 0x001fe200078e000a */
[----:B------:R-:W-:Y:S01]  /*13ac0*/  IADD3 R61, P5, PT, R3, R61, RZ ;  /* 0x0000003d033d7210 */ /* 0x000fe20007fbe0ff */
[----:B-1----:R-:W4:Y:S04]  /*13ad0*/  LDL.LU R10, [R1+0x56c] ;  /* 0x00056c00010a7983 */ /* 0x002f280000300800 */
[----:B------:R-:W-:Y:S04]  /*13ae0*/  STL [R1+0x568], R61 ;  /* 0x0005683d01007387 */ /* 0x000fe80000100800 */
[----:B------:R-:W4:Y:S01]  /*13af0*/  LDL.LU R64, [R1+0x578] ;  /* 0x0005780001407983 */ /* 0x000f220000300800 */
[----:B------:R-:W-:-:S03]  /*13b00*/  PRMT R84, RZ, 0x7610, R84 ;  /* 0x00007610ff547816 */ /* 0x000fc60000000054 */
[----:B---3--:R0:W-:Y:S01]  /*13b10*/  STL [R1+0x5c], R15 ;  /* 0x00005c0f01007387 */ /* 0x0081e20000100800 */
[----:B--2---:R-:W-:-:S03]  /*13b20*/  IMAD.X R6, R5, 0x1, R6, P6 ;  /* 0x0000000105067824 */ /* 0x004fc600030e0606 */
        /* <DEDUP_REMOVED lines=11> */
[----:B------:R1:W-:Y:S01]  /*13be0*/  STL [R1+0x564], R63 ;  /* 0x0005643f01007387 */ /* 0x0003e20000100800 */
        /* <DEDUP_REMOVED lines=11> */
[----:B---3--:R-:W-:Y:S04]  /*13ca0*/  STL [R1+0x80c], R84 ;  /* 0x00080c5401007387 */ /* 0x008fe80000100800 */
[----:B-1----:R-:W2:Y:S04]  /*13cb0*/  LDL.LU R63, [R1+0x57c] ;  /* 0x00057c00013f7983 */ /* 0x002ea80000300800 */
[----:B------:R-:W3:Y:S04]  /*13cc0*/  LDL.LU R61, [R1+0x588] ;  /* 0x00058800013d7983 */ /* 0x000ee80000300800 */
[----:B------:R0:W-:Y:S04]  /*13cd0*/  STL [R1+0x570], R4 ;  /* 0x0005700401007387 */ /* 0x0001e80000100800 */
        /* <DEDUP_REMOVED lines=11> */
[C---:B--2---:R-:W-:Y:S02]  /*13d90*/  IMAD.X R63, R5.reuse, 0x1, R63, P5 ;  /* 0x00000001053f7824 */ /* 0x044fe400028e063f */
[----:B---3--:R-:W-:-:S05]  /*13da0*/  IMAD.X R6, R5, 0x1, R6, P6 ;  /* 0x0000000105067824 */ /* 0x008fca00030e0606 */
        /* <DEDUP_REMOVED lines=8> */
[----:B-1----:R-:W3:Y:S04]  /*13e30*/  LDL.LU R63, [R1+0x860] ;  /* 0x00086000013f7983 */ /* 0x002ee80000300800 */
        /* <DEDUP_REMOVED lines=39> */
[----:B------:R1:W-:Y:S01]  /*140b0*/  STL [R1+0x594], R15 ;  /* 0x0005940f01007387 */ /* 0x0003e20000100800 */
[----:B------:R-:W-:-:S03]  /*140c0*/  PRMT R82, RZ, 0x7610, R82 ;  /* 0x00007610ff527816 */ /* 0x000fc60000000052 */
[----:B-1----:R-:W4:Y:S06]  /*140d0*/  LDL.LU R15, [R1+0x5a4] ;  /* 0x0005a400010f7983 */ /* 0x002f2c0000300800 */
[----:B0-----:R-:W-:Y:S01]  /*140e0*/  @P2 IMAD.MOV.U32 R6, RZ, RZ, R11 ;  /* 0x000000ffff062224 */ /* 0x001fe200078e000b */
[----:B------:R-:W4:Y:S04]  /*140f0*/  LDL.LU R10, [R1+0x5b0] ;  /* 0x0005b000010a7983 */ /* 0x000f280000300800 */
[----:B------:R0:W-:Y:S01]  /*14100*/  STL [R1+0x194], R11 ;  /* 0x0001940b01007387 */ /* 0x0001e20000100800 */
[----:B--2---:R-:W-:-:S04]  /*14110*/  IMAD.X R14, R5, 0x1, R14, P5 ;  /* 0x00000001050e7824 */ /* 0x004fc800028e060e */
[----:B------:R-:W-:Y:S01]  /*14120*/  @P2 IMAD.MOV.U32 R7, RZ, RZ, R14 ;  /* 0x000000ffff072224 */ /* 0x000fe200078e000e */
[----:B---3--:R-:W-:-:S04]  /*14130*/  IADD3 R61, P6, PT, R3, R61, RZ ;  /* 0x0000003d033d7210 */ /* 0x008fc80007fde0ff */
[----:B------:R1:W2:Y:S01]  /*14140*/  @P2 LDG.E.U8 R82, desc[UR18][R6.64] ;  /* 0x0000001206522981 */ /* 0x0002a2000c1e1100 */
[----:B----4-:R-:W-:Y:S01]  /*14150*/  IADD3 R4, P5, PT, R3, R4, RZ ;  /* 0x0000000403047210 */ /* 0x010fe20007fbe0ff */
[----:B-1----:R-:W-:Y:S02]  /*14160*/  IMAD.MOV.U32 R7, RZ, RZ, R61 ;  /* 0x000000ffff077224 */ /* 0x002fe400078e003d */
[----:B------:R-:W-:Y:S04]  /*14170*/  STL [R1+0x810], R84 ;  /* 0x0008105401007387 */ /* 0x000fe80000100800 */
[----:B------:R-:W-:Y:S04]  /*14180*/  STL [R1+0x190], R14 ;  /* 0x0001900e01007387 */ /* 0x000fe80000100800 */
[----:B0-----:R-:W3:Y:S04]  /*14190*/  LDL.LU R11, [R1+0x5ac] ;  /* 0x0005ac00010b7983 */ /* 0x001ee80000300800 */
[----:B------:R-:W-:Y:S04]  /*141a0*/  STL [R1+0x5a0], R61 ;  /* 0x0005a03d01007387 */ /* 0x000fe80000100800 */
[----:B------:R0:W-:Y:S04]  /*141b0*/  STL [R1+0x44], R60 ;  /* 0x0000443c01007387 */ /* 0x0001e80000100800 */
[----:B0-----:R-:W4:Y:S04]  /*141c0*/  LDL.LU R60, [R1+0x5b8] ;  /* 0x0005b800013c7983 */ /* 0x001f280000300800 */
[----:B------:R-:W-:Y:S04]  /*141d0*/  STL [R1+0x5a8], R4 ;  /* 0x0005a80401007387 */ /* 0x000fe80000100800 */
[----:B------:R-:W4:Y:S04]  /*141e0*/  LDL.LU R14, [R1+0x5c0] ;  /* 0x0005c000010e7983 */ /* 0x000f280000300800 */
[----:B------:R-:W4:Y:S04]  /*141f0*/  LDL.LU R61, [R1+0x85c] ;  /* 0x00085c00013d7983 */ /* 0x000f280000300800 */
[----:B------:R-:W4:Y:S01]  /*14200*/  LDL.LU R6, [R1+0x59c] ;  /* 0x00059c0001067983 */ /* 0x000f220000300800 */
[----:B------:R-:W-:-:S02]  /*14210*/  ISETP.GT.AND P4, PT, R8, 0x58, PT ;  /* 0x000000580800780c */ /* 0x000fc40003f84270 */
[C---:B------:R-:W-:Y:S02]  /*14220*/  ISETP.GT.AND P1, PT, R8.reuse, 0x59, PT ;  /* 0x000000590800780c */ /* 0x040fe40003f24270 */
[----:B------:R-:W-:Y:S02]  /*14230*/  PRMT R26, RZ, 0x7610, R26 ;  /* 0x00007610ff1a7816 */ /* 0x000fe4000000001a */
[----:B------:R-:W-:Y:S01]  /*14240*/  ISETP.GT.AND P2, PT, R8, 0x5a, PT ;  /* 0x0000005a0800780c */ /* 0x000fe20003f44270 */
[----:B------:R-:W-:Y:S01]  /*14250*/  IMAD.X R15, R5, 0x1, R15, P5 ;  /* 0x00000001050f7824 */ /* 0x000fe200028e060f */
[----:B------:R-:W-:Y:S02]  /*14260*/  IADD3 R10, P5, PT, R3, R10, RZ ;  /* 0x0000000a030a7210 */ /* 0x000fe40007fbe0ff */
[----:B------:R-:W-:Y:S02]  /*14270*/  PRMT R42, RZ, 0x7610, R42 ;  /* 0x00007610ff2a7816 */ /* 0x000fe4000000002a */
[----:B------:R-:W-:Y:S01]  /*14280*/  PRMT R70, RZ, 0x7610, R70 ;  /* 0x00007610ff467816 */ /* 0x000fe20000000046 */
[----:B--2---:R-:W-:Y:S01]  /*14290*/  STL [R1+0x814], R82 ;  /* 0x0008145201007387 */ /* 0x004fe20000100800 */
[----:B---3--:R-:W-:-:S02]  /*142a0*/  IMAD.X R11, R5, 0x1, R11, P5 ;  /* 0x00000001050b7824 */ /* 0x008fc400028e060b */
[----:B----4-:R-:W-:-:S05]  /*142b0*/  IMAD.X R6, R5, 0x1, R6, P6 ;  /* 0x0000000105067824 */ /* 0x010fca00030e0606 */
        /* <DEDUP_REMOVED lines=26> */
[----:B------:R-:W-:Y:S02]  /*14460*/  ISETP.GT.AND P1, PT, R8, 0x5c, PT ;  /* 0x0000005c0800780c */ /* 0x000fe40003f24270 */
[----:B------:R-:W-:Y:S02]  /*14470*/  PRMT R84, RZ, 0x7610, R84 ;  /* 0x00007610ff547816 */ /* 0x000fe40000000054 */
[----:B------:R-:W-:Y:S01]  /*14480*/  PRMT R48, RZ, 0x7610, R48 ;  /* 0x00007610ff307816 */ /* 0x000fe20000000030 */
[C---:B---3--:R-:W-:Y:S02]  /*14490*/  IMAD.X R4, R5.reuse, 0x1, R4, P5 ;  /* 0x0000000105047824 */ /* 0x048fe400028e0604 */
[----:B--2---:R-:W-:-:S05]  /*144a0*/  IMAD.X R6, R5, 0x1, R6, P6 ;  /* 0x0000000105067824 */ /* 0x004fca00030e0606 */
[-C--:B------:R-:W-:Y:S01]  /*144b0*/  @P4 LOP3.LUT R7, R7, R6.reuse, RZ, 0x3c, !PT ;  /* 0x0000000607074212 */ /* 0x080fe200078e3cff */
[----:B------:R0:W-:Y:S03]  /*144c0*/  STL [R1+0x5b4], R6 ;  /* 0x0005b40601007387 */ /* 0x0001e60000100800 */
[----:B0-----:R-:W-:-:S04]  /*144d0*/  @P4 LOP3.LUT R6, R7, R6, RZ, 0x3c, !PT ;  /* 0x0000000607064212 */ /* 0x001fc800078e3cff */
[----:B------:R-:W-:-:S05]  /*144e0*/  @P4 LOP3.LUT R7, R7, R6, RZ, 0x3c, !PT ;  /* 0x0000000607074212 */ /* 0x000fca00078e3cff */
[----:B------:R0:W2:Y:S02]  /*144f0*/  @P4 LDG.E.U8 R84, desc[UR18][R6.64] ;  /* 0x0000001206544981 */ /* 0x0000a4000c1e1100 */
[----:B0-----:R-:W-:Y:S02]  /*14500*/  @P1 IMAD.MOV.U32 R6, RZ, RZ, R14 ;  /* 0x000000ffff061224 */ /* 0x001fe400078e000e */
[----:B------:R-:W-:-:S05]  /*14510*/  @P1 IMAD.MOV.U32 R7, RZ, RZ, R4 ;  /* 0x000000ffff071224 */ /* 0x000fca00078e0004 */
[----:B------:R-:W3:Y:S01]  /*14520*/  @P1 LDG.E.U8 R48, desc[UR18][R6.64] ;  /* 0x0000001206301981 */ /* 0x000ee2000c1e1100 */
[----:B------:R-:W-:-:S03]  /*14530*/  IADD3 R15, P5, PT, R3, R15, RZ ;  /* 0x0000000f030f7210 */ /* 0x000fc60007fbe0ff */
[----:B------:R0:W-:Y:S04]  /*14540*/  STL [R1+0x5bc], R4 ;  /* 0x0005bc0401007387 */ /* 0x0001e80000100800 */
[----:B--2---:R-:W-:Y:S04]  /*14550*/  STL [R1+0x84c], R84 ;  /* 0x00084c5401007387 */ /* 0x004fe80000100800 */
[----:B0-----:R-:W2:Y:S04]  /*14560*/  LDL.LU R4, [R1+0x854] ;  /* 0x0008540001047983 */ /* 0x001ea80000300800 */
[----:B------:R-:W2:Y:S04]  /*14570*/  LDL.LU R14, [R1+0x198] ;  /* 0x00019800010e7983 */ /* 0x000ea80000300800 */
[----:B---3--:R0:W-:Y:S04]  /*14580*/  STL [R1+0x28], R48 ;  /* 0x0000283001007387 */ /* 0x0081e80000100800 */
[----:B0-----:R-:W3:Y:S04]  /*14590*/  LDL.LU R48, [R1+0x850] ;  /* 0x0008500001307983 */ /* 0x001ee80000300800 */
[----:B------:R0:W-:Y:S04]  /*145a0*/  STL [R1+0x5c8], R15 ;  /* 0x0005c80f01007387 */ /* 0x0001e80000100800 */
[----:B------:R-:W2:Y:S01]  /*145b0*/  LDL.LU R6, [R1+0x5c4] ;  /* 0x0005c40001067983 */ /* 0x000ea20000300800 */
[----:B------:R-:W-:Y:S01]  /*145c0*/  ISETP.GT.AND P2, PT, R8, 0x5d, PT ;  /* 0x0000005d0800780c */ /* 0x000fe20003f44270 */
[----:B------:R-:W-:-:S02]  /*145d0*/  IMAD.MOV.U32 R7, RZ, RZ, R15 ;  /* 0x000000ffff077224 */ /* 0x000fc400078e000f */
[----:B0-----:R-:W3:Y:S01]  /*145e0*/  LDL.LU R15, [R1+0x5d8] ;  /* 0x0005d800010f7983 */ /* 0x001ee20000300800 */
[----:B------:R-:W-:Y:S02]  /*145f0*/  PRMT R84, RZ, 0x7610, R84 ;  /* 0x00007610ff547816 */ /* 0x000fe40000000054 */
[----:B------:R-:W-:Y:S01]  /*14600*/  IADD3 R10, P6, PT, R3, R10, RZ ;  /* 0x0000000a030a7210 */ /* 0x000fe20007fde0ff */
[----:B--2---:R-:W-:-:S06]  /*14610*/  IMAD.X R6, R5, 0x1, R6, P5 ;  /* 0x0000000105067824 */ /* 0x004fcc00028e0606 */
        /* <DEDUP_REMOVED lines=23> */
[----:B------:R-:W-:Y:S02]  /*14790*/  PRMT R68, RZ, 0x7610, R68 ;  /* 0x00007610ff447816 */ /* 0x000fe40000000044 */
[----:B------:R-:W-:Y:S02]  /*147a0*/  IADD3 R15, P5, PT, R3, R15, RZ ;  /* 0x0000000f030f7210 */ /* 0x000fe40007fbe0ff */
[----:B------:R-:W-:Y:S07]  /*147b0*/  STL [R1+0x198], R14 ;  /* 0x0001980e01007387 */ /* 0x000fee0000100800 */
[----:B0-----:R-:W-:-:S02]  /*147c0*/  @P1 IMAD.MOV.U32 R6, RZ, RZ, R11 ;  /* 0x000000ffff061224 */ /* 0x001fc400078e000b */
[----:B------:R-:W-:-:S05]  /*147d0*/  @P1 IMAD.MOV.U32 R7, RZ, RZ, R14 ;  /* 0x000000ffff071224 */ /* 0x000fca00078e000e */
[----:B------:R-:W3:Y:S04]  /*147e0*/  @P1 LDG.E.U8 R68, desc[UR18][R6.64] ;  /* 0x0000001206441981 */ /* 0x000ee8000c1e1100 */
[----:B--2---:R0:W-:Y:S04]  /*147f0*/  STL [R1+0x818], R86 ;  /* 0x0008185601007387 */ /* 0x0041e80000100800 */
[----:B0-----:R-:W2:Y:S04]  /*14800*/  LDL.LU R86, [R1+0x5dc] ;  /* 0x0005dc0001567983 */ /* 0x001ea80000300800 */
[----:B------:R-:W4:Y:S04]  /*14810*/  LDL.LU R14, [R1+0x5e4] ;  /* 0x0005e400010e7983 */ /* 0x000f280000300800 */
[----:B------:R0:W-:Y:S04]  /*14820*/  STL [R1+0x5d8], R15 ;  /* 0x0005d80f01007387 */ /* 0x0001e80000100800 */
[----:B------:R-:W4:Y:S04]  /*14830*/  LDL.LU R11, [R1+0x5f0] ;  /* 0x0005f000010b7983 */ /* 0x000f280000300800 */
[----:B------:R-:W4:Y:S01]  /*14840*/  LDL.LU R7, [R1+0x5d4] ;  /* 0x0005d40001077983 */ /* 0x000f220000300800 */
[----:B------:R-:W-:-:S02]  /*14850*/  ISETP.GT.AND P2, PT, R8, 0x60, PT ;  /* 0x000000600800780c */ /* 0x000fc40003f44270 */
[----:B------:R-:W-:Y:S02]  /*14860*/  ISETP.GT.AND P4, PT, R8, 0x61, PT ;  /* 0x000000610800780c */ /* 0x000fe40003f84270 */
[----:B------:R-:W-:Y:S01]  /*14870*/  IADD3 R84, P6, PT, R3, R84, RZ ;  /* 0x0000005403547210 */ /* 0x000fe20007fde0ff */
[----:B---3--:R1:W-:Y:S01]  /*14880*/  STL [R1+0x81c], R68 ;  /* 0x00081c4401007387 */ /* 0x0083e20000100800 */
[----:B------:R-:W-:-:S07]  /*14890*/  PRMT R29, RZ, 0x7610, R29 ;  /* 0x00007610ff1d7816 */ /* 0x000fce000000001d */
[----:B------:R-:W-:Y:S02]  /*148a0*/  @P2 IMAD.MOV.U32 R6, RZ, RZ, R15 ;  /* 0x000000ffff062224 */ /* 0x000fe400078e000f */
[C---:B--2---:R-:W-:Y:S02]  /*148b0*/  IMAD.X R86, R5.reuse, 0x1, R86, P6 ;  /* 0x0000000105567824 */ /* 0x044fe400030e0656 */
[----:B----4-:R-:W-:Y:S01]  /*148c0*/  IMAD.X R7, R5, 0x1, R7, P5 ;  /* 0x0000000105077824 */ /* 0x010fe200028e0607 */
[----:B------:R-:W-:-:S04]  /*148d0*/  IADD3 R10, P5, PT, R3, R10, RZ ;  /* 0x0000000a030a7210 */ /* 0x000fc80007fbe0ff */
[----:B------:R-:W-:Y:S01]  /*148e0*/  STL [R1+0x5d4], R7 ;  /* 0x0005d40701007387 */ /* 0x000fe20000100800 */
[----:B------:R-:W-:-:S03]  /*148f0*/  IMAD.X R14, R5, 0x1, R14, P5 ;  /* 0x00000001050e7824 */ /* 0x000fc600028e060e */
[----:B0-----:R-:W2:Y:S04]  /*14900*/  LDL.LU R15, [R1+0x5ec] ;  /* 0x0005ec00010f7983 */ /* 0x001ea80000300800 */
[----:B------:R0:W-:Y:S04]  /*14910*/  STL [R1+0x5e0], R84 ;  /* 0x0005e05401007387 */ /* 0x0001e80000100800 */
[----:B-1----:R-:W3:Y:S04]  /*14920*/  LDL.LU R68, [R1+0x5f8] ;  /* 0x0005f80001447983 */ /* 0x002ee80000300800 */
[----:B------:R-:W-:Y:S04]  /*14930*/  STL [R1+0x5e8], R10 ;  /* 0x0005e80a01007387 */ /* 0x000fe80000100800 */
[----:B------:R1:W4:Y:S04]  /*14940*/  @P2 LDG.E.U8 R29, desc[UR18][R6.64] ;  /* 0x00000012061d2981 */ /* 0x000328000c1e1100 */
[----:B------:R-:W-:Y:S04]  /*14950*/  STL [R1+0x5dc], R86 ;  /* 0x0005dc5601007387 */ /* 0x000fe80000100800 */
[----:B------:R0:W-:Y:S01]  /*14960*/  STL [R1+0x5e4], R14 ;  /* 0x0005e40e01007387 */ /* 0x0001e20000100800 */
[----:B-1----:R-:W-:-:S03]  /*14970*/  @P4 IMAD.MOV.U32 R6, RZ, RZ, R84 ;  /* 0x000000ffff064224 */ /* 0x002fc600078e0054 */
[----:B0-----:R-:W4:Y:S01]  /*14980*/  LDL.LU R84, [R1+0x5f4] ;  /* 0x0005f40001547983 */ /* 0x001f220000300800 */
[C---:B------:R-:W-:Y:S01]  /*14990*/  ISETP.GT.AND P1, PT, R8.reuse, 0x62, PT ;  /* 0x000000620800780c */ /* 0x040fe20003f24270 */
[----:B------:R-:W-:Y:S01]  /*149a0*/  @P4 IMAD.MOV.U32 R7, RZ, RZ, R86 ;  /* 0x000000ffff074224 */ /* 0x000fe200078e0056 */
[----:B------:R-:W-:Y:S02]  /*149b0*/  PRMT R45, RZ, 0x7610, R45 ;  /* 0x00007610ff2d7816 */ /* 0x000fe4000000002d */
[----:B------:R-:W-:Y:S02]  /*149c0*/  ISETP.GT.AND P2, PT, R8, 0x63, PT ;  /* 0x000000630800780c */ /* 0x000fe40003f44270 */
[----:B------:R-:W-:Y:S02]  /*149d0*/  PRMT R74, RZ, 0x7610, R74 ;  /* 0x00007610ff4a7816 */ /* 0x000fe4000000004a */
[----:B------:R0:W4:Y:S01]  /*149e0*/  @P4 LDG.E.U8 R45, desc[UR18][R6.64] ;  /* 0x00000012062d4981 */ /* 0x000122000c1e1100 */
[----:B------:R-:W-:-:S02]  /*149f0*/  IADD3 R11, P4, PT, R3, R11, RZ ;  /* 0x0000000b030b7210 */ /* 0x000fc40007f9e0ff */
[----:B------:R-:W-:Y:S02]  /*14a00*/  ISETP.GT.AND P5, PT, R8, 0x64, PT ;  /* 0x000000640800780c */ /* 0x000fe40003fa4270 */
[----:B0-----:R-:W-:Y:S02]  /*14a10*/  @P1 IMAD.MOV.U32 R6, RZ, RZ, R10 ;  /* 0x000000ffff061224 */ /* 0x001fe400078e000a */
[----:B------:R-:W-:Y:S01]  /*14a20*/  @P1 IMAD.MOV.U32 R7, RZ, RZ, R14 ;  /* 0x000000ffff071224 */ /* 0x000fe200078e000e */
[----:B------:R-:W-:Y:S01]  /*14a30*/  PRMT R82, RZ, 0x7610, R82 ;  /* 0x00007610ff527816 */ /* 0x000fe20000000052 */
[----:B------:R-:W4:Y:S04]  /*14a40*/  LDL.LU R14, [R1+0x5fc] ;  /* 0x0005fc00010e7983 */ /* 0x000f280000300800 */
[----:B------:R0:W4:Y:S01]  /*14a50*/  @P1 LDG.E.U8 R74, desc[UR18][R6.64] ;  /* 0x00000012064a1981 */ /* 0x000122000c1e1100 */
[----:B------:R-:W-:-:S03]  /*14a60*/  PRMT R9, RZ, 0x7610, R9 ;  /* 0x00007610ff097816 */ /* 0x000fc60000000009 */
[----:B------:R-:W4:Y:S01]  /*14a70*/  LDL.LU R10, [R1+0x600] ;  /* 0x00060000010a7983 */ /* 0x000f220000300800 */
[----:B0-----:R-:W-:Y:S02]  /*14a80*/  @P2 IMAD.MOV.U32 R6, RZ, RZ, R11 ;  /* 0x000000ffff062224 */ /* 0x001fe400078e000b */
[----:B--2---:R-:W-:-:S04]  /*14a90*/  IMAD.X R15, R5, 0x1, R15, P4 ;  /* 0x00000001050f7824 */ /* 0x004fc800020e060f */
[----:B------:R-:W-:Y:S01]  /*14aa0*/  @P2 IMAD.MOV.U32 R7, RZ, RZ, R15 ;  /* 0x000000ffff072224 */ /* 0x000fe200078e000f */
[----:B---3--:R-:W-:-:S04]  /*14ab0*/  IADD3 R68, P1, PT, R3, R68, RZ ;  /* 0x0000004403447210 */ /* 0x008fc80007f3e0ff */
[----:B------:R0:W2:Y:S02]  /*14ac0*/  @P2 LDG.E.U8 R82, desc[UR18][R6.64] ;  /* 0x0000001206522981 */ /* 0x0000a4000c1e1100 */
[----:B0-----:R-:W-:Y:S02]  /*14ad0*/  @P5 IMAD.MOV.U32 R6, RZ, RZ, R68 ;  /* 0x000000ffff065224 */ /* 0x001fe400078e0044 */
[----:B----4-:R-:W-:-:S04]  /*14ae0*/  IMAD.X R84, R5, 0x1, R84, P1 ;  /* 0x0000000105547824 */ /* 0x010fc800008e0654 */
[----:B------:R-:W-:-:S05]  /*14af0*/  @P5 IMAD.MOV.U32 R7, RZ, RZ, R84 ;  /* 0x000000ffff075224 */ /* 0x000fca00078e0054 */
[----:B------:R0:W3:Y:S04]  /*14b00*/  @P5 LDG.E.U8 R9, desc[UR18][R6.64] ;  /* 0x0000001206095981 */ /* 0x0000e8000c1e1100 */
[----:B------:R-:W-:Y:S04]  /*14b10*/  STL [R1+0x5f0], R11 ;  /* 0x0005f00b01007387 */ /* 0x000fe80000100800 */
[----:B------:R1:W-:Y:S04]  /*14b20*/  STL [R1+0x5ec], R15 ;  /* 0x0005ec0f01007387 */ /* 0x0003e80000100800 */
[----:B-1----:R-:W4:Y:S04]  /*14b30*/  LDL.LU R15, [R1+0x484] ;  /* 0x00048400010f7983 */ /* 0x002f280000300800 */
[----:B------:R-:W2:Y:S01]  /*14b40*/  LDL.LU R11, [R1+0x488] ;  /* 0x00048800010b7983 */ /* 0x000ea20000300800 */
[----:B------:R-:W-:-:S02]  /*14b50*/  ISETP.GT.AND P2, PT, R8, 0x65, PT ;  /* 0x000000650800780c */ /* 0x000fc40003f44270 */
[----:B------:R-:W-:Y:S01]  /*14b60*/  IADD3 R10, P1, PT, R3, R10, RZ ;  /* 0x0000000a030a7210 */ /* 0x000fe20007f3e0ff */
[----:B------:R-:W-:Y:S04]  /*14b70*/  STL [R1+0x5f8], R68 ;  /* 0x0005f84401007387 */ /* 0x000fe80000100800 */
[----:B------:R-:W-:Y:S01]  /*14b80*/  STL [R1+0x5f4], R84 ;  /* 0x0005f45401007387 */ /* 0x000fe20000100800 */
[----:B------:R-:W-:Y:S01]  /*14b90*/  IMAD.X R14, R5, 0x1, R14, P1 ;  /* 0x00000001050e7824 */ /* 0x000fe200008e060e */
[----:B------:R-:W-:-:S04]  /*14ba0*/  PRMT R92, RZ, 0x7610, R92 ;  /* 0x00007610ff5c7816 */ /* 0x000fc8000000005c */
[----:B0-----:R-:W-:Y:S02]  /*14bb0*/  @P2 IMAD.MOV.U32 R6, RZ, RZ, R10 ;  /* 0x000000ffff062224 */ /* 0x001fe400078e000a */
[----:B------:R-:W-:-:S05]  /*14bc0*/  @P2 IMAD.MOV.U32 R7, RZ, RZ, R14 ;  /* 0x000000ffff072224 */ /* 0x000fca00078e000e */
[----:B------:R0:W4:Y:S04]  /*14bd0*/  @P2 LDG.E.U8 R92, desc[UR18][R6.64] ;  /* 0x00000012065c2981 */ /* 0x000128000c1e1100 */
[----:B---3--:R1:W-:Y:S04]  /*14be0*/  STL [R1+0x4], R9 ;  /* 0x0000040901007387 */ /* 0x0083e80000100800 */
[----:B-1----:R-:W3:Y:S04]  /*14bf0*/  LDL.LU R9, [R1+0x1a4] ;  /* 0x0001a40001097983 */ /* 0x002ee80000300800 */
[----:B------:R-:W-:Y:S04]  /*14c00*/  STL [R1+0x600], R10 ;  /* 0x0006000a01007387 */ /* 0x000fe80000100800 */
[----:B------:R1:W-:Y:S04]  /*14c10*/  STL [R1+0x5fc], R14 ;  /* 0x0005fc0e01007387 */ /* 0x0003e80000100800 */
[----:B-1----:R-:W3:Y:S01]  /*14c20*/  LDL.LU R14, [R1+0x1a0] ;  /* 0x0001a000010e7983 */ /* 0x002ee20000300800 */
[----:B------:R-:W-:-:S02]  /*14c30*/  ISETP.GT.AND P2, PT, R8, 0x66, PT ;  /* 0x000000660800780c */ /* 0x000fc40003f44270 */
[----:B--2---:R-:W-:Y:S01]  /*14c40*/  IADD3 R11, P1, PT, R3, R11, RZ ;  /* 0x0000000b030b7210 */ /* 0x004fe20007f3e0ff */
[----:B------:R-:W2:Y:S01]  /*14c50*/  LDL.LU R10, [R1+0x608] ;  /* 0x00060800010a7983 */ /* 0x000ea20000300800 */
[----:B------:R-:W-:-:S03]  /*14c60*/  PRMT R90, RZ, 0x7610, R90 ;  /* 0x00007610ff5a7816 */ /* 0x000fc6000000005a */
[----:B----4-:R-:W-:-:S06]  /*14c70*/  IMAD.X R15, R5, 0x1, R15, P1 ;  /* 0x00000001050f7824 */ /* 0x010fcc00008e060f */
[----:B0-----:R-:W-:Y:S02]  /*14c80*/  @P2 IMAD.MOV.U32 R6, RZ, RZ, R11 ;  /* 0x000000ffff062224 */ /* 0x001fe400078e000b */
[----:B------:R-:W-:-:S05]  /*14c90*/  @P2 IMAD.MOV.U32 R7, RZ, RZ, R15 ;  /* 0x000000ffff072224 */ /* 0x000fca00078e000f */
[----:B------:R0:W4:Y:S01]  /*14ca0*/  @P2 LDG.E.U8 R90, desc[UR18][R6.64] ;  /* 0x00000012065a2981 */ /* 0x000122000c1e1100 */
[----:B------:R-:W-:Y:S02]  /*14cb0*/  ISETP.GT.AND P2, PT, R8, 0x67, PT ;  /* 0x000000670800780c */ /* 0x000fe40003f44270 */
[----:B------:R-:W-:Y:S01]  /*14cc0*/  PRMT R88, RZ, 0x7610, R88 ;  /* 0x00007610ff587816 */ /* 0x000fe20000000058 */
[----:B------:R-:W-:Y:S04]  /*14cd0*/  STL [R1+0x834], R92 ;  /* 0x0008345c01007387 */ /* 0x000fe80000100800 */
[----:B------:R1:W-:Y:S04]  /*14ce0*/  STL [R1+0x488], R11 ;  /* 0x0004880b01007387 */ /* 0x0003e80000100800 */
[----:B------:R0:W-:Y:S04]  /*14cf0*/  STL [R1+0x484], R15 ;  /* 0x0004840f01007387 */ /* 0x0001e80000100800 */
[----:B-1----:R-:W2:Y:S04]  /*14d00*/  LDL.LU R11, [R1+0x604] ;  /* 0x00060400010b7983 */ /* 0x002ea80000300800 */
[----:B------:R-:W2:Y:S04]  /*14d10*/  LDL.LU R68, [R1+0x60c] ;  /* 0x00060c0001447983 */ /* 0x000ea80000300800 */
[----:B0-----:R-:W2:Y:S01]  /*14d20*/  LDL.LU R15, [R1+0x610] ;  /* 0x00061000010f7983 */ /* 0x001ea20000300800 */
[----:B---3--:R-:W-:-:S05]  /*14d30*/  IADD3 R9, P1, PT, R3, R9, RZ ;  /* 0x0000000903097210 */ /* 0x008fca0007f3e0ff */
[----:B------:R-:W-:Y:S02]  /*14d40*/  @P2 IMAD.MOV.U32 R6, RZ, RZ, R9 ;  /* 0x000000ffff062224 */ /* 0x000fe400078e0009 */
[----:B------:R-:W-:-:S04]  /*14d50*/  IMAD.X R14, R5, 0x1, R14, P1 ;  /* 0x00000001050e7824 */ /* 0x000fc800008e060e */
[----:B------:R-:W-:-:S05]  /*14d60*/  @P2 IMAD.MOV.U32 R7, RZ, RZ, R14 ;  /* 0x000000ffff072224 */ /* 0x000fca00078e000e */
[----:B------:R0:W3:Y:S01]  /*14d70*/  @P2 LDG.E.U8 R88, desc[UR18][R6.64] ;  /* 0x0000001206582981 */ /* 0x0000e2000c1e1100 */
[----:B------:R-:W-:-:S03]  /*14d80*/  ISETP.GT.AND P2, PT, R8, 0x68, PT ;  /* 0x000000680800780c */ /* 0x000fc60003f44270 */
[----:B----4-:R-:W-:Y:S04]  /*14d90*/  STL [R1+0x820], R90 ;  /* 0x0008205a01007387 */ /* 0x010fe80000100800 */
[----:B------:R-:W-:Y:S04]  /*14da0*/  STL [R1+0x1a4], R9 ;  /* 0x0001a40901007387 */ /* 0x000fe80000100800 */
[----:B------:R1:W-:Y:S01]  /*14db0*/  STL [R1+0x1a0], R14 ;  /* 0x0001a00e01007387 */ /* 0x0003e20000100800 */
[----:B--2---:R-:W-:-:S03]  /*14dc0*/  IADD3 R10, P1, PT, R3, R10, RZ ;  /* 0x0000000a030a7210 */ /* 0x004fc60007f3e0ff */
[----:B-1----:R-:W2:Y:S04]  /*14dd0*/  LDL.LU R14, [R1+0x614] ;  /* 0x00061400010e7983 */ /* 0x002ea80000300800 */
[----:B------:R-:W4:Y:S01]  /*14de0*/  LDL.LU R9, [R1+0x618] ;  /* 0x0006180001097983 */ /* 0x000f220000300800 */
[----:B------:R-:W-:Y:S01]  /*14df0*/  IMAD.X R11, R5, 0x1, R11, P1 ;  /* 0x00000001050b7824 */ /* 0x000fe200008e060b */
[----:B------:R-:W-:Y:S01]  /*14e00*/  PRMT R28, RZ, 0x7610, R28 ;  /* 0x00007610ff1c7816 */ /* 0x000fe2000000001c */
[----:B0-----:R-:W-:Y:S02]  /*14e10*/  @P2 IMAD.MOV.U32 R6, RZ, RZ, R10 ;  /* 0x000000ffff062224 */ /* 0x001fe400078e000a */
[----:B------:R-:W-:Y:S01]  /*14e20*/  @P2 IMAD.MOV.U32 R7, RZ, RZ, R11 ;  /* 0x000000ffff072224 */ /* 0x000fe200078e000b */
[----:B------:R-:W-:-:S04]  /*14e30*/  IADD3 R15, P1, PT, R3, R15, RZ ;  /* 0x0000000f030f7210 */ /* 0x000fc80007f3e0ff */
[----:B------:R0:W2:Y:S01]  /*14e40*/  @P2 LDG.E.U8 R28, desc[UR18][R6.64] ;  /* 0x00000012061c2981 */ /* 0x0000a2000c1e1100 */
[----:B------:R-:W-:Y:S01]  /*14e50*/  ISETP.GT.AND P2, PT, R8, 0x69, PT ;  /* 0x000000690800780c */ /* 0x000fe20003f44270 */
[----:B------:R-:W-:-:S12]  /*14e60*/  IMAD.X R68, R5, 0x1, R68, P1 ;  /* 0x0000000105447824 */ /* 0x000fd800008e0644 */
[----:B0-----:R-:W-:Y:S02]  /*14e70*/  @P2 IMAD.MOV.U32 R7, RZ, RZ, R68 ;  /* 0x000000ffff072224 */ /* 0x001fe400078e0044 */
[----:B------:R-:W-:Y:S01]  /*14e80*/  @P2 IMAD.MOV.U32 R6, RZ, RZ, R15 ;  /* 0x000000ffff062224 */ /* 0x000fe200078e000f */
[----:B---3--:R-:W-:Y:S04]  /*14e90*/  STL [R1+0x824], R88 ;  /* 0x0008245801007387 */ /* 0x008fe80000100800 */
[----:B------:R-:W-:Y:S04]  /*14ea0*/  STL [R1+0x608], R10 ;  /* 0x0006080a01007387 */ /* 0x000fe80000100800 */
[----:B------:R0:W-:Y:S04]  /*14eb0*/  STL [R1+0x604], R11 ;  /* 0x0006040b01007387 */ /* 0x0001e80000100800 */
[----:B0-----:R-:W3:Y:S04]  /*14ec0*/  LDL.LU R11, [R1+0x61c] ;  /* 0x00061c00010b7983 */ /* 0x001ee80000300800 */
[----:B------:R-:W3:Y:S04]  /*14ed0*/  LDL.LU R10, [R1+0x620] ;  /* 0x00062000010a7983 */ /* 0x000ee80000300800 */
[----:B------:R-:W-:Y:S04]  /*14ee0*/  STL [R1+0x610], R15 ;  /* 0x0006100f01007387 */ /* 0x000fe80000100800 */
[----:B------:R0:W-:Y:S04]  /*14ef0*/  STL [R1+0x60c], R68 ;  /* 0x00060c4401007387 */ /* 0x0001e80000100800 */
[----:B0-----:R-:W3:Y:S04]  /*14f00*/  LDL.LU R68, [R1+0x624] ;  /* 0x0006240001447983 */ /* 0x001ee80000300800 */
[----:B------:R-:W3:Y:S01]  /*14f10*/  LDL.LU R15, [R1+0x628] ;  /* 0x00062800010f7983 */ /* 0x000ee20000300800 */
[----:B------:R-:W-:-:S06]  /*14f20*/  PRMT R44, RZ, 0x7610, R44 ;  /* 0x00007610ff2c7816 */ /* 0x000fcc000000002c */
[----:B------:R0:W3:Y:S01]  /*14f30*/  @P2 LDG.E.U8 R44, desc[UR18][R6.64] ;  /* 0x00000012062c2981 */ /* 0x0000e2000c1e1100 */
[----:B------:R-:W-:Y:S02]  /*14f40*/  ISETP.GT.AND P2, PT, R8, 0x6a, PT ;  /* 0x0000006a0800780c */ /* 0x000fe40003f44270 */
[----:B----4-:R-:W-:Y:S02]  /*14f50*/  IADD3 R9, P1, PT, R3, R9, RZ ;  /* 0x0000000903097210 */ /* 0x010fe40007f3e0ff */
[----:B------:R-:W-:-:S03]  /*14f60*/  PRMT R73, RZ, 0x7610, R73 ;  /* 0x00007610ff497816 */ /* 0x000fc60000000049 */
[----:B--2---:R-:W-:-:S06]  /*14f70*/  IMAD.X R14, R5, 0x1, R14, P1 ;  /* 0x00000001050e7824 */ /* 0x004fcc00008e060e */
[----:B0-----:R-:W-:Y:S02]  /*14f80*/  @P2 IMAD.MOV.U32 R6, RZ, RZ, R9 ;  /* 0x000000ffff062224 */ /* 0x001fe400078e0009 */
[----:B------:R-:W-:-:S05]  /*14f90*/  @P2 IMAD.MOV.U32 R7, RZ, RZ, R14 ;  /* 0x000000ffff072224 */ /* 0x000fca00078e000e */
[----:B------:R0:W2:Y:S01]  /*14fa0*/  @P2 LDG.E.U8 R73, desc[UR18][R6.64] ;  /* 0x0000001206492981 */ /* 0x0000a2000c1e1100 */
[----:B------:R-:W-:Y:S02]  /*14fb0*/  ISETP.GT.AND P2, PT, R8, 0x6b, PT ;  /* 0x0000006b0800780c */ /* 0x000fe40003f44270 */
[----:B------:R-:W-:Y:S01]  /*14fc0*/  PRMT R80, RZ, 0x7610, R80 ;  /* 0x00007610ff507816 */ /* 0x000fe20000000050 */
[----:B------:R-:W-:Y:S04]  /*14fd0*/  STL [R1+0x618], R9 ;  /* 0x0006180901007387 */ /* 0x000fe80000100800 */
[----:B------:R1:W-:Y:S01]  /*14fe0*/  STL [R1+0x614], R14 ;  /* 0x0006140e01007387 */ /* 0x0003e20000100800 */
[----:B------:R-:W-:-:S03]  /*14ff0*/  PRMT R79, RZ, 0x7610, R79 ;  /* 0x00007610ff4f7816 */ /* 0x000fc6000000004f */
[----:B-1----:R-:W4:Y:S04]  /*15000*/  LDL.LU R14, [R1+0x62c] ;  /* 0x00062c00010e7983 */ /* 0x002f280000300800 */
[----:B------:R-:W2:Y:S01]  /*15010*/  LDL.LU R9, [R1+0x630] ;  /* 0x0006300001097983 */ /* 0x000ea20000300800 */
[----:B---3--:R-:W-:-:S05]  /*15020*/  IADD3 R10, P1, PT, R3, R10, RZ ;  /* 0x0000000a030a7210 */ /* 0x008fca0007f3e0ff */
[----:B------:R-:W-:Y:S02]  /*15030*/  IMAD.X R11, R5, 0x1, R11, P1 ;  /* 0x00000001050b7824 */ /* 0x000fe400008e060b */
[----:B0-----:R-:W-:Y:S02]  /*15040*/  @P2 IMAD.MOV.U32 R6, RZ, RZ, R10 ;  /* 0x000000ffff062224 */ /* 0x001fe400078e000a */
[----:B------:R-:W-:-:S05]  /*15050*/  @P2 IMAD.MOV.U32 R7, RZ, RZ, R11 ;  /* 0x000000ffff072224 */ /* 0x000fca00078e000b */
[----:B------:R0:W3:Y:S01]  /*15060*/  @P2 LDG.E.U8 R80, desc[UR18][R6.64] ;  /* 0x0000001206502981 */ /* 0x0000e2000c1e1100 */
[----:B------:R-:W-:Y:S02]  /*15070*/  ISETP.GT.AND P2, PT, R8, 0x6c, PT ;  /* 0x0000006c0800780c */ /* 0x000fe40003f44270 */
[----:B------:R-:W-:-:S05]  /*15080*/  IADD3 R15, P1, PT, R3, R15, RZ ;  /* 0x0000000f030f7210 */ /* 0x000fca0007f3e0ff */
[----:B------:R-:W-:-:S06]  /*15090*/  IMAD.X R68, R5, 0x1, R68, P1 ;  /* 0x0000000105447824 */ /* 0x000fcc00008e0644 */
[----:B0-----:R-:W-:Y:S02]  /*150a0*/  @P2 IMAD.MOV.U32 R6, RZ, RZ, R15 ;  /* 0x000000ffff062224 */ /* 0x001fe400078e000f */
[----:B------:R-:W-:-:S05]  /*150b0*/  @P2 IMAD.MOV.U32 R7, RZ, RZ, R68 ;  /* 0x000000ffff072224 */ /* 0x000fca00078e0044 */
[----:B------:R0:W3:Y:S04]  /*150c0*/  @P2 LDG.E.U8 R79, desc[UR18][R6.64] ;  /* 0x00000012064f2981 */ /* 0x0000e8000c1e1100 */
[----:B------:R-:W-:Y:S04]  /*150d0*/  STL [R1+0x620], R10 ;  /* 0x0006200a01007387 */ /* 0x000fe80000100800 */
[----:B------:R1:W-:Y:S04]  /*150e0*/  STL [R1+0x61c], R11 ;  /* 0x00061c0b01007387 */ /* 0x0003e80000100800 */
[----:B-1----:R-:W3:Y:S04]  /*150f0*/  LDL.LU R11, [R1+0x1a8] ;  /* 0x0001a800010b7983 */ /* 0x002ee80000300800 */
[----:B------:R-:W3:Y:S01]  /*15100*/  LDL.LU R10, [R1+0x1ac] ;  /* 0x0001ac00010a7983 */ /* 0x000ee20000300800 */
[----:B------:R-:W-:-:S03]  /*15110*/  ISETP.GT.AND P2, PT, R8, 0x6d, PT ;  /* 0x0000006d0800780c */ /* 0x000fc60003f44270 */
[----:B------:R1:W-:Y:S01]  /*15120*/  STL [R1+0x628], R15 ;  /* 0x0006280f01007387 */ /* 0x0003e20000100800 */
[----:B------:R-:W-:-:S03]  /*15130*/  PRMT R78, RZ, 0x7610, R78 ;  /* 0x00007610ff4e7816 */ /* 0x000fc6000000004e */
[----:B------:R0:W-:Y:S01]  /*15140*/  STL [R1+0x624], R68 ;  /* 0x0006244401007387 */ /* 0x0001e20000100800 */
[----:B--2---:R-:W-:-:S03]  /*15150*/  IADD3 R9, P1, PT, R3, R9, RZ ;  /* 0x0000000903097210 */ /* 0x004fc60007f3e0ff */
[----:B-1----:R-:W2:Y:S02]  /*15160*/  LDL.LU R15, [R1+0x1b4] ;  /* 0x0001b400010f7983 */ /* 0x002ea40000300800 */
[----:B----4-:R-:W-:Y:S02]  /*15170*/  IMAD.X R14, R5, 0x1, R14, P1 ;  /* 0x00000001050e7824 */ /* 0x010fe400008e060e */
[----:B0-----:R-:W-:Y:S02]  /*15180*/  @P2 IMAD.MOV.U32 R6, RZ, RZ, R9 ;  /* 0x000000ffff062224 */ /* 0x001fe400078e0009 */
[----:B------:R-:W-:-:S05]  /*15190*/  @P2 IMAD.MOV.U32 R7, RZ, RZ, R14 ;  /* 0x000000ffff072224 */ /* 0x000fca00078e000e */
[----:B------:R0:W4:Y:S01]  /*151a0*/  @P2 LDG.E.U8 R78, desc[UR18][R6.64] ;  /* 0x00000012064e2981 */ /* 0x000122000c1e1100 */
[----:B------:R-:W-:Y:S02]  /*151b0*/  ISETP.GT.AND P2, PT, R8, 0x6e, PT ;  /* 0x0000006e0800780c */ /* 0x000fe40003f44270 */
[----:B------:R-:W-:Y:S01]  /*151c0*/  PRMT R77, RZ, 0x7610, R77 ;  /* 0x00007610ff4d7816 */ /* 0x000fe2000000004d */
[----:B---3--:R-:W-:Y:S04]  /*151d0*/  STL [R1+0x844], R79 ;  /* 0x0008444f01007387 */ /* 0x008fe80000100800 */
[----:B------:R1:W-:Y:S04]  /*151e0*/  STL [R1+0x630], R9 ;  /* 0x0006300901007387 */ /* 0x0003e80000100800 */
[----:B------:R-:W-:Y:S04]  /*151f0*/  STL [R1+0x62c], R14 ;  /* 0x00062c0e01007387 */ /* 0x000fe80000100800 */
[----:B------:R-:W3:Y:S01]  /*15200*/  LDL.LU R68, [R1+0x1b0] ;  /* 0x0001b00001447983 */ /* 0x000ee20000300800 */
[----:B------:R-:W-:-:S03]  /*15210*/  PRMT R76, RZ, 0x7610, R76 ;  /* 0x00007610ff4c7816 */ /* 0x000fc6000000004c */
[----:B-1----:R-:W3:Y:S01]  /*15220*/  LDL.LU R9, [R1+0x638] ;  /* 0x0006380001097983 */ /* 0x002ee20000300800 */
[----:B------:R-:W-:-:S05]  /*15230*/  IADD3 R10, P1, PT, R3, R10, RZ ;  /* 0x0000000a030a7210 */ /* 0x000fca0007f3e0ff */
[----:B------:R-:W-:Y:S02]  /*15240*/  IMAD.X R11, R5, 0x1, R11, P1 ;  /* 0x00000001050b7824 */ /* 0x000fe400008e060b */
[----:B0-----:R-:W-:Y:S02]  /*15250*/  @P2 IMAD.MOV.U32 R6, RZ, RZ, R10 ;  /* 0x000000ffff062224 */ /* 0x001fe400078e000a */
[----:B------:R-:W-:-:S05]  /*15260*/  @P2 IMAD.MOV.U32 R7, RZ, RZ, R11 ;  /* 0x000000ffff072224 */ /* 0x000fca00078e000b */
[----:B------:R0:W3:Y:S01]  /*15270*/  @P2 LDG.E.U8 R77, desc[UR18][R6.64] ;  /* 0x00000012064d2981 */ /* 0x0000e2000c1e1100 */
[----:B------:R-:W-:Y:S02]  /*15280*/  ISETP.GT.AND P2, PT, R8, 0x6f, PT ;  /* 0x0000006f0800780c */ /* 0x000fe40003f44270 */
[----:B--2---:R-:W-:Y:S01]  /*15290*/  IADD3 R15, P1, PT, R3, R15, RZ ;  /* 0x0000000f030f7210 */ /* 0x004fe20007f3e0ff */
[----:B----4-:R-:W-:Y:S10]  /*152a0*/  STL [R1+0x838], R78 ;  /* 0x0008384e01007387 */ /* 0x010ff40000100800 */
[----:B0-----:R-:W-:Y:S01]  /*152b0*/  @P2 IMAD.MOV.U32 R6, RZ, RZ, R15 ;  /* 0x000000ffff062224 */ /* 0x001fe200078e000f */
[----:B------:R0:W-:Y:S04]  /*152c0*/  STL [R1+0x1ac], R10 ;  /* 0x0001ac0a01007387 */ /* 0x0001e80000100800 */
[----:B------:R1:W-:Y:S04]  /*152d0*/  STL [R1+0x1a8], R11 ;  /* 0x0001a80b01007387 */ /* 0x0003e80000100800 */
[----:B0-----:R-:W2:Y:S04]  /*152e0*/  LDL.LU R10, [R1+0x634] ;  /* 0x00063400010a7983 */ /* 0x001ea80000300800 */
[----:B------:R-:W4:Y:S04]  /*152f0*/  LDL.LU R14, [R1+0x63c] ;  /* 0x00063c00010e7983 */ /* 0x000f280000300800 */
[----:B-1----:R-:W4:Y:S01]  /*15300*/  LDL.LU R11, [R1+0x640] ;  /* 0x00064000010b7983 */ /* 0x002f220000300800 */
[----:B---3--:R-:W-:-:S04]  /*15310*/  IMAD.X R68, R5, 0x1, R68, P1 ;  /* 0x0000000105447824 */ /* 0x008fc800008e0644 */
[----:B------:R-:W-:-:S05]  /*15320*/  @P2 IMAD.MOV.U32 R7, RZ, RZ, R68 ;  /* 0x000000ffff072224 */ /* 0x000fca00078e0044 */
[----:B------:R0:W3:Y:S04]  /*15330*/  @P2 LDG.E.U8 R76, desc[UR18][R6.64] ;  /* 0x00000012064c2981 */ /* 0x0000e8000c1e1100 */
[----:B------:R-:W-:Y:S04]  /*15340*/  STL [R1+0x828], R77 ;  /* 0x0008284d01007387 */ /* 0x000fe80000100800 */
[----:B------:R-:W-:Y:S04]  /*15350*/  STL [R1+0x1b4], R15 ;  /* 0x0001b40f01007387 */ /* 0x000fe80000100800 */
[----:B------:R1:W-:Y:S04]  /*15360*/  STL [R1+0x1b0], R68 ;  /* 0x0001b04401007387 */ /* 0x0003e80000100800 */
[----:B-1----:R-:W3:Y:S04]  /*15370*/  LDL.LU R68, [R1+0x644] ;  /* 0x0006440001447983 */ /* 0x002ee80000300800 */
[----:B------:R-:W3:Y:S01]  /*15380*/  LDL.LU R15, [R1+0x648] ;  /* 0x00064800010f7983 */ /* 0x000ee20000300800 */
[----:B------:R-:W-:-:S02]  /*15390*/  ISETP.GT.AND P2, PT, R8, 0x70, PT ;  /* 0x000000700800780c */ /* 0x000fc40003f44270 */
[----:B------:R-:W-:Y:S02]  /*153a0*/  IADD3 R9, P1, PT, R3, R9, RZ ;  /* 0x0000000903097210 */ /* 0x000fe40007f3e0ff */
[----:B------:R-:W-:-:S03]  /*153b0*/  PRMT R31, RZ, 0x7610, R31 ;  /* 0x00007610ff1f7816 */ /* 0x000fc6000000001f */
[----:B--2---:R-:W-:-:S06]  /*153c0*/  IMAD.X R10, R5, 0x1, R10, P1 ;  /* 0x00000001050a7824 */ /* 0x004fcc00008e060a */
[----:B0-----:R-:W-:Y:S02]  /*153d0*/  @P2 IMAD.MOV.U32 R6, RZ, RZ, R9 ;  /* 0x000000ffff062224 */ /* 0x001fe400078e0009 */
[----:B------:R-:W-:-:S05]  /*153e0*/  @P2 IMAD.MOV.U32 R7, RZ, RZ, R10 ;  /* 0x000000ffff072224 */ /* 0x000fca00078e000a */
[----:B------:R0:W2:Y:S01]  /*153f0*/  @P2 LDG.E.U8 R31, desc[UR18][R6.64] ;  /* 0x00000012061f2981 */ /* 0x0000a2000c1e1100 */
[----:B------:R-:W-:Y:S02]  /*15400*/  ISETP.GT.AND P2, PT, R8, 0x71, PT ;  /* 0x000000710800780c */ /* 0x000fe40003f44270 */
[----:B----4-:R-:W-:Y:S02]  /*15410*/  IADD3 R11, P1, PT, R3, R11, RZ ;  /* 0x0000000b030b7210 */ /* 0x010fe40007f3e0ff */
[----:B------:R-:W-:-:S03]  /*15420*/  PRMT R47, RZ, 0x7610, R47 ;  /* 0x00007610ff2f7816 */ /* 0x000fc6000000002f */
[----:B------:R-:W-:-:S06]  /*15430*/  IMAD.X R14, R5, 0x1, R14, P1 ;  /* 0x00000001050e7824 */ /* 0x000fcc00008e060e */
[----:B0-----:R-:W-:Y:S02]  /*15440*/  @P2 IMAD.MOV.U32 R6, RZ, RZ, R11 ;  /* 0x000000ffff062224 */ /* 0x001fe400078e000b */
[----:B------:R-:W-:-:S05]  /*15450*/  @P2 IMAD.MOV.U32 R7, RZ, RZ, R14 ;  /* 0x000000ffff072224 */ /* 0x000fca00078e000e */
[----:B------:R0:W4:Y:S01]  /*15460*/  @P2 LDG.E.U8 R47, desc[UR18][R6.64] ;  /* 0x00000012062f2981 */ /* 0x000122000c1e1100 */
[----:B------:R-:W-:Y:S02]  /*15470*/  ISETP.GT.AND P2, PT, R8, RZ, PT ;  /* 0x000000ff0800720c */ /* 0x000fe40003f44270 */
[----:B------:R-:W-:Y:S02]  /*15480*/  IADD3 R0, P1, PT, R3, R0, RZ ;  /* 0x0000000003007210 */ /* 0x000fe40007f3e0ff */
[----:B------:R-:W-:-:S03]  /*15490*/  PRMT R17, RZ, 0x7610, R17 ;  /* 0x00007610ff117816 */ /* 0x000fc60000000011 */
[----:B------:R-:W-:-:S06]  /*154a0*/  IMAD.X R2, R5, 0x1, R2, P1 ;  /* 0x0000000105027824 */ /* 0x000fcc00008e0602 */
[----:B0-----:R-:W-:Y:S02]  /*154b0*/  @P2 IMAD.MOV.U32 R6, RZ, RZ, R0 ;  /* 0x000000ffff062224 */ /* 0x001fe400078e0000 */
[----:B------:R-:W-:-:S05]  /*154c0*/  @P2 IMAD.MOV.U32 R7, RZ, RZ, R2 ;  /* 0x000000ffff072224 */ /* 0x000fca00078e0002 */
[----:B------:R0:W2:Y:S01]  /*154d0*/  @P2 LDG.E.U8 R17, desc[UR18][R6.64] ;  /* 0x0000001206112981 */ /* 0x0000a2000c1e1100 */
[----:B------:R-:W-:-:S03]  /*154e0*/  ISETP.GT.AND P2, PT, R8, 0x72, PT ;  /* 0x000000720800780c */ /* 0x000fc60003f44270 */
[----:B---3--:R-:W-:Y:S04]  /*154f0*/  STL [R1+0x82c], R76 ;  /* 0x00082c4c01007387 */ /* 0x008fe80000100800 */
[----:B------:R-:W-:Y:S04]  /*15500*/  STL [R1+0x638], R9 ;  /* 0x0006380901007387 */ /* 0x000fe80000100800 */
[----:B------:R1:W-:Y:S04]  /*15510*/  STL [R1+0x634], R10 ;  /* 0x0006340a01007387 */ /* 0x0003e80000100800 */
[----:B-1----:R-:W3:Y:S04]  /*15520*/  LDL.LU R10, [R1+0x64c] ;  /* 0x00064c00010a7983 */ /* 0x002ee80000300800 */
[----:B------:R-:W2:Y:S04]  /*15530*/  LDL.LU R9, [R1+0x650] ;  /* 0x0006500001097983 */ /* 0x000ea80000300800 */
[----:B------:R-:W-:Y:S04]  /*15540*/  STL [R1+0x640], R11 ;  /* 0x0006400b01007387 */ /* 0x000fe80000100800 */
[----:B------:R1:W-:Y:S04]  /*15550*/  STL [R1+0x63c], R14 ;  /* 0x00063c0e01007387 */ /* 0x0003e80000100800 */
[----:B-1----:R-:W4:Y:S04]  /*15560*/  LDL.LU R14, [R1+0x654] ;  /* 0x00065400010e7983 */ /* 0x002f280000300800 */
[----:B------:R-:W4:Y:S01]  /*15570*/  LDL.LU R11, [R1+0x658] ;  /* 0x00065800010b7983 */ /* 0x000f220000300800 */
[----:B------:R-:W-:-:S03]  /*15580*/  IADD3 R15, P1, PT, R3, R15, RZ ;  /* 0x0000000f030f7210 */ /* 0x000fc60007f3e0ff */
[----:B------:R-:W-:Y:S02]  /*15590*/  STL [R1+0x83c], R0 ;  /* 0x00083c0001007387 */ /* 0x000fe40000100800 */
[----:B------:R-:W-:Y:S02]  /*155a0*/  IMAD.X R68, R5, 0x1, R68, P1 ;  /* 0x0000000105447824 */ /* 0x000fe400008e0644 */
[----:B------:R-:W-:Y:S01]  /*155b0*/  STL [R1+0x830], R2 ;  /* 0x0008300201007387 */ /* 0x000fe20000100800 */
[----:B0-----:R-:W-:-:S03]  /*155c0*/  @P2 IMAD.MOV.U32 R6, RZ, RZ, R15 ;  /* 0x000000ffff062224 */ /* 0x001fc600078e000f */
[----:B------:R0:W-:Y:S04]  /*155d0*/  STL [R1+0x648], R15 ;  /* 0x0006480f01007387 */ /* 0x0001e80000100800 */
[----:B------:R-:W-:Y:S04]  /*155e0*/  STL [R1+0x644], R68 ;  /* 0x0006444401007387 */ /* 0x000fe80000100800 */
[----:B0-----:R-:W4:Y:S04]  /*155f0*/  LDL.LU R15, [R1+0x65c] ;  /* 0x00065c00010f7983 */ /* 0x001f280000300800 */
[----:B------:R-:W4:Y:S01]  /*15600*/  LDL.LU R0, [R1+0x660] ;  /* 0x0006600001007983 */ /* 0x000f220000300800 */
[----:B------:R-:W-:Y:S01]  /*15610*/  PRMT R65, RZ, 0x7610, R65 ;  /* 0x00007610ff417816 */ /* 0x000fe20000000041 */
[----:B------:R-:W-:-:S05]  /*15620*/  @P2 IMAD.MOV.U32 R7, RZ, RZ, R68 ;  /* 0x000000ffff072224 */ /* 0x000fca00078e0044 */
[----:B------:R0:W4:Y:S01]  /*15630*/  @P2 LDG.E.U8 R65, desc[UR18][R6.64] ;  /* 0x0000001206412981 */ /* 0x000122000c1e1100 */
[----:B------:R-:W-:Y:S02]  /*15640*/  ISETP.GT.AND P2, PT, R8, 0x73, PT ;  /* 0x000000730800780c */ /* 0x000fe40003f44270 */
[----:B------:R-:W-:Y:S02]  /*15650*/  PRMT R75, RZ, 0x7610, R75 ;  /* 0x00007610ff4b7816 */ /* 0x000fe4000000004b */
[----:B------:R-:W-:Y:S02]  /*15660*/  PRMT R72, RZ, 0x7610, R72 ;  /* 0x00007610ff487816 */ /* 0x000fe40000000048 */
[----:B------:R-:W-:Y:S02]  /*15670*/  PRMT R71, RZ, 0x7610, R71 ;  /* 0x00007610ff477816 */ /* 0x000fe40000000047 */
[----:B--2---:R-:W-:-:S05]  /*15680*/  IADD3 R9, P1, PT, R3, R9, RZ ;  /* 0x0000000903097210 */ /* 0x004fca0007f3e0ff */
[----:B---3--:R-:W-:Y:S02]  /*15690*/  IMAD.X R10, R5, 0x1, R10, P1 ;  /* 0x00000001050a7824 */ /* 0x008fe400008e060a */
[----:B0-----:R-:W-:Y:S02]  /*156a0*/  @P2 IMAD.MOV.U32 R6, RZ, RZ, R9 ;  /* 0x000000ffff062224 */ /* 0x001fe400078e0009 */
[----:B------:R-:W-:-:S05]  /*156b0*/  @P2 IMAD.MOV.U32 R7, RZ, RZ, R10 ;  /* 0x000000ffff072224 */ /* 0x000fca00078e000a */
[----:B------:R0:W2:Y:S01]  /*156c0*/  @P2 LDG.E.U8 R75, desc[UR18][R6.64] ;  /* 0x00000012064b2981 */ /* 0x0000a2000c1e1100 */
[----:B------:R-:W-:Y:S02]  /*156d0*/  ISETP.GT.AND P2, PT, R8, 0x74, PT ;  /* 0x000000740800780c */ /* 0x000fe40003f44270 */
[----:B----4-:R-:W-:-:S05]  /*156e0*/  IADD3 R11, P1, PT, R3, R11, RZ ;  /* 0x0000000b030b7210 */ /* 0x010fca0007f3e0ff */
[----:B------:R-:W-:-:S06]  /*156f0*/  IMAD.X R14, R5, 0x1, R14, P1 ;  /* 0x00000001050e7824 */ /* 0x000fcc00008e060e */
[----:B0-----:R-:W-:Y:S02]  /*15700*/  @P2 IMAD.MOV.U32 R6, RZ, RZ, R11 ;  /* 0x000000ffff062224 */ /* 0x001fe400078e000b */
[----:B------:R-:W-:-:S05]  /*15710*/  @P2 IMAD.MOV.U32 R7, RZ, RZ, R14 ;  /* 0x000000ffff072224 */ /* 0x000fca00078e000e */
[----:B------:R0:W3:Y:S01]  /*15720*/  @P2 LDG.E.U8 R72, desc[UR18][R6.64] ;  /* 0x0000001206482981 */ /* 0x0000e2000c1e1100 */
[----:B------:R-:W-:-:S03]  /*15730*/  ISETP.GT.AND P2, PT, R8, 0x75, PT ;  /* 0x000000750800780c */ /* 0x000fc60003f44270 */
[----:B------:R-:W-:Y:S04]  /*15740*/  STL [R1+0x650], R9 ;  /* 0x0006500901007387 */ /* 0x000fe80000100800 */
[----:B------:R1:W-:Y:S01]  /*15750*/  STL [R1+0x64c], R10 ;  /* 0x00064c0a01007387 */ /* 0x0003e20000100800 */
[----:B------:R-:W-:-:S05]  /*15760*/  IADD3 R0, P1, PT, R3, R0, RZ ;  /* 0x0000000003007210 */ /* 0x000fca0007f3e0ff */
[----:B------:R-:W-:Y:S01]  /*15770*/  IMAD.X R15, R5, 0x1, R15, P1 ;  /* 0x00000001050f7824 */ /* 0x000fe200008e060f */
[----:B-1----:R-:W4:Y:S01]  /*15780*/  LDL.LU R10, [R1+0x1b8] ;  /* 0x0001b800010a7983 */ /* 0x002f220000300800 */
[----:B0-----:R-:W-:-:S03]  /*15790*/  @P2 IMAD.MOV.U32 R6, RZ, RZ, R0 ;  /* 0x000000ffff062224 */ /* 0x001fc600078e0000 */
[----:B------:R-:W2:Y:S01]  /*157a0*/  LDL.LU R9, [R1+0x1bc] ;  /* 0x0001bc0001097983 */ /* 0x000ea20000300800 */
[----:B------:R-:W-:-:S05]  /*157b0*/  @P2 IMAD.MOV.U32 R7, RZ, RZ, R15 ;  /* 0x000000ffff072224 */ /* 0x000fca00078e000f */
[----:B------:R-:W4:Y:S04]  /*157c0*/  @P2 LDG.E.U8 R71, desc[UR18][R6.64] ;  /* 0x0000001206472981 */ /* 0x000f28000c1e1100 */
[----:B------:R-:W-:Y:S04]  /*157d0*/  STL [R1+0x658], R11 ;  /* 0x0006580b01007387 */ /* 0x000fe80000100800 */
[----:B------:R0:W-:Y:S04]  /*157e0*/  STL [R1+0x654], R14 ;  /* 0x0006540e01007387 */ /* 0x0001e80000100800 */
[----:B0-----:R-:W4:Y:S04]  /*157f0*/  LDL.LU R14, [R1+0x1c0] ;  /* 0x0001c000010e7983 */ /* 0x001f280000300800 */
[----:B------:R-:W4:Y:S04]  /*15800*/  LDL.LU R2, [R1+0x1c4] ;  /* 0x0001c40001027983 */ /* 0x000f280000300800 */
[----:B------:R-:W4:Y:S01]  /*15810*/  LDL.LU R11, [R1+0x664] ;  /* 0x00066400010b7983 */ /* 0x000f220000300800 */
[----:B------:R-:W-:-:S03]  /*15820*/  ISETP.GT.AND P2, PT, R8, 0x76, PT ;  /* 0x000000760800780c */ /* 0x000fc60003f44270 */
[----:B---3--:R-:W-:Y:S04]  /*15830*/  STL [R1+0x848], R72 ;  /* 0x0008484801007387 */ /* 0x008fe80000100800 */
[----:B------:R0:W-:Y:S04]  /*15840*/  STL [R1+0x660], R0 ;  /* 0x0006600001007387 */ /* 0x0001e80000100800 */
[----:B------:R-:W-:Y:S04]  /*15850*/  STL [R1+0x65c], R15 ;  /* 0x00065c0f01007387 */ /* 0x000fe80000100800 */
[----:B0-----:R-:W3:Y:S01]  /*15860*/  LDL.LU R0, [R1+0x668] ;  /* 0x0006680001007983 */ /* 0x001ee20000300800 */
[----:B--2---:R-:W-:-:S05]  /*15870*/  IADD3 R9, P1, PT, R3, R9, RZ ;  /* 0x0000000903097210 */ /* 0x004fca0007f3e0ff */
[----:B----4-:R-:W-:Y:S01]  /*15880*/  IMAD.X R10, R5, 0x1, R10, P1 ;  /* 0x00000001050a7824 */ /* 0x010fe200008e060a */
[----:B------:R-:W-:Y:S01]  /*15890*/  STL [R1+0x840], R71 ;  /* 0x0008404701007387 */ /* 0x000fe20000100800 */
[----:B------:R-:W-:Y:S02]  /*158a0*/  @P2 IMAD.MOV.U32 R6, RZ, RZ, R9 ;  /* 0x000000ffff062224 */ /* 0x000fe400078e0009 */
[----:B------:R-:W-:Y:S01]  /*158b0*/  @P2 IMAD.MOV.U32 R7, RZ, RZ, R10 ;  /* 0x000000ffff072224 */ /* 0x000fe200078e000a */
[----:B------:R-:W-:Y:S04]  /*158c0*/  STL [R1+0x1bc], R9 ;  /* 0x0001bc0901007387 */ /* 0x000fe80000100800 */
[----:B------:R0:W-:Y:S04]  /*158d0*/  STL [R1+0x1b8], R10 ;  /* 0x0001b80a01007387 */ /* 0x0001e80000100800 */
[----:B0-----:R-:W2:Y:S04]  /*158e0*/  LDL.LU R10, [R1+0x66c] ;  /* 0x00066c00010a7983 */ /* 0x001ea80000300800 */
[----:B------:R-:W4:Y:S01]  /*158f0*/  LDL.LU R9, [R1+0x670] ;  /* 0x0006700001097983 */ /* 0x000f220000300800 */
[----:B------:R-:W-:-:S02]  /*15900*/  PRMT R69, RZ, 0x7610, R69 ;  /* 0x00007610ff457816 */ /* 0x000fc40000000045 */
[----:B------:R-:W-:-:S04]  /*15910*/  IADD3 R2, P1, PT, R3, R2, RZ ;  /* 0x0000000203027210 */ /* 0x000fc80007f3e0ff */
[----:B------:R0:W2:Y:S01]  /*15920*/  @P2 LDG.E.U8 R69, desc[UR18][R6.64] ;  /* 0x0000001206452981 */ /* 0x0000a2000c1e1100 */
[----:B------:R-:W-:Y:S01]  /*15930*/  ISETP.GT.AND P2, PT, R8, 0x77, PT ;  /* 0x000000770800780c */ /* 0x000fe20003f44270 */
[----:B------:R-:W-:Y:S02]  /*15940*/  IMAD.X R14, R5, 0x1, R14, P1 ;  /* 0x00000001050e7824 */ /* 0x000fe400008e060e */
[----:B------:R-:W-:Y:S04]  /*15950*/  STL [R1+0x1c4], R2 ;  /* 0x0001c40201007387 */ /* 0x000fe80000100800 */
[----:B------:R1:W-:Y:S06]  /*15960*/  STL [R1+0x1c0], R14 ;  /* 0x0001c00e01007387 */ /* 0x0003ec0000100800 */
[----:B0-----:R-:W-:-:S02]  /*15970*/  @P2 IMAD.MOV.U32 R7, RZ, RZ, R14 ;  /* 0x000000ffff072224 */ /* 0x001fc400078e000e */
[----:B------:R-:W-:Y:S01]  /*15980*/  @P2 IMAD.MOV.U32 R6, RZ, RZ, R2 ;  /* 0x000000ffff062224 */ /* 0x000fe200078e0002 */
[----:B-1----:R-:W2:Y:S04]  /*15990*/  LDL.LU R14, [R1+0x674] ;  /* 0x00067400010e7983 */ /* 0x002ea80000300800 */
[----:B------:R-:W2:Y:S01]  /*159a0*/  LDL.LU R2, [R1+0x678] ;  /* 0x0006780001027983 */ /* 0x000ea20000300800 */
[----:B------:R-:W-:-:S06]  /*159b0*/  PRMT R67, RZ, 0x7610, R67 ;  /* 0x00007610ff437816 */ /* 0x000fcc0000000043 */
[----:B------:R0:W2:Y:S01]  /*159c0*/  @P2 LDG.E.U8 R67, desc[UR18][R6.64] ;  /* 0x0000001206432981 */ /* 0x0000a2000c1e1100 */
[----:B------:R-:W-:Y:S02]  /*159d0*/  ISETP.GT.AND P2, PT, R8, 0x78, PT ;  /* 0x000000780800780c */ /* 0x000fe40003f44270 */
[----:B------:R-:W-:Y:S02]  /*159e0*/  PRMT R30, RZ, 0x7610, R30 ;  /* 0x00007610ff1e7816 */ /* 0x000fe4000000001e */
[----:B---3--:R-:W-:-:S05]  /*159f0*/  IADD3 R0, P1, PT, R3, R0, RZ ;  /* 0x0000000003007210 */ /* 0x008fca0007f3e0ff */
[----:B------:R-:W-:Y:S01]  /*15a00*/  IMAD.X R11, R5, 0x1, R11, P1 ;  /* 0x00000001050b7824 */ /* 0x000fe200008e060b */
[----:B------:R-:W-:Y:S04]  /*15a10*/  STL [R1+0x668], R0 ;  /* 0x0006680001007387 */ /* 0x000fe80000100800 */
[----:B------:R1:W-:Y:S04]  /*15a20*/  STL [R1+0x664], R11 ;  /* 0x0006640b01007387 */ /* 0x0003e80000100800 */
[----:B------:R-:W3:Y:S04]  /*15a30*/  LDL.LU R68, [R1+0x67c] ;  /* 0x00067c0001447983 */ /* 0x000ee80000300800 */
[----:B------:R-:W3:Y:S01]  /*15a40*/  LDL.LU R15, [R1+0x680] ;  /* 0x00068000010f7983 */ /* 0x000ee20000300800 */
[----:B0-----:R-:W-:-:S02]  /*15a50*/  @P2 IMAD.MOV.U32 R6, RZ, RZ, R0 ;  /* 0x000000ffff062224 */ /* 0x001fc400078e0000 */
[----:B------:R-:W-:Y:S02]  /*15a60*/  @P2 IMAD.MOV.U32 R7, RZ, RZ, R11 ;  /* 0x000000ffff072224 */ /* 0x000fe400078e000b */
[----:B-1----:R-:W3:Y:S04]  /*15a70*/  LDL.LU R11, [R1+0x684] ;  /* 0x00068400010b7983 */ /* 0x002ee80000300800 */
[----:B------:R-:W3:Y:S04]  /*15a80*/  LDL.LU R0, [R1+0x688] ;  /* 0x0006880001007983 */ /* 0x000ee80000300800 */
[----:B------:R0:W3:Y:S01]  /*15a90*/  @P2 LDG.E.U8 R30, desc[UR18][R6.64] ;  /* 0x00000012061e2981 */ /* 0x0000e2000c1e1100 */
[----:B------:R-:W-:-:S02]  /*15aa0*/  ISETP.GT.AND P2, PT, R8, 0x79, PT ;  /* 0x000000790800780c */ /* 0x000fc40003f44270 */
[----:B----4-:R-:W-:-:S05]  /*15ab0*/  IADD3 R9, P1, PT, R3, R9, RZ ;  /* 0x0000000903097210 */ /* 0x010fca0007f3e0ff */
[----:B--2---:R-:W-:Y:S01]  /*15ac0*/  IMAD.X R10, R5, 0x1, R10, P1 ;  /* 0x00000001050a7824 */ /* 0x004fe200008e060a */
[----:B------:R-:W-:Y:S05]  /*15ad0*/  STL [R1+0x670], R9 ;  /* 0x0006700901007387 */ /* 0x000fea0000100800 */
[----:B0-----:R-:W-:Y:S01]  /*15ae0*/  @P2 IMAD.MOV.U32 R7, RZ, RZ, R10 ;  /* 0x000000ffff072224 */ /* 0x001fe200078e000a */
[----:B------:R0:W-:Y:S01]  /*15af0*/  STL [R1+0x66c], R10 ;  /* 0x00066c0a01007387 */ /* 0x0001e20000100800 */
[----:B------:R-:W-:-:S03]  /*15b00*/  @P2 IMAD.MOV.U32 R6, RZ, RZ, R9 ;  /* 0x000000ffff062224 */ /* 0x000fc600078e0009 */
[----:B0-----:R-:W2:Y:S04]  /*15b10*/  LDL.LU R10, [R1+0x68c] ;  /* 0x00068c00010a7983 */ /* 0x001ea80000300800 */
[----:B------:R-:W4:Y:S01]  /*15b20*/  LDL.LU R9, [R1+0x690] ;  /* 0x0006900001097983 */ /* 0x000f220000300800 */
[----:B------:R-:W-:-:S06]  /*15b30*/  PRMT R46, RZ, 0x7610, R46 ;  /* 0x00007610ff2e7816 */ /* 0x000fcc000000002e */
[----:B------:R0:W2:Y:S01]  /*15b40*/  @P2 LDG.E.U8 R46, desc[UR18][R6.64] ;  /* 0x00000012062e2981 */ /* 0x0000a2000c1e1100 */
[----:B------:R-:W-:Y:S02]  /*15b50*/  ISETP.GT.AND P2, PT, R8, 0x7a, PT ;  /* 0x0000007a0800780c */ /* 0x000fe40003f44270 */
[----:B------:R-:W-:Y:S02]  /*15b60*/  IADD3 R2, P1, PT, R3, R2, RZ ;  /* 0x0000000203027210 */ /* 0x000fe40007f3e0ff */
[----:B------:R-:W-:-:S03]  /*15b70*/  PRMT R54, RZ, 0x7610, R54 ;  /* 0x00007610ff367816 */ /* 0x000fc60000000036 */
[----:B------:R-:W-:-:S06]  /*15b80*/  IMAD.X R14, R5, 0x1, R14, P1 ;  /* 0x00000001050e7824 */ /* 0x000fcc00008e060e */
[----:B0-----:R-:W-:Y:S02]  /*15b90*/  @P2 IMAD.MOV.U32 R6, RZ, RZ, R2 ;  /* 0x000000ffff062224 */ /* 0x001fe400078e0002 */
[----:B------:R-:W-:-:S05]  /*15ba0*/  @P2 IMAD.MOV.U32 R7, RZ, RZ, R14 ;  /* 0x000000ffff072224 */ /* 0x000fca00078e000e */
[----:B------:R0:W2:Y:S01]  /*15bb0*/  @P2 LDG.E.U8 R54, desc[UR18][R6.64] ;  /* 0x0000001206362981 */ /* 0x0000a2000c1e1100 */
[----:B------:R-:W-:-:S03]  /*15bc0*/  ISETP.GT.AND P2, PT, R8, 0x7b, PT ;  /* 0x0000007b0800780c */ /* 0x000fc60003f44270 */
[----:B------:R-:W-:Y:S04]  /*15bd0*/  STL [R1+0x678], R2 ;  /* 0x0006780201007387 */ /* 0x000fe80000100800 */
[----:B------:R1:W-:Y:S01]  /*15be0*/  STL [R1+0x674], R14 ;  /* 0x0006740e01007387 */ /* 0x0003e20000100800 */
[----:B------:R-:W-:-:S03]  /*15bf0*/  PRMT R66, RZ, 0x7610, R66 ;  /* 0x00007610ff427816 */ /* 0x000fc60000000042 */
[----:B-1----:R-:W2:Y:S04]  /*15c00*/  LDL.LU R14, [R1+0x1c8] ;  /* 0x0001c800010e7983 */ /* 0x002ea80000300800 */
[----:B------:R-:W2:Y:S01]  /*15c10*/  LDL.LU R2, [R1+0x1cc] ;  /* 0x0001cc0001027983 */ /* 0x000ea20000300800 */
[----:B------:R-:W-:Y:S02]  /*15c20*/  PRMT R64, RZ, 0x7610, R64 ;  /* 0x00007610ff407816 */ /* 0x000fe40000000040 */
        /* <DEDUP_REMOVED lines=9> */
[----:B------:R-:W-:Y:S01]  /*15cc0*/  @P2 IMAD.MOV.U32 R7, RZ, RZ, R11 ;  /* 0x000000ffff072224 */ /* 0x000fe200078e000b */
[----:B------:R-:W-:Y:S04]  /*15cd0*/  STL [R1+0x680], R15 ;  /* 0x0006800f01007387 */ /* 0x000fe80000100800 */
[----:B------:R0:W3:Y:S01]  /*15ce0*/  @P2 LDG.E.U8 R64, desc[UR18][R6.64] ;  /* 0x0000001206402981 */ /* 0x0000e2000c1e1100 */
[----:B------:R-:W-:-:S03]  /*15cf0*/  ISETP.GT.AND P2, PT, R8, 0x7d, PT ;  /* 0x0000007d0800780c */ /* 0x000fc60003f44270 */
[----:B------:R-:W-:Y:S01]  /*15d00*/  STL [R1+0x67c], R68 ;  /* 0x00067c4401007387 */ /* 0x000fe20000100800 */
[----:B----4-:R-:W-:-:S03]  /*15d10*/  IADD3 R9, P1, PT, R3, R9, RZ ;  /* 0x0000000903097210 */ /* 0x010fc60007f3e0ff */
[----:B------:R-:W-:Y:S04]  /*15d20*/  STL [R1+0x688], R0 ;  /* 0x0006880001007387 */ /* 0x000fe80000100800 */
[----:B------:R1:W-:Y:S01]  /*15d30*/  STL [R1+0x684], R11 ;  /* 0x0006840b01007387 */ /* 0x0003e20000100800 */
[----:B--2---:R-:W-:-:S03]  /*15d40*/  IMAD.X R10, R5, 0x1, R10, P1 ;  /* 0x00000001050a7824 */ /* 0x004fc600008e060a */
[----:B-1----:R-:W2:Y:S04]  /*15d50*/  LDL.LU R11, [R1+0x1d0] ;  /* 0x0001d000010b7983 */ /* 0x002ea80000300800 */
[----:B------:R-:W4:Y:S01]  /*15d60*/  LDL.LU R0, [R1+0x1d4] ;  /* 0x0001d40001007983 */ /* 0x000f220000300800 */
[----:B0-----:R-:W-:-:S03]  /*15d70*/  @P2 IMAD.MOV.U32 R7, RZ, RZ, R10 ;  /* 0x000000ffff072224 */ /* 0x001fc600078e000a */
[----:B------:R-:W-:Y:S01]  /*15d80*/  STL [R1+0x690], R9 ;  /* 0x0006900901007387 */ /* 0x000fe20000100800 */
[----:B------:R-:W-:-:S03]  /*15d90*/  @P2 IMAD.MOV.U32 R6, RZ, RZ, R9 ;  /* 0x000000ffff062224 */ /* 0x000fc600078e0009 */
[----:B------:R0:W-:Y:S04]  /*15da0*/  STL [R1+0x68c], R10 ;  /* 0x00068c0a01007387 */ /* 0x0001e80000100800 */
[----:B0-----:R-:W3:Y:S04]  /*15db0*/  LDL.LU R10, [R1+0x1f8] ;  /* 0x0001f800010a7983 */ /* 0x001ee80000300800 */
[----:B------:R-:W3:Y:S01]  /*15dc0*/  LDL.LU R9, [R1+0x20c] ;  /* 0x00020c0001097983 */ /* 0x000ee20000300800 */
[----:B------:R-:W-:-:S06]  /*15dd0*/  PRMT R63, RZ, 0x7610, R63 ;  /* 0x00007610ff3f7816 */ /* 0x000fcc000000003f */
[----:B------:R0:W3:Y:S01]  /*15de0*/  @P2 LDG.E.U8 R63, desc[UR18][R6.64] ;  /* 0x00000012063f2981 */ /* 0x0000e2000c1e1100 */
[----:B------:R-:W-:Y:S02]  /*15df0*/  ISETP.GT.AND P2, PT, R8, 0x7e, PT ;  /* 0x0000007e0800780c */ /* 0x000fe40003f44270 */
[----:B------:R-:W-:-:S05]  /*15e00*/  IADD3 R2, P1, PT, R3, R2, RZ ;  /* 0x0000000203027210 */ /* 0x000fca0007f3e0ff */
[----:B------:R1:W-:Y:S06]  /*15e10*/  STL [R1+0x1cc], R2 ;  /* 0x0001cc0201007387 */ /* 0x0003ec0000100800 */
[----:B0-----:R-:W-:Y:S02]  /*15e20*/  @P2 IMAD.MOV.U32 R6, RZ, RZ, R2 ;  /* 0x000000ffff062224 */ /* 0x001fe400078e0002 */
[----:B-1----:R-:W0:Y:S01]  /*15e30*/  S2R R2, SR_TID.X ;  /* 0x0000000000027919 */ /* 0x002e220000002100 */
[----:B------:R-:W-:Y:S01]  /*15e40*/  IMAD.X R14, R5, 0x1, R14, P1 ;  /* 0x00000001050e7824 */ /* 0x000fe200008e060e */
[----:B------:R-:W-:-:S03]  /*15e50*/  PRMT R61, RZ, 0x7610, R61 ;  /* 0x00007610ff3d7816 */ /* 0x000fc6000000003d */
[----:B------:R-:W-:Y:S01]  /*15e60*/  @P2 IMAD.MOV.U32 R7, RZ, RZ, R14 ;  /* 0x000000ffff072224 */ /* 0x000fe200078e000e */
[----:B------:R-:W-:-:S04]  /*15e70*/  ISETP.GT.AND P4, PT, R8, 0x7f, PT ;  /* 0x0000007f0800780c */ /* 0x000fc80003f84270 */
[----:B------:R1:W3:Y:S04]  /*15e80*/  @P2 LDG.E.U8 R61, desc[UR18][R6.64] ;  /* 0x00000012063d2981 */ /* 0x0002e8000c1e1100 */
[----:B------:R1:W-:Y:S01]  /*15e90*/  STL [R1+0x1c8], R14 ;  /* 0x0001c80e01007387 */ /* 0x0003e20000100800 */
[----:B------:R-:W-:-:S03]  /*15ea0*/  SHF.R.S32.HI R88, RZ, 0x1f, R4 ;  /* 0x0000001fff587819 */ /* 0x000fc60000011404 */
[----:B------:R-:W3:Y:S01]  /*15eb0*/  LDL.LU R15, [R1+0x1d8] ;  /* 0x0001d800010f7983 */ /* 0x000ee20000300800 */
[----:B------:R-:W-:-:S03]  /*15ec0*/  IMAD.MOV.U32 R84, RZ, RZ, R12 ;  /* 0x000000ffff547224 */ /* 0x000fc600078e000c */
[----:B-1----:R-:W3:Y:S01]  /*15ed0*/  LDL.LU R14, [R1+0x1dc] ;  /* 0x0001dc00010e7983 */ /* 0x002ee20000300800 */
[----:B0-----:R-:W-:-:S04]  /*15ee0*/  LOP3.LUT R2, R2, 0x7f, RZ, 0xc0, !PT ;  /* 0x0000007f02027812 */ /* 0x001fc800078ec0ff */
[----:B------:R-:W-:Y:S02]  /*15ef0*/  ISETP.GE.AND P1, PT, R2, R8, PT ;  /* 0x000000080200720c */ /* 0x000fe40003f26270 */
[----:B----4-:R-:W-:-:S05]  /*15f00*/  IADD3 R0, P2, PT, R3, R0, RZ ;  /* 0x0000000003007210 */ /* 0x010fca0007f5e0ff */
[----:B--2---:R-:W-:Y:S01]  /*15f10*/  IMAD.X R11, R5, 0x1, R11, P2 ;  /* 0x00000001050b7824 */ /* 0x004fe200010e060b */
[----:B------:R0:W-:Y:S01]  /*15f20*/  STL [R1+0x1d4], R0 ;  /* 0x0001d40001007387 */ /* 0x0001e20000100800 */
[----:B------:R-:W-:-:S03]  /*15f30*/  @P4 IMAD.MOV.U32 R6, RZ, RZ, R0 ;  /* 0x000000ffff064224 */ /* 0x000fc600078e0000 */
[----:B------:R1:W-:Y:S04]  /*15f40*/  STL [R1+0x1d0], R11 ;  /* 0x0001d00b01007387 */ /* 0x0003e80000100800 */
[----:B------:R-:W2:Y:S04]  /*15f50*/  LDL.LU R12, [R1+0x234] ;  /* 0x00023400010c7983 */ /* 0x000ea80000300800 */
[----:B0-----:R-:W4:Y:S01]  /*15f60*/  LDL.LU R0, [R1+0x238] ;  /* 0x0002380001007983 */ /* 0x001f220000300800 */
[----:B---3--:R-:W-:-:S05]  /*15f70*/  IADD3 R9, P2, PT, R4, R9, RZ ;  /* 0x0000000904097210 */ /* 0x008fca0007f5e0ff */
[----:B------:R-:W-:Y:S01]  /*15f80*/  IMAD.X R10, R88, 0x1, R10, P2 ;  /* 0x00000001580a7824 */ /* 0x000fe200010e060a */
[----:B------:R0:W-:Y:S01]  /*15f90*/  STL [R1+0x20c], R9 ;  /* 0x00020c0901007387 */ /* 0x0001e20000100800 */
[----:B------:R-:W-:Y:S02]  /*15fa0*/  @P4 IMAD.MOV.U32 R7, RZ, RZ, R11 ;  /* 0x000000ffff074224 */ /* 0x000fe400078e000b */
[----:B------:R-:W-:Y:S01]  /*15fb0*/  @!P1 IMAD.MOV.U32 R8, RZ, RZ, R9 ;  /* 0x000000ffff089224 */ /* 0x000fe200078e0009 */
[----:B------:R3:W-:Y:S04]  /*15fc0*/  STL [R1+0x1f8], R10 ;  /* 0x0001f80a01007387 */ /* 0x0007e80000100800 */
[----:B-1----:R-:W2:Y:S01]  /*15fd0*/  LDL.LU R11, [R1+0x274] ;  /* 0x00027400010b7983 */ /* 0x002ea20000300800 */
[----:B0-----:R-:W-:-:S03]  /*15fe0*/  @!P1 IMAD.MOV.U32 R9, RZ, RZ, R10 ;  /* 0x000000ffff099224 */ /* 0x001fc600078e000a */
[----:B---3--:R-:W3:Y:S01]  /*15ff0*/  LDL.LU R10, [R1+0x278] ;  /* 0x00027800010a7983 */ /* 0x008ee20000300800 */
[----:B------:R-:W-:-:S06]  /*16000*/  PRMT R60, RZ, 0x7610, R60 ;  /* 0x00007610ff3c7816 */ /* 0x000fcc000000003c */
[----:B------:R0:W3:Y:S01]  /*16010*/  @P4 LDG.E.U8 R60, desc[UR18][R6.64] ;  /* 0x00000012063c4981 */ /* 0x0000e2000c1e1100 */
[----:B------:R-:W-:Y:S01]  /*16020*/  BAR.SYNC.DEFER_BLOCKING 0x0 ;  /* 0x0000000000007b1d */ /* 0x000fe20000010000 */
[----:B0-----:R-:W-:Y:S02]  /*16030*/  PRMT R6, RZ, 0x7610, R6 ;  /* 0x00007610ff067816 */ /* 0x001fe40000000006 */
[----:B------:R-:W-:Y:S02]  /*16040*/  PRMT R48, RZ, 0x7610, R48 ;  /* 0x00007610ff307816 */ /* 0x000fe40000000030 */
[----:B------:R-:W-:-:S05]  /*16050*/  IADD3 R14, P2, PT, R4, R14, RZ ;  /* 0x0000000e040e7210 */ /* 0x000fca0007f5e0ff */
[----:B------:R-:W-:Y:S01]  /*16060*/  IMAD.X R15, R88, 0x1, R15, P2 ;  /* 0x00000001580f7824 */ /* 0x000fe200010e060f */
[----:B------:R0:W3:Y:S04]  /*16070*/  @!P1 LDG.E.U8 R6, desc[UR18][R8.64] ;  /* 0x0000001208069981 */ /* 0x0000e8000c1e1100 */
[----:B------:R-:W-:Y:S04]  /*16080*/  STL [R1+0x1dc], R14 ;  /* 0x0001dc0e01007387 */ /* 0x000fe80000100800 */
[----:B------:R1:W-:Y:S01]  /*16090*/  STL [R1+0x1d8], R15 ;  /* 0x0001d80f01007387 */ /* 0x0003e20000100800 */
[----:B0-----:R-:W-:-:S02]  /*160a0*/  @!P1 IMAD.MOV.U32 R8, RZ, RZ, R14 ;  /* 0x000000ffff089224 */ /* 0x001fc400078e000e */
[----:B------:R-:W-:-:S05]  /*160b0*/  @!P1 IMAD.MOV.U32 R9, RZ, RZ, R15 ;  /* 0x000000ffff099224 */ /* 0x000fca00078e000f */
[----:B------:R0:W3:Y:S04]  /*160c0*/  @!P1 LDG.E.U8 R48, desc[UR18][R8.64] ;  /* 0x0000001208309981 */ /* 0x0000e8000c1e1100 */
[----:B-1----:R-:W3:Y:S04]  /*160d0*/  LDL.LU R15, [R1+0x2b4] ;  /* 0x0002b400010f7983 */ /* 0x002ee80000300800 */
[----:B------:R-:W3:Y:S01]  /*160e0*/  LDL.LU R14, [R1+0x2b8] ;  /* 0x0002b800010e7983 */ /* 0x000ee20000300800 */
[----:B----4-:R-:W-:-:S05]  /*160f0*/  IADD3 R0, P2, PT, R4, R0, RZ ;  /* 0x0000000004007210 */ /* 0x010fca0007f5e0ff */
[----:B--2---:R-:W-:Y:S01]  /*16100*/  IMAD.X R12, R88, 0x1, R12, P2 ;  /* 0x00000001580c7824 */ /* 0x004fe200010e060c */
[----:B------:R-:W-:Y:S01]  /*16110*/  STL [R1+0x238], R0 ;  /* 0x0002380001007387 */ /* 0x000fe20000100800 */
[----:B0-----:R-:W-:Y:S02]  /*16120*/  @!P1 IMAD.MOV.U32 R8, RZ, RZ, R0 ;  /* 0x000000ffff089224 */ /* 0x001fe400078e0000 */
[----:B------:R-:W-:Y:S01]  /*16130*/  @!P1 IMAD.MOV.U32 R9, RZ, RZ, R12 ;  /* 0x000000ffff099224 */ /* 0x000fe200078e000c */
[----:B------:R0:W-:Y:S04]  /*16140*/  STL [R1+0x234], R12 ;  /* 0x0002340c01007387 */ /* 0x0001e80000100800 */
[----:B0-----:R-:W2:Y:S01]  /*16150*/  LDL.LU R12, [R1+0x2f4] ;  /* 0x0002f400010c7983 */ /* 0x001ea20000300800 */
[----:B---3--:R-:W-:-:S03]  /*16160*/  IADD3 R10, P2, PT, R4, R10, RZ ;  /* 0x0000000a040a7210 */ /* 0x008fc60007f5e0ff */
[----:B------:R-:W3:Y:S02]  /*16170*/  LDL.LU R0, [R1+0x2f8] ;  /* 0x0002f80001007983 */ /* 0x000ee40000300800 */
[----:B------:R-:W-:Y:S02]  /*16180*/  IMAD.X R11, R88, 0x1, R11, P2 ;  /* 0x00000001580b7824 */ /* 0x000fe400010e060b */
[----:B------:R0:W-:Y:S04]  /*16190*/  STL [R1+0x278], R10 ;  /* 0x0002780a01007387 */ /* 0x0001e80000100800 */
[----:B------:R1:W-:Y:S04]  /*161a0*/  STL [R1+0x274], R11 ;  /* 0x0002740b01007387 */ /* 0x0003e80000100800 */
[----:B------:R-:W4:Y:S04]  /*161b0*/  LDL.LU R71, [R1+0x334] ;  /* 0x0003340001477983 */ /* 0x000f280000300800 */
[----:B------:R-:W4:Y:S01]  /*161c0*/  LDL.LU R68, [R1+0x338] ;  /* 0x0003380001447983 */ /* 0x000f220000300800 */
[----:B------:R-:W-:-:S06]  /*161d0*/  PRMT R7, RZ, 0x7610, R7 ;  /* 0x00007610ff077816 */ /* 0x000fcc0000000007 */
[----:B------:R0:W4:Y:S02]  /*161e0*/  @!P1 LDG.E.U8 R7, desc[UR18][R8.64] ;  /* 0x0000001208079981 */ /* 0x000124000c1e1100 */
[----:B0-----:R-:W-:Y:S02]  /*161f0*/  PRMT R8, RZ, 0x7610, R8 ;  /* 0x00007610ff087816 */ /* 0x001fe40000000008 */
[----:B------:R-:W-:-:S04]  /*16200*/  PRMT R9, RZ, 0x7610, R9 ;  /* 0x00007610ff097816 */ /* 0x000fc80000000009 */
[----:B------:R0:W4:Y:S01]  /*16210*/  @!P1 LDG.E.U8 R8, desc[UR18][R10.64] ;  /* 0x000000120a089981 */ /* 0x000122000c1e1100 */
[----:B------:R-:W-:Y:S01]  /*16220*/  IMAD.MOV.U32 R86, RZ, RZ, R13 ;  /* 0x000000ffff567224 */ /* 0x000fe200078e000d */
[----:B------:R-:W-:-:S05]  /*16230*/  IADD3 R14, P2, PT, R4, R14, RZ ;  /* 0x0000000e040e7210 */ /* 0x000fca0007f5e0ff */
[----:B------:R-:W-:Y:S01]  /*16240*/  IMAD.X R15, R88, 0x1, R15, P2 ;  /* 0x00000001580f7824 */ /* 0x000fe200010e060f */
[----:B------:R-:W-:Y:S01]  /*16250*/  STL [R1+0x2b8], R14 ;  /* 0x0002b80e01007387 */ /* 0x000fe20000100800 */
[----:B0-----:R-:W-:Y:S02]  /*16260*/  @!P1 IMAD.MOV.U32 R10, RZ, RZ, R14 ;  /* 0x000000ffff0a9224 */ /* 0x001fe400078e000e */
[----:B-1----:R-:W-:Y:S01]  /*16270*/  @!P1 IMAD.MOV.U32 R11, RZ, RZ, R15 ;  /* 0x000000ffff0b9224 */ /* 0x002fe200078e000f */
[----:B------:R0:W-:Y:S04]  /*16280*/  STL [R1+0x2b4], R15 ;  /* 0x0002b40f01007387 */ /* 0x0001e80000100800 */
[----:B------:R1:W4:Y:S04]  /*16290*/  @!P1 LDG.E.U8 R9, desc[UR18][R10.64] ;  /* 0x000000120a099981 */ /* 0x000328000c1e1100 */
[----:B0-----:R-:W4:Y:S04]  /*162a0*/  LDL.LU R15, [R1+0x374] ;  /* 0x00037400010f7983 */ /* 0x001f280000300800 */
[----:B------:R-:W4:Y:S01]  /*162b0*/  LDL.LU R14, [R1+0x378] ;  /* 0x00037800010e7983 */ /* 0x000f220000300800 */
[----:B-1----:R-:W-:-:S02]  /*162c0*/  PRMT R10, RZ, 0x7610, R10 ;  /* 0x00007610ff0a7816 */ /* 0x002fc4000000000a */
[----:B---3--:R-:W-:-:S05]  /*162d0*/  IADD3 R0, P2, PT, R4, R0, RZ ;  /* 0x0000000004007210 */ /* 0x008fca0007f5e0ff */
[----:B--2---:R-:W-:Y:S01]  /*162e0*/  IMAD.X R12, R88, 0x1, R12, P2 ;  /* 0x00000001580c7824 */ /* 0x004fe200010e060c */
[----:B------:R-:W-:Y:S03]  /*162f0*/  STL [R1+0x2f8], R0 ;  /* 0x0002f80001007387 */ /* 0x000fe60000100800 */
[----:B------:R-:W-:Y:S01]  /*16300*/  @!P1 IMAD.MOV.U32 R13, RZ, RZ, R12 ;  /* 0x000000ffff0d9224 */ /* 0x000fe200078e000c */
[----:B------:R0:W-:Y:S04]  /*16310*/  STL [R1+0x2f4], R12 ;  /* 0x0002f40c01007387 */ /* 0x0001e80000100800 */
[----:B------:R-:W2:Y:S01]  /*16320*/  LDL.LU R72, [R1+0x3b4] ;  /* 0x0003b40001487983 */ /* 0x000ea20000300800 */
[----:B----4-:R-:W-:Y:S01]  /*16330*/  IADD3 R68, P2, PT, R4, R68, RZ ;  /* 0x0000004404447210 */ /* 0x010fe20007f5e0ff */
[----:B0-----:R-:W-:-:S02]  /*16340*/  @!P1 IMAD.MOV.U32 R12, RZ, RZ, R0 ;  /* 0x000000ffff0c9224 */ /* 0x001fc400078e0000 */
[----:B------:R-:W3:Y:S02]  /*16350*/  LDL.LU R0, [R1+0x3b8] ;  /* 0x0003b80001007983 */ /* 0x000ee40000300800 */
[----:B------:R-:W-:Y:S02]  /*16360*/  IMAD.X R71, R88, 0x1, R71, P2 ;  /* 0x0000000158477824 */ /* 0x000fe400010e0647 */
[----:B------:R-:W-:Y:S04]  /*16370*/  STL [R1+0x338], R68 ;  /* 0x0003384401007387 */ /* 0x000fe80000100800 */
[----:B------:R0:W4:Y:S04]  /*16380*/  @!P1 LDG.E.U8 R10, desc[UR18][R12.64] ;  /* 0x000000120c0a9981 */ /* 0x000128000c1e1100 */
[----:B------:R1:W-:Y:S04]  /*16390*/  STL [R1+0x334], R71 ;  /* 0x0003344701007387 */ /* 0x0003e80000100800 */
[----:B------:R-:W4:Y:S01]  /*163a0*/  LDL.LU R76, [R1+0x1e0] ;  /* 0x0001e000014c7983 */ /* 0x000f220000300800 */
[----:B0-----:R-:W-:-:S03]  /*163b0*/  @!P1 IMAD.MOV.U32 R13, RZ, RZ, R71 ;  /* 0x000000ffff0d9224 */ /* 0x001fc600078e0047 */
[----:B-1----:R-:W4:Y:S01]  /*163c0*/  LDL.LU R71, [R1+0x1e4] ;  /* 0x0001e40001477983 */ /* 0x002f220000300800 */
[----:B------:R-:W-:Y:S01]  /*163d0*/  PRMT R11, RZ, 0x7610, R11 ;  /* 0x00007610ff0b7816 */ /* 0x000fe2000000000b */
[----:B------:R-:W-:-:S05]  /*163e0*/  @!P1 IMAD.MOV.U32 R12, RZ, RZ, R68 ;  /* 0x000000ffff0c9224 */ /* 0x000fca00078e0044 */
[----:B------:R0:W4:Y:S02]  /*163f0*/  @!P1 LDG.E.U8 R11, desc[UR18][R12.64] ;  /* 0x000000120c0b9981 */ /* 0x000124000c1e1100 */
[----:B0-----:R-:W-:Y:S02]  /*16400*/  PRMT R12, RZ, 0x7610, R12 ;  /* 0x00007610ff0c7816 */ /* 0x001fe4000000000c */
[----:B------:R-:W-:-:S05]  /*16410*/  IADD3 R14, P2, PT, R4, R14, RZ ;  /* 0x0000000e040e7210 */ /* 0x000fca0007f5e0ff */
[----:B------:R-:W-:Y:S01]  /*16420*/  IMAD.X R15, R88, 0x1, R15, P2 ;  /* 0x00000001580f7824 */ /* 0x000fe200010e060f */
[----:B------:R0:W-:Y:S04]  /*16430*/  STL [R1+0x378], R14 ;  /* 0x0003780e01007387 */ /* 0x0001e80000100800 */
[----:B------:R1:W-:Y:S04]  /*16440*/  STL [R1+0x374], R15 ;  /* 0x0003740f01007387 */ /* 0x0003e80000100800 */
[----:B------:R-:W4:Y:S04]  /*16450*/  LDL.LU R77, [R1+0x23c] ;  /* 0x00023c00014d7983 */ /* 0x000f280000300800 */
[----:B------:R-:W4:Y:S04]  /*16460*/  LDL.LU R68, [R1+0x240] ;  /* 0x0002400001447983 */ /* 0x000f280000300800 */
[----:B------:R0:W4:Y:S04]  /*16470*/  @!P1 LDG.E.U8 R12, desc[UR18][R14.64] ;  /* 0x000000120e0c9981 */ /* 0x000128000c1e1100 */
[----:B------:R-:W-:Y:S04]  /*16480*/  STS.U8 [R2+UR9+0x4000], R17 ;  /* 0x0040001102007988 */ /* 0x000fe80008000009 */
[----:B------:R-:W-:Y:S01]  /*16490*/  STS.U8 [R2+UR9+0x4400], R16 ;  /* 0x0044001002007988 */ /* 0x000fe20008000009 */
[----:B---3--:R-:W-:-:S05]  /*164a0*/  IADD3 R0, P2, PT, R4, R0, RZ ;  /* 0x0000000004007210 */ /* 0x008fca0007f5e0ff */
[----:B--2---:R-:W-:Y:S01]  /*164b0*/  IMAD.X R72, R88, 0x1, R72, P2 ;  /* 0x0000000158487824 */ /* 0x004fe200010e0648 */
[----:B------:R-:W-:Y:S01]  /*164c0*/  STL [R1+0x3b8], R0 ;  /* 0x0003b80001007387 */ /* 0x000fe20000100800 */
[----:B0-----:R-:W-:Y:S02]  /*164d0*/  @!P1 IMAD.MOV.U32 R14, RZ, RZ, R0 ;  /* 0x000000ffff0e9224 */ /* 0x001fe400078e0000 */
[----:B-1----:R-:W-:Y:S01]  /*164e0*/  @!P1 IMAD.MOV.U32 R15, RZ, RZ, R72 ;  /* 0x000000ffff0f9224 */ /* 0x002fe200078e0048 */
[----:B------:R0:W-:Y:S04]  /*164f0*/  STL [R1+0x3b4], R72 ;  /* 0x0003b44801007387 */ /* 0x0001e80000100800 */
[----:B0-----:R-:W2:Y:S01]  /*16500*/  LDL.LU R72, [R1+0x27c] ;  /* 0x00027c0001487983 */ /* 0x001ea20000300800 */
[----:B----4-:R-:W-:-:S03]  /*16510*/  IADD3 R71, P2, PT, R4, R71, RZ ;  /* 0x0000004704477210 */ /* 0x010fc60007f5e0ff */
[----:B------:R-:W3:Y:S02]  /*16520*/  LDL.LU R0, [R1+0x280] ;  /* 0x0002800001007983 */ /* 0x000ee40000300800 */
[----:B------:R-:W-:Y:S02]  /*16530*/  IMAD.X R76, R88, 0x1, R76, P2 ;  /* 0x00000001584c7824 */ /* 0x000fe400010e064c */
[----:B------:R-:W-:Y:S01]  /*16540*/  STL [R1+0x1e4], R71 ;  /* 0x0001e44701007387 */ /* 0x000fe20000100800 */
[----:B------:R-:W-:Y:S02]  /*16550*/  @!P1 IMAD.MOV.U32 R16, RZ, RZ, R71 ;  /* 0x000000ffff109224 */ /* 0x000fe400078e0047 */
[----:B------:R-:W-:Y:S01]  /*16560*/  @!P1 IMAD.MOV.U32 R17, RZ, RZ, R76 ;  /* 0x000000ffff119224 */ /* 0x000fe200078e004c */
[----:B------:R0:W-:Y:S04]  /*16570*/  STL [R1+0x1e0], R76 ;  /* 0x0001e04c01007387 */ /* 0x0001e80000100800 */
[----:B0-----:R-:W4:Y:S04]  /*16580*/  LDL.LU R76, [R1+0x2bc] ;  /* 0x0002bc00014c7983 */ /* 0x001f280000300800 */
[----:B------:R-:W4:Y:S01]  /*16590*/  LDL.LU R71, [R1+0x2c0] ;  /* 0x0002c00001477983 */ /* 0x000f220000300800 */
[----:B------:R-:W-:-:S06]  /*165a0*/  PRMT R13, RZ, 0x7610, R13 ;  /* 0x00007610ff0d7816 */ /* 0x000fcc000000000d */
[----:B------:R0:W4:Y:S02]  /*165b0*/  @!P1 LDG.E.U8 R13, desc[UR18][R14.64] ;  /* 0x000000120e0d9981 */ /* 0x000124000c1e1100 */
[----:B0-----:R-:W-:Y:S02]  /*165c0*/  PRMT R14, RZ, 0x7610, R14 ;  /* 0x00007610ff0e7816 */ /* 0x001fe4000000000e */
[----:B------:R-:W-:-:S04]  /*165d0*/  PRMT R15, RZ, 0x7610, R15 ;  /* 0x00007610ff0f7816 */ /* 0x000fc8000000000f */
[----:B------:R0:W4:Y:S01]  /*165e0*/  @!P1 LDG.E.U8 R14, desc[UR18][R16.64] ;  /* 0x00000012100e9981 */ /* 0x000122000c1e1100 */
[----:B------:R-:W-:-:S05]  /*165f0*/  IADD3 R68, P2, PT, R4, R68, RZ ;  /* 0x0000004404447210 */ /* 0x000fca0007f5e0ff */
[----:B------:R-:W-:Y:S01]  /*16600*/  IMAD.X R77, R88, 0x1, R77, P2 ;  /* 0x00000001584d7824 */ /* 0x000fe200010e064d */
[----:B------:R-:W-:Y:S01]  /*16610*/  STL [R1+0x240], R68 ;  /* 0x0002404401007387 */ /* 0x000fe20000100800 */
[----:B0-----:R-:W-:Y:S02]  /*16620*/  @!P1 IMAD.MOV.U32 R16, RZ, RZ, R68 ;  /* 0x000000ffff109224 */ /* 0x001fe400078e0044 */
[----:B------:R-:W-:Y:S01]  /*16630*/  @!P1 IMAD.MOV.U32 R17, RZ, RZ, R77 ;  /* 0x000000ffff119224 */ /* 0x000fe200078e004d */
[----:B------:R0:W-:Y:S04]  /*16640*/  STL [R1+0x23c], R77 ;  /* 0x00023c4d01007387 */ /* 0x0001e80000100800 */
[----:B------:R-:W-:Y:S04]  /*16650*/  STS.U8 [R2+UR9+0x4800], R19 ;  /* 0x0048001302007988 */ /* 0x000fe80008000009 */
[----:B------:R1:W4:Y:S04]  /*16660*/  @!P1 LDG.E.U8 R15, desc[UR18][R16.64] ;  /* 0x00000012100f9981 */ /* 0x000328000c1e1100 */
[----:B0-----:R-:W4:Y:S04]  /*16670*/  LDL.LU R77, [R1+0x2fc] ;  /* 0x0002fc00014d7983 */ /* 0x001f280000300800 */
[----:B------:R-:W4:Y:S01]  /*16680*/  LDL.LU R68, [R1+0x300] ;  /* 0x0003000001447983 */ /* 0x000f220000300800 */
[----:B-1----:R-:W-:-:S03]  /*16690*/  PRMT R16, RZ, 0x7610, R16 ;  /* 0x00007610ff107816 */ /* 0x002fc60000000010 */
[----:B------:R0:W-:Y:S01]  /*166a0*/  STS.U8 [R2+UR9+0x4c00], R18 ;  /* 0x004c001202007988 */ /* 0x0001e20008000009 */
[----:B---3--:R-:W-:-:S05]  /*166b0*/  IADD3 R0, P2, PT, R4, R0, RZ ;  /* 0x0000000004007210 */ /* 0x008fca0007f5e0ff */
[----:B--2---:R-:W-:Y:S01]  /*166c0*/  IMAD.X R72, R88, 0x1, R72, P2 ;  /* 0x0000000158487824 */ /* 0x004fe200010e0648 */
[----:B------:R-:W-:Y:S01]  /*166d0*/  STL [R1+0x280], R0 ;  /* 0x0002800001007387 */ /* 0x000fe20000100800 */
[----:B0-----:R-:W-:Y:S02]  /*166e0*/  @!P1 IMAD.MOV.U32 R18, RZ, RZ, R0 ;  /* 0x000000ffff129224 */ /* 0x001fe400078e0000 */
[----:B------:R-:W-:Y:S01]  /*166f0*/  @!P1 IMAD.MOV.U32 R19, RZ, RZ, R72 ;  /* 0x000000ffff139224 */ /* 0x000fe200078e0048 */
[----:B------:R0:W-:Y:S04]  /*16700*/  STL [R1+0x27c], R72 ;  /* 0x00027c4801007387 */ /* 0x0001e80000100800 */
[----:B------:R1:W2:Y:S04]  /*16710*/  @!P1 LDG.E.U8 R16, desc[UR18][R18.64] ;  /* 0x0000001212109981 */ /* 0x0002a8000c1e1100 */
[----:B0-----:R-:W3:Y:S01]  /*16720*/  LDL.LU R72, [R1+0x33c] ;  /* 0x00033c0001487983 */ /* 0x001ee20000300800 */
[----:B----4-:R-:W-:-:S03]  /*16730*/  IADD3 R71, P2, PT, R4, R71, RZ ;  /* 0x0000004704477210 */ /* 0x010fc60007f5e0ff */
[----:B------:R-:W4:Y:S02]  /*16740*/  LDL.LU R0, [R1+0x340] ;  /* 0x0003400001007983 */ /* 0x000f240000300800 */
[----:B------:R-:W-:Y:S02]  /*16750*/  IMAD.X R76, R88, 0x1, R76, P2 ;  /* 0x00000001584c7824 */ /* 0x000fe400010e064c */
[----:B------:R-:W-:Y:S01]  /*16760*/  STL [R1+0x2c0], R71 ;  /* 0x0002c04701007387 */ /* 0x000fe20000100800 */
[----:B-1----:R-:W-:Y:S02]  /*16770*/  @!P1 IMAD.MOV.U32 R18, RZ, RZ, R71 ;  /* 0x000000ffff129224 */ /* 0x002fe400078e0047 */
[----:B------:R-:W-:Y:S01]  /*16780*/  @!P1 IMAD.MOV.U32 R19, RZ, RZ, R76 ;  /* 0x000000ffff139224 */ /* 0x000fe200078e004c */
[----:B------:R0:W-:Y:S04]  /*16790*/  STL [R1+0x2bc], R76 ;  /* 0x0002bc4c01007387 */ /* 0x0001e80000100800 */
[----:B0-----:R-:W2:Y:S04]  /*167a0*/  LDL.LU R76, [R1+0x37c] ;  /* 0x00037c00014c7983 */ /* 0x001ea80000300800 */
[----:B------:R-:W2:Y:S01]  /*167b0*/  LDL.LU R71, [R1+0x380] ;  /* 0x0003800001477983 */ /* 0x000ea20000300800 */
[----:B------:R-:W-:-:S03]  /*167c0*/  PRMT R17, RZ, 0x7610, R17 ;  /* 0x00007610ff117816 */ /* 0x000fc60000000011 */
[----:B------:R-:W-:Y:S04]  /*167d0*/  STS.U8 [R2+UR9+0x5000], R21 ;  /* 0x0050001502007988 */ /* 0x000fe80008000009 */
[----:B------:R0:W2:Y:S04]  /*167e0*/  @!P1 LDG.E.U8 R17, desc[UR18][R18.64] ;  /* 0x0000001212119981 */ /* 0x0000a8000c1e1100 */
[----:B------:R1:W-:Y:S01]  /*167f0*/  STS.U8 [R2+UR9+0x5400], R20 ;  /* 0x0054001402007988 */ /* 0x0003e20008000009 */
[----:B0-----:R-:W-:Y:S02]  /*16800*/  PRMT R18, RZ, 0x7610, R18 ;  /* 0x00007610ff127816 */ /* 0x001fe40000000012 */
[----:B------:R-:W-:-:S05]  /*16810*/  IADD3 R68, P2, PT, R4, R68, RZ ;  /* 0x0000004404447210 */ /* 0x000fca0007f5e0ff */
[----:B------:R-:W-:Y:S01]  /*16820*/  IMAD.X R77, R88, 0x1, R77, P2 ;  /* 0x00000001584d7824 */ /* 0x000fe200010e064d */
[----:B------:R0:W-:Y:S01]  /*16830*/  STL [R1+0x300], R68 ;  /* 0x0003004401007387 */ /* 0x0001e20000100800 */
[----:B-1----:R-:W-:Y:S02]  /*16840*/  @!P1 IMAD.MOV.U32 R20, RZ, RZ, R68 ;  /* 0x000000ffff149224 */ /* 0x002fe400078e0044 */
[----:B------:R-:W-:Y:S01]  /*16850*/  @!P1 IMAD.MOV.U32 R21, RZ, RZ, R77 ;  /* 0x000000ffff159224 */ /* 0x000fe200078e004d */
[----:B------:R-:W-:Y:S04]  /*16860*/  STL [R1+0x2fc], R77 ;  /* 0x0002fc4d01007387 */ /* 0x000fe80000100800 */
[----:B------:R1:W2:Y:S04]  /*16870*/  @!P1 LDG.E.U8 R18, desc[UR18][R20.64] ;  /* 0x0000001214129981 */ /* 0x0002a8000c1e1100 */
[----:B0-----:R-:W2:Y:S04]  /*16880*/  LDL.LU R68, [R1+0x3c0] ;  /* 0x0003c00001447983 */ /* 0x001ea80000300800 */
[----:B------:R-:W-:Y:S04]  /*16890*/  STS.U8 [R2+UR9+0x5800], R23 ;  /* 0x0058001702007988 */ /* 0x000fe80008000009 */
[----:B------:R-:W-:Y:S01]  /*168a0*/  STS.U8 [R2+UR9+0x5c00], R22 ;  /* 0x005c001602007988 */ /* 0x000fe20008000009 */
[----:B----4-:R-:W-:-:S05]  /*168b0*/  IADD3 R0, P2, PT, R4, R0, RZ ;  /* 0x0000000004007210 */ /* 0x010fca0007f5e0ff */
[----:B---3--:R-:W-:Y:S01]  /*168c0*/  IMAD.X R72, R88, 0x1, R72, P2 ;  /* 0x0000000158487824 */ /* 0x008fe200010e0648 */
[----:B------:R-:W-:Y:S03]  /*168d0*/  STL [R1+0x340], R0 ;  /* 0x0003400001007387 */ /* 0x000fe60000100800 */
[----:B-1----:R-:W-:Y:S01]  /*168e0*/  @!P1 IMAD.MOV.U32 R21, RZ, RZ, R72 ;  /* 0x000000ffff159224 */ /* 0x002fe200078e0048 */
[----:B------:R0:W-:Y:S01]  /*168f0*/  STL [R1+0x33c], R72 ;  /* 0x00033c4801007387 */ /* 0x0001e20000100800 */
[----:B------:R-:W-:-:S03]  /*16900*/  @!P1 IMAD.MOV.U32 R20, RZ, RZ, R0 ;  /* 0x000000ffff149224 */ /* 0x000fc600078e0000 */
[----:B0-----:R-:W3:Y:S01]  /*16910*/  LDL.LU R72, [R1+0x3bc] ;  /* 0x0003bc0001487983 */ /* 0x001ee20000300800 */
[----:B--2---:R-:W-:-:S03]  /*16920*/  IADD3 R71, P2, PT, R4, R71, RZ ;  /* 0x0000004704477210 */ /* 0x004fc60007f5e0ff */
[----:B------:R-:W2:Y:S02]  /*16930*/  LDL.LU R77, [R1+0x1e8] ;  /* 0x0001e800014d7983 */ /* 0x000ea40000300800 */
[----:B------:R-:W-:Y:S02]  /*16940*/  IMAD.X R76, R88, 0x1, R76, P2 ;  /* 0x00000001584c7824 */ /* 0x000fe400010e064c */
[----:B------:R-:W4:Y:S01]  /*16950*/  LDL.LU R0, [R1+0x1ec] ;  /* 0x0001ec0001007983 */ /* 0x000f220000300800 */
[----:B------:R-:W-:Y:S02]  /*16960*/  @!P1 IMAD.MOV.U32 R22, RZ, RZ, R71 ;  /* 0x000000ffff169224 */ /* 0x000fe400078e0047 */
[----:B------:R-:W-:Y:S01]  /*16970*/  @!P1 IMAD.MOV.U32 R23, RZ, RZ, R76 ;  /* 0x000000ffff179224 */ /* 0x000fe200078e004c */
[----:B------:R-:W-:Y:S04]  /*16980*/  STL [R1+0x380], R71 ;  /* 0x0003804701007387 */ /* 0x000fe80000100800 */
[----:B------:R0:W-:Y:S04]  /*16990*/  STL [R1+0x37c], R76 ;  /* 0x00037c4c01007387 */ /* 0x0001e80000100800 */
[----:B0-----:R-:W2:Y:S04]  /*169a0*/  LDL.LU R76, [R1+0x244] ;  /* 0x00024400014c7983 */ /* 0x001ea80000300800 */
[----:B------:R-:W2:Y:S01]  /*169b0*/  LDL.LU R71, [R1+0x248] ;  /* 0x0002480001477983 */ /* 0x000ea20000300800 */
[----:B------:R-:W-:-:S06]  /*169c0*/  PRMT R19, RZ, 0x7610, R19 ;  /* 0x00007610ff137816 */ /* 0x000fcc0000000013 */
[----:B------:R0:W2:Y:S02]  /*169d0*/  @!P1 LDG.E.U8 R19, desc[UR18][R20.64] ;  /* 0x0000001214139981 */ /* 0x0000a4000c1e1100 */
[----:B0-----:R-:W-:Y:S02]  /*169e0*/  PRMT R20, RZ, 0x7610, R20 ;  /* 0x00007610ff147816 */ /* 0x001fe40000000014 */
[----:B------:R-:W-:-:S04]  /*169f0*/  IADD3 R68, P2, PT, R4, R68, RZ ;  /* 0x0000004404447210 */ /* 0x000fc80007f5e0ff */
[----:B------:R0:W2:Y:S01]  /*16a00*/  @!P1 LDG.E.U8 R20, desc[UR18][R22.64] ;  /* 0x0000001216149981 */ /* 0x0000a2000c1e1100 */
[----:B------:R-:W-:-:S03]  /*16a10*/  PRMT R21, RZ, 0x7610, R21 ;  /* 0x00007610ff157816 */ /* 0x000fc60000000015 */
[----:B------:R-:W-:Y:S01]  /*16a20*/  STL [R1+0x3c0], R68 ;  /* 0x0003c04401007387 */ /* 0x000fe20000100800 */
[----:B0-----:R-:W-:-:S03]  /*16a30*/  @!P1 IMAD.MOV.U32 R22, RZ, RZ, R68 ;  /* 0x000000ffff169224 */ /* 0x001fc600078e0044 */
[----:B------:R-:W-:Y:S04]  /*16a40*/  STS.U8 [R2+UR9+0x6000], R25 ;  /* 0x0060001902007988 */ /* 0x000fe80008000009 */
[----:B------:R-:W-:Y:S01]  /*16a50*/  STS.U8 [R2+UR9+0x6400], R24 ;  /* 0x0064001802007988 */ /* 0x000fe20008000009 */
[----:B---3--:R-:W-:-:S04]  /*16a60*/  IMAD.X R72, R88, 0x1, R72, P2 ;  /* 0x0000000158487824 */ /* 0x008fc800010e0648 */
[----:B------:R-:W-:Y:S01]  /*16a70*/  @!P1 IMAD.MOV.U32 R23, RZ, RZ, R72 ;  /* 0x000000ffff179224 */ /* 0x000fe200078e0048 */
[----:B------:R0:W-:Y:S01]  /*16a80*/  STL [R1+0x3bc], R72 ;  /* 0x0003bc4801007387 */ /* 0x0001e20000100800 */
[----:B----4-:R-:W-:-:S03]  /*16a90*/  IADD3 R0, P2, PT, R4, R0, RZ ;  /* 0x0000000004007210 */ /* 0x010fc60007f5e0ff */
[----:B------:R1:W3:Y:S02]  /*16aa0*/  @!P1 LDG.E.U8 R21, desc[UR18][R22.64] ;  /* 0x0000001216159981 */ /* 0x0002e4000c1e1100 */
[----:B--2---:R-:W-:Y:S02]  /*16ab0*/  IMAD.X R77, R88, 0x1, R77, P2 ;  /* 0x00000001584d7824 */ /* 0x004fe400010e064d */
[----:B0-----:R-:W2:Y:S04]  /*16ac0*/  LDL.LU R72, [R1+0x284] ;  /* 0x0002840001487983 */ /* 0x001ea80000300800 */
[----:B------:R-:W4:Y:S01]  /*16ad0*/  LDL.LU R68, [R1+0x288] ;  /* 0x0002880001447983 */ /* 0x000f220000300800 */
[----:B-1----:R-:W-:Y:S01]  /*16ae0*/  PRMT R22, RZ, 0x7610, R22 ;  /* 0x00007610ff167816 */ /* 0x002fe20000000016 */
[----:B------:R-:W-:-:S02]  /*16af0*/  @!P1 IMAD.MOV.U32 R24, RZ, RZ, R0 ;  /* 0x000000ffff189224 */ /* 0x000fc400078e0000 */
[----:B------:R0:W-:Y:S01]  /*16b00*/  STL [R1+0x1ec], R0 ;  /* 0x0001ec0001007387 */ /* 0x0001e20000100800 */
[----:B------:R-:W-:Y:S01]  /*16b10*/  @!P1 IMAD.MOV.U32 R25, RZ, RZ, R77 ;  /* 0x000000ffff199224 */ /* 0x000fe200078e004d */
[----:B------:R-:W-:Y:S02]  /*16b20*/  IADD3 R71, P2, PT, R4, R71, RZ ;  /* 0x0000004704477210 */ /* 0x000fe40007f5e0ff */
[----:B------:R-:W-:Y:S03]  /*16b30*/  STL [R1+0x1e8], R77 ;  /* 0x0001e84d01007387 */ /* 0x000fe60000100800 */
[----:B------:R-:W-:Y:S01]  /*16b40*/  IMAD.X R76, R88, 0x1, R76, P2 ;  /* 0x00000001584c7824 */ /* 0x000fe200010e064c */
[----:B0-----:R-:W3:Y:S04]  /*16b50*/  LDL.LU R0, [R1+0x2c8] ;  /* 0x0002c80001007983 */ /* 0x001ee80000300800 */
[----:B------:R0:W3:Y:S04]  /*16b60*/  @!P1 LDG.E.U8 R22, desc[UR18][R24.64] ;  /* 0x0000001218169981 */ /* 0x0000e8000c1e1100 */
[----:B------:R-:W-:Y:S04]  /*16b70*/  STL [R1+0x248], R71 ;  /* 0x0002484701007387 */ /* 0x000fe80000100800 */
[----:B------:R1:W-:Y:S01]  /*16b80*/  STL [R1+0x244], R76 ;  /* 0x0002444c01007387 */ /* 0x0003e20000100800 */
[----:B0-----:R-:W-:-:S03]  /*16b90*/  @!P1 IMAD.MOV.U32 R25, RZ, RZ, R76 ;  /* 0x000000ffff199224 */ /* 0x001fc600078e004c */
[----:B-1----:R-:W3:Y:S01]  /*16ba0*/  LDL.LU R76, [R1+0x2c4] ;  /* 0x0002c400014c7983 */ /* 0x002ee20000300800 */
[----:B------:R-:W-:Y:S01]  /*16bb0*/  PRMT R23, RZ, 0x7610, R23 ;  /* 0x00007610ff177816 */ /* 0x000fe20000000017 */
[----:B------:R-:W-:Y:S02]  /*16bc0*/  @!P1 IMAD.MOV.U32 R24, RZ, RZ, R71 ;  /* 0x000000ffff189224 */ /* 0x000fe400078e0047 */
[----:B------:R-:W3:Y:S04]  /*16bd0*/  LDL.LU R71, [R1+0x308] ;  /* 0x0003080001477983 */ /* 0x000ee80000300800 */
[----:B------:R-:W-:Y:S04]  /*16be0*/  STS.U8 [R2+UR9+0x6800], R27 ;  /* 0x0068001b02007988 */ /* 0x000fe80008000009 */
[----:B------:R0:W3:Y:S04]  /*16bf0*/  @!P1 LDG.E.U8 R23, desc[UR18][R24.64] ;  /* 0x0000001218179981 */ /* 0x0000e8000c1e1100 */
[----:B------:R1:W-:Y:S01]  /*16c00*/  STS.U8 [R2+UR9+0x6c00], R26 ;  /* 0x006c001a02007988 */ /* 0x0003e20008000009 */
[----:B0-----:R-:W-:-:S02]  /*16c10*/  PRMT R24, RZ, 0x7610, R24 ;  /* 0x00007610ff187816 */ /* 0x001fc40000000018 */
[----:B----4-:R-:W-:-:S05]  /*16c20*/  IADD3 R68, P2, PT, R4, R68, RZ ;  /* 0x0000004404447210 */ /* 0x010fca0007f5e0ff */
[----:B--2---:R-:W-:Y:S01]  /*16c30*/  IMAD.X R72, R88, 0x1, R72, P2 ;  /* 0x0000000158487824 */ /* 0x004fe200010e0648 */
[----:B------:R-:W-:Y:S01]  /*16c40*/  STL [R1+0x288], R68 ;  /* 0x0002884401007387 */ /* 0x000fe20000100800 */
[----:B-1----:R-:W-:Y:S02]  /*16c50*/  @!P1 IMAD.MOV.U32 R26, RZ, RZ, R68 ;  /* 0x000000ffff1a9224 */ /* 0x002fe400078e0044 */
[----:B------:R-:W-:Y:S01]  /*16c60*/  @!P1 IMAD.MOV.U32 R27, RZ, RZ, R72 ;  /* 0x000000ffff1b9224 */ /* 0x000fe200078e0048 */
[----:B------:R0:W-:Y:S04]  /*16c70*/  STL [R1+0x284], R72 ;  /* 0x0002844801007387 */ /* 0x0001e80000100800 */
[----:B------:R-:W2:Y:S01]  /*16c80*/  LDL.LU R77, [R1+0x304] ;  /* 0x00030400014d7983 */ /* 0x000ea20000300800 */
[----:B---3--:R-:W-:-:S03]  /*16c90*/  IADD3 R0, P2, PT, R4, R0, RZ ;  /* 0x0000000004007210 */ /* 0x008fc60007f5e0ff */
[----:B------:R1:W3:Y:S04]  /*16ca0*/  @!P1 LDG.E.U8 R24, desc[UR18][R26.64] ;  /* 0x000000121a189981 */ /* 0x0002e8000c1e1100 */
[----:B0-----:R-:W4:Y:S04]  /*16cb0*/  LDL.LU R72, [R1+0x344] ;  /* 0x0003440001487983 */ /* 0x001f280000300800 */
[----:B------:R-:W3:Y:S01]  /*16cc0*/  LDL.LU R68, [R1+0x348] ;  /* 0x0003480001447983 */ /* 0x000ee20000300800 */
[----:B-1----:R-:W-:-:S03]  /*16cd0*/  @!P1 IMAD.MOV.U32 R26, RZ, RZ, R0 ;  /* 0x000000ffff1a9224 */ /* 0x002fc600078e0000 */
[----:B------:R-:W-:Y:S01]  /*16ce0*/  STL [R1+0x2c8], R0 ;  /* 0x0002c80001007387 */ /* 0x000fe20000100800 */
[----:B------:R-:W-:-:S04]  /*16cf0*/  IMAD.X R76, R88, 0x1, R76, P2 ;  /* 0x00000001584c7824 */ /* 0x000fc800010e064c */
[----:B------:R-:W-:Y:S01]  /*16d00*/  @!P1 IMAD.MOV.U32 R27, RZ, RZ, R76 ;  /* 0x000000ffff1b9224 */ /* 0x000fe200078e004c */
[----:B------:R0:W-:Y:S04]  /*16d10*/  STL [R1+0x2c4], R76 ;  /* 0x0002c44c01007387 */ /* 0x0001e80000100800 */
[----:B0-----:R-:W4:Y:S04]  /*16d20*/  LDL.LU R76, [R1+0x384] ;  /* 0x00038400014c7983 */ /* 0x001f280000300800 */
[----:B------:R-:W4:Y:S01]  /*16d30*/  LDL.LU R0, [R1+0x388] ;  /* 0x0003880001007983 */ /* 0x000f220000300800 */
[----:B------:R-:W-:-:S02]  /*16d40*/  IADD3 R71, P2, PT, R4, R71, RZ ;  /* 0x0000004704477210 */ /* 0x000fc40007f5e0ff */
[----:B------:R-:W-:Y:S01]  /*16d50*/  PRMT R25, RZ, 0x7610, R25 ;  /* 0x00007610ff197816 */ /* 0x000fe20000000019 */
[----:B------:R-:W-:Y:S04]  /*16d60*/  STS.U8 [R2+UR9+0x7000], R29 ;  /* 0x0070001d02007988 */ /* 0x000fe80008000009 */
[----:B------:R0:W-:Y:S04]  /*16d70*/  STS.U8 [R2+UR9+0x7400], R28 ;  /* 0x0074001c02007988 */ /* 0x0001e80008000009 */
[----:B------:R1:W-:Y:S04]  /*16d80*/  STL [R1+0x308], R71 ;  /* 0x0003084701007387 */ /* 0x0003e80000100800 */
[----:B------:R1:W4:Y:S01]  /*16d90*/  @!P1 LDG.E.U8 R25, desc[UR18][R26.64] ;  /* 0x000000121a199981 */ /* 0x000322000c1e1100 */
[----:B0-----:R-:W-:Y:S01]  /*16da0*/  @!P1 IMAD.MOV.U32 R28, RZ, RZ, R71 ;  /* 0x000000ffff1c9224 */ /* 0x001fe200078e0047 */
[----:B-1----:R-:W-:-:S02]  /*16db0*/  PRMT R26, RZ, 0x7610, R26 ;  /* 0x00007610ff1a7816 */ /* 0x002fc4000000001a */
[----:B------:R-:W-:Y:S04]  /*16dc0*/  STS.U8 [R2+UR9+0x7800], R31 ;  /* 0x0078001f02007988 */ /* 0x000fe80008000009 */
[----:B------:R-:W-:Y:S01]  /*16dd0*/  STS.U8 [R2+UR9+0x7c00], R30 ;  /* 0x007c001e02007988 */ /* 0x000fe20008000009 */
[----:B--2---:R-:W-:-:S05]  /*16de0*/  IMAD.X R77, R88, 0x1, R77, P2 ;  /* 0x00000001584d7824 */ /* 0x004fca00010e064d */
[----:B------:R0:W-:Y:S01]  /*16df0*/  STL [R1+0x304], R77 ;  /* 0x0003044d01007387 */ /* 0x0001e20000100800 */
[----:B---3--:R-:W-:-:S03]  /*16e00*/  IADD3 R68, P2, PT, R4, R68, RZ ;  /* 0x0000004404447210 */ /* 0x008fc60007f5e0ff */
[----:B------:R-:W2:Y:S01]  /*16e10*/  LDL.LU R71, [R1+0x3c4] ;  /* 0x0003c40001477983 */ /* 0x000ea20000300800 */
[----:B------:R-:W-:Y:S02]  /*16e20*/  @!P1 IMAD.MOV.U32 R29, RZ, RZ, R77 ;  /* 0x000000ffff1d9224 */ /* 0x000fe400078e004d */
[----:B----4-:R-:W-:Y:S01]  /*16e30*/  IMAD.X R72, R88, 0x1, R72, P2 ;  /* 0x0000000158487824 */ /* 0x010fe200010e0648 */
[----:B------:R-:W-:Y:S04]  /*16e40*/  STL [R1+0x348], R68 ;  /* 0x0003484401007387 */ /* 0x000fe80000100800 */
[----:B------:R1:W-:Y:S04]  /*16e50*/  STL [R1+0x344], R72 ;  /* 0x0003444801007387 */ /* 0x0003e80000100800 */
[----:B0-----:R-:W3:Y:S04]  /*16e60*/  LDL.LU R77, [R1+0x1f4] ;  /* 0x0001f400014d7983 */ /* 0x001ee80000300800 */
[----:B------:R0:W4:Y:S01]  /*16e70*/  @!P1 LDG.E.U8 R26, desc[UR18][R28.64] ;  /* 0x000000121c1a9981 */ /* 0x000122000c1e1100 */
[----:B------:R-:W-:Y:S01]  /*16e80*/  IADD3 R0, P2, PT, R4, R0, RZ ;  /* 0x0000000004007210 */ /* 0x000fe20007f5e0ff */
[----:B0-----:R-:W-:-:S02]  /*16e90*/  @!P1 IMAD.MOV.U32 R29, RZ, RZ, R72 ;  /* 0x000000ffff1d9224 */ /* 0x001fc400078e0048 */
[----:B-1----:R-:W4:Y:S02]  /*16ea0*/  LDL.LU R72, [R1+0x210] ;  /* 0x0002100001487983 */ /* 0x002f240000300800 */
[----:B------:R-:W-:Y:S02]  /*16eb0*/  IMAD.X R76, R88, 0x1, R76, P2 ;  /* 0x00000001584c7824 */ /* 0x000fe400010e064c */
[----:B------:R-:W-:Y:S01]  /*16ec0*/  STL [R1+0x388], R0 ;  /* 0x0003880001007387 */ /* 0x000fe20000100800 */
[----:B------:R-:W-:Y:S02]  /*16ed0*/  @!P1 IMAD.MOV.U32 R30, RZ, RZ, R0 ;  /* 0x000000ffff1e9224 */ /* 0x000fe400078e0000 */
[----:B------:R-:W-:Y:S01]  /*16ee0*/  @!P1 IMAD.MOV.U32 R31, RZ, RZ, R76 ;  /* 0x000000ffff1f9224 */ /* 0x000fe200078e004c */
[----:B------:R0:W-:Y:S04]  /*16ef0*/  STL [R1+0x384], R76 ;  /* 0x0003844c01007387 */ /* 0x0001e80000100800 */
[----:B------:R-:W4:Y:S04]  /*16f00*/  LDL.LU R78, [R1+0x1f0] ;  /* 0x0001f000014e7983 */ /* 0x000f280000300800 */
[----:B0-----:R-:W4:Y:S04]  /*16f10*/  LDL.LU R76, [R1+0x24c] ;  /* 0x00024c00014c7983 */ /* 0x001f280000300800 */
[----:B------:R-:W4:Y:S01]  /*16f20*/  LDL.LU R0, [R1+0x250] ;  /* 0x0002500001007983 */ /* 0x000f220000300800 */
[----:B------:R-:W-:-:S02]  /*16f30*/  @!P1 IMAD.MOV.U32 R28, RZ, RZ, R68 ;  /* 0x000000ffff1c9224 */ /* 0x000fc400078e0044 */
[----:B------:R-:W0:Y:S01]  /*16f40*/  S2R R68, SR_TID.X ;  /* 0x0000000000447919 */ /* 0x000e220000002100 */
[----:B------:R-:W-:-:S06]  /*16f50*/  PRMT R27, RZ, 0x7610, R27 ;  /* 0x00007610ff1b7816 */ /* 0x000fcc000000001b */
[----:B------:R1:W4:Y:S02]  /*16f60*/  @!P1 LDG.E.U8 R27, desc[UR18][R28.64] ;  /* 0x000000121c1b9981 */ /* 0x000324000c1e1100 */
[----:B-1----:R-:W-:Y:S02]  /*16f70*/  PRMT R28, RZ, 0x7610, R28 ;  /* 0x00007610ff1c7816 */ /* 0x002fe4000000001c */
[----:B------:R-:W-:-:S04]  /*16f80*/  PRMT R29, RZ, 0x7610, R29 ;  /* 0x00007610ff1d7816 */ /* 0x000fc8000000001d */
[----:B------:R1:W4:Y:S01]  /*16f90*/  @!P1 LDG.E.U8 R28, desc[UR18][R30.64] ;  /* 0x000000121e1c9981 */ /* 0x000322000c1e1100 */
[----:B0-----:R-:W-:-:S04]  /*16fa0*/  LOP3.LUT R68, R68, 0x7f, RZ, 0xc0, !PT ;  /* 0x0000007f44447812 */ /* 0x001fc800078ec0ff */
[----:B------:R-:W-:-:S05]  /*16fb0*/  LOP3.LUT R68, R68, 0x10, RZ, 0x3c, !PT ;  /* 0x0000001044447812 */ /* 0x000fca00078e3cff */
[----:B------:R-:W-:Y:S04]  /*16fc0*/  STS.U8 [R68+UR9+0x4080], R33 ;  /* 0x0040802144007988 */ /* 0x000fe80008000009 */
[----:B------:R-:W-:Y:S01]  /*16fd0*/  STS.U8 [R68+UR9+0x4480], R32 ;  /* 0x0044802044007988 */ /* 0x000fe20008000009 */
[----:B--2---:R-:W-:-:S05]  /*16fe0*/  IADD3 R71, P2, PT, R4, R71, RZ ;  /* 0x0000004704477210 */ /* 0x004fca0007f5e0ff */
[----:B------:R-:W-:Y:S01]  /*16ff0*/  STL [R1+0x3c4], R71 ;  /* 0x0003c44701007387 */ /* 0x000fe20000100800 */
[----:B-1----:R-:W-:Y:S02]  /*17000*/  @!P1 IMAD.MOV.U32 R30, RZ, RZ, R71 ;  /* 0x000000ffff1e9224 */ /* 0x002fe400078e0047 */
[----:B---3--:R-:W-:-:S04]  /*17010*/  IMAD.X R77, R88, 0x1, R77, P2 ;  /* 0x00000001584d7824 */ /* 0x008fc800010e064d */
[----:B------:R-:W-:Y:S01]  /*17020*/  @!P1 IMAD.MOV.U32 R31, RZ, RZ, R77 ;  /* 0x000000ffff1f9224 */ /* 0x000fe200078e004d */
[----:B------:R0:W-:Y:S04]  /*17030*/  STL [R1+0x1f4], R77 ;  /* 0x0001f44d01007387 */ /* 0x0001e80000100800 */
[----:B------:R1:W2:Y:S04]  /*17040*/  @!P1 LDG.E.U8 R29, desc[UR18][R30.64] ;  /* 0x000000121e1d9981 */ /* 0x0002a8000c1e1100 */
[----:B0-----:R-:W3:Y:S04]  /*17050*/  LDL.LU R77, [R1+0x28c] ;  /* 0x00028c00014d7983 */ /* 0x001ee80000300800 */
[----:B------:R-:W2:Y:S01]  /*17060*/  LDL.LU R71, [R1+0x290] ;  /* 0x0002900001477983 */ /* 0x000ea20000300800 */
[----:B----4-:R-:W-:-:S02]  /*17070*/  IADD3 R72, P2, PT, R4, R72, RZ ;  /* 0x0000004804487210 */ /* 0x010fc40007f5e0ff */
[----:B-1----:R-:W-:-:S03]  /*17080*/  PRMT R30, RZ, 0x7610, R30 ;  /* 0x00007610ff1e7816 */ /* 0x002fc6000000001e */
[----:B------:R0:W-:Y:S01]  /*17090*/  STL [R1+0x210], R72 ;  /* 0x0002104801007387 */ /* 0x0001e20000100800 */
[----:B------:R-:W-:Y:S02]  /*170a0*/  @!P1 IMAD.MOV.U32 R32, RZ, RZ, R72 ;  /* 0x000000ffff209224 */ /* 0x000fe400078e0048 */
[----:B------:R-:W-:-:S04]  /*170b0*/  IMAD.X R78, R88, 0x1, R78, P2 ;  /* 0x00000001584e7824 */ /* 0x000fc800010e064e */
[----:B------:R-:W-:Y:S01]  /*170c0*/  @!P1 IMAD.MOV.U32 R33, RZ, RZ, R78 ;  /* 0x000000ffff219224 */ /* 0x000fe200078e004e */
[----:B------:R-:W-:Y:S04]  /*170d0*/  STL [R1+0x1f0], R78 ;  /* 0x0001f04e01007387 */ /* 0x000fe80000100800 */
[----:B0-----:R-:W4:Y:S01]  /*170e0*/  LDL.LU R72, [R1+0x2d0] ;  /* 0x0002d00001487983 */ /* 0x001f220000300800 */
[----:B------:R-:W-:-:S03]  /*170f0*/  IADD3 R0, P2, PT, R4, R0, RZ ;  /* 0x0000000004007210 */ /* 0x000fc60007f5e0ff */
[----:B------:R0:W4:Y:S02]  /*17100*/  @!P1 LDG.E.U8 R30, desc[UR18][R32.64] ;  /* 0x00000012201e9981 */ /* 0x000124000c1e1100 */
[----:B------:R-:W-:Y:S02]  /*17110*/  IMAD.X R76, R88, 0x1, R76, P2 ;  /* 0x00000001584c7824 */ /* 0x000fe400010e064c */
[----:B------:R-:W-:Y:S04]  /*17120*/  STL [R1+0x250], R0 ;  /* 0x0002500001007387 */ /* 0x000fe80000100800 */
[----:B------:R1:W-:Y:S01]  /*17130*/  STL [R1+0x24c], R76 ;  /* 0x00024c4c01007387 */ /* 0x0003e20000100800 */
[----:B0-----:R-:W-:-:S03]  /*17140*/  @!P1 IMAD.MOV.U32 R33, RZ, RZ, R76 ;  /* 0x000000ffff219224 */ /* 0x001fc600078e004c */
[----:B-1----:R-:W4:Y:S01]  /*17150*/  LDL.LU R76, [R1+0x2cc] ;  /* 0x0002cc00014c7983 */ /* 0x002f220000300800 */
[----:B------:R-:W-:Y:S01]  /*17160*/  PRMT R31, RZ, 0x7610, R31 ;  /* 0x00007610ff1f7816 */ /* 0x000fe2000000001f */
[----:B------:R-:W-:Y:S02]  /*17170*/  @!P1 IMAD.MOV.U32 R32, RZ, RZ, R0 ;  /* 0x000000ffff209224 */ /* 0x000fe400078e0000 */
[----:B------:R-:W4:Y:S04]  /*17180*/  LDL.LU R0, [R1+0x310] ;  /* 0x0003100001007983 */ /* 0x000f280000300800 */
[----:B------:R-:W-:Y:S04]  /*17190*/  STS.U8 [R68+UR9+0x4880], R35 ;  /* 0x0048802344007988 */ /* 0x000fe80008000009 */
[----:B------:R0:W4:Y:S04]  /*171a0*/  @!P1 LDG.E.U8 R31, desc[UR18][R32.64] ;  /* 0x00000012201f9981 */ /* 0x000128000c1e1100 */
[----:B------:R1:W-:Y:S01]  /*171b0*/  STS.U8 [R68+UR9+0x4c80], R34 ;  /* 0x004c802244007988 */ /* 0x0003e20008000009 */
[----:B0-----:R-:W-:-:S02]  /*171c0*/  PRMT R32, RZ, 0x7610, R32 ;  /* 0x00007610ff207816 */ /* 0x001fc40000000020 */
[----:B--2---:R-:W-:-:S05]  /*171d0*/  IADD3 R71, P2, PT, R4, R71, RZ ;  /* 0x0000004704477210 */ /* 0x004fca0007f5e0ff */
[----:B---3--:R-:W-:Y:S01]  /*171e0*/  IMAD.X R77, R88, 0x1, R77, P2 ;  /* 0x00000001584d7824 */ /* 0x008fe200010e064d */
[----:B------:R-:W-:Y:S01]  /*171f0*/  STL [R1+0x290], R71 ;  /* 0x0002904701007387 */ /* 0x000fe20000100800 */
[----:B-1----:R-:W-:Y:S02]  /*17200*/  @!P1 IMAD.MOV.U32 R34, RZ, RZ, R71 ;  /* 0x000000ffff229224 */ /* 0x002fe400078e0047 */
[----:B------:R-:W-:Y:S01]  /*17210*/  @!P1 IMAD.MOV.U32 R35, RZ, RZ, R77 ;  /* 0x000000ffff239224 */ /* 0x000fe200078e004d */
[----:B------:R0:W-:Y:S04]  /*17220*/  STL [R1+0x28c], R77 ;  /* 0x00028c4d01007387 */ /* 0x0001e80000100800 */
[----:B------:R1:W2:Y:S04]  /*17230*/  @!P1 LDG.E.U8 R32, desc[UR18][R34.64] ;  /* 0x0000001222209981 */ /* 0x0002a8000c1e1100 */
[----:B0-----:R-:W3:Y:S01]  /*17240*/  LDL.LU R77, [R1+0x30c] ;  /* 0x00030c00014d7983 */ /* 0x001ee20000300800 */
[----:B----4-:R-:W-:-:S03]  /*17250*/  IADD3 R72, P2, PT, R4, R72, RZ ;  /* 0x0000004804487210 */ /* 0x010fc60007f5e0ff */
[----:B------:R-:W4:Y:S04]  /*17260*/  LDL.LU R78, [R1+0x34c] ;  /* 0x00034c00014e7983 */ /* 0x000f280000300800 */
[----:B------:R-:W2:Y:S01]  /*17270*/  LDL.LU R71, [R1+0x350] ;  /* 0x0003500001477983 */ /* 0x000ea20000300800 */
        /* <DEDUP_REMOVED lines=10> */
[----:B------:R-:W-:Y:S04]  /*17320*/  STL [R1+0x310], R0 ;  /* 0x0003100001007387 */ /* 0x000fe80000100800 */
[----:B------:R0:W-:Y:S04]  /*17330*/  STS.U8 [R68+UR9+0x5480], R36 ;  /* 0x0054802444007988 */ /* 0x0001e80008000009 */
[----:B------:R1:W4:Y:S01]  /*17340*/  @!P1 LDG.E.U8 R33, desc[UR18][R34.64] ;  /* 0x0000001222219981 */ /* 0x000322000c1e1100 */
[----:B0-----:R-:W-:Y:S01]  /*17350*/  @!P1 IMAD.MOV.U32 R36, RZ, RZ, R0 ;  /* 0x000000ffff249224 */ /* 0x001fe200078e0000 */
[----:B-1----:R-:W-:-:S02]  /*17360*/  PRMT R34, RZ, 0x7610, R34 ;  /* 0x00007610ff227816 */ /* 0x002fc40000000022 */
[----:B------:R-:W-:Y:S01]  /*17370*/  STS.U8 [R68+UR9+0x5880], R39 ;  /* 0x0058802744007988 */ /* 0x000fe20008000009 */
[----:B---3--:R-:W-:-:S04]  /*17380*/  IMAD.X R77, R88, 0x1, R77, P2 ;  /* 0x00000001584d7824 */ /* 0x008fc800010e064d */
[----:B------:R-:W-:Y:S01]  /*17390*/  @!P1 IMAD.MOV.U32 R37, RZ, RZ, R77 ;  /* 0x000000ffff259224 */ /* 0x000fe200078e004d */
[----:B------:R0:W-:Y:S01]  /*173a0*/  STL [R1+0x30c], R77 ;  /* 0x00030c4d01007387 */ /* 0x0001e20000100800 */
[----:B--2---:R-:W-:-:S03]  /*173b0*/  IADD3 R71, P2, PT, R4, R71, RZ ;  /* 0x0000004704477210 */ /* 0x004fc60007f5e0ff */
[----:B------:R1:W2:Y:S02]  /*173c0*/  @!P1 LDG.E.U8 R34, desc[UR18][R36.64] ;  /* 0x0000001224229981 */ /* 0x0002a4000c1e1100 */
[----:B----4-:R-:W-:Y:S02]  /*173d0*/  IMAD.X R78, R88, 0x1, R78, P2 ;  /* 0x00000001584e7824 */ /* 0x010fe400010e064e */
[----:B0-----:R-:W3:Y:S04]  /*173e0*/  LDL.LU R77, [R1+0x1fc] ;  /* 0x0001fc00014d7983 */ /* 0x001ee80000300800 */
[----:B------:R-:W4:Y:S01]  /*173f0*/  LDL.LU R0, [R1+0x3c8] ;  /* 0x0003c80001007983 */ /* 0x000f220000300800 */
[----:B-1----:R-:W-:-:S03]  /*17400*/  @!P1 IMAD.MOV.U32 R36, RZ, RZ, R71 ;  /* 0x000000ffff249224 */ /* 0x002fc600078e0047 */
[----:B------:R0:W-:Y:S04]  /*17410*/  STL [R1+0x350], R71 ;  /* 0x0003504701007387 */ /* 0x0001e80000100800 */
[----:B------:R-:W-:Y:S04]  /*17420*/  STL [R1+0x34c], R78 ;  /* 0x00034c4e01007387 */ /* 0x000fe80000100800 */
[----:B0-----:R-:W2:Y:S01]  /*17430*/  LDL.LU R71, [R1+0x218] ;  /* 0x0002180001477983 */ /* 0x001ea20000300800 */
[----:B------:R-:W-:-:S05]  /*17440*/  IADD3 R72, P2, PT, R4, R72, RZ ;  /* 0x0000004804487210 */ /* 0x000fca0007f5e0ff */
[----:B------:R-:W-:Y:S01]  /*17450*/  IMAD.X R76, R88, 0x1, R76, P2 ;  /* 0x00000001584c7824 */ /* 0x000fe200010e064c */
[----:B------:R-:W-:Y:S03]  /*17460*/  STL [R1+0x390], R72 ;  /* 0x0003904801007387 */ /* 0x000fe60000100800 */
[----:B------:R-:W-:Y:S01]  /*17470*/  @!P1 IMAD.MOV.U32 R39, RZ, RZ, R76 ;  /* 0x000000ffff279224 */ /* 0x000fe200078e004c */
[----:B------:R0:W-:Y:S04]  /*17480*/  STL [R1+0x38c], R76 ;  /* 0x00038c4c01007387 */ /* 0x0001e80000100800 */
[----:B0-----:R-:W2:Y:S01]  /*17490*/  LDL.LU R76, [R1+0x214] ;  /* 0x00021400014c7983 */ /* 0x001ea20000300800 */
[----:B------:R-:W-:Y:S01]  /*174a0*/  PRMT R35, RZ, 0x7610, R35 ;  /* 0x00007610ff237816 */ /* 0x000fe20000000023 */
[----:B------:R-:W-:-:S02]  /*174b0*/  @!P1 IMAD.MOV.U32 R37, RZ, RZ, R78 ;  /* 0x000000ffff259224 */ /* 0x000fc400078e004e */
[----:B------:R0:W-:Y:S04]  /*174c0*/  STS.U8 [R68+UR9+0x5c80], R38 ;  /* 0x005c802644007988 */ /* 0x0001e80008000009 */
[----:B------:R1:W2:Y:S01]  /*174d0*/  @!P1 LDG.E.U8 R35, desc[UR18][R36.64] ;  /* 0x0000001224239981 */ /* 0x0002a2000c1e1100 */
[----:B0-----:R-:W-:-:S03]  /*174e0*/  @!P1 IMAD.MOV.U32 R38, RZ, RZ, R72 ;  /* 0x000000ffff269224 */ /* 0x001fc600078e0048 */
[----:B------:R-:W2:Y:S01]  /*174f0*/  LDL.LU R72, [R1+0x258] ;  /* 0x0002580001487983 */ /* 0x000ea20000300800 */
[----:B-1----:R-:W-:-:S06]  /*17500*/  PRMT R36, RZ, 0x7610, R36 ;  /* 0x00007610ff247816 */ /* 0x002fcc0000000024 */
[----:B------:R0:W2:Y:S04]  /*17510*/  @!P1 LDG.E.U8 R36, desc[UR18][R38.64] ;  /* 0x0000001226249981 */ /* 0x0000a8000c1e1100 */
[----:B------:R-:W-:Y:S04]  /*17520*/  STS.U8 [R68+UR9+0x6080], R41 ;  /* 0x0060802944007988 */ /* 0x000fe80008000009 */
[----:B------:R-:W-:Y:S01]  /*17530*/  STS.U8 [R68+UR9+0x6480], R40 ;  /* 0x0064802844007988 */ /* 0x000fe20008000009 */
[----:B----4-:R-:W-:-:S05]  /*17540*/  IADD3 R0, P2, PT, R4, R0, RZ ;  /* 0x0000000004007210 */ /* 0x010fca0007f5e0ff */
[----:B---3--:R-:W-:Y:S01]  /*17550*/  IMAD.X R77, R88, 0x1, R77, P2 ;  /* 0x00000001584d7824 */ /* 0x008fe200010e064d */
[----:B------:R-:W-:Y:S03]  /*17560*/  STL [R1+0x3c8], R0 ;  /* 0x0003c80001007387 */ /* 0x000fe60000100800 */
[----:B0-----:R-:W-:Y:S01]  /*17570*/  @!P1 IMAD.MOV.U32 R39, RZ, RZ, R77 ;  /* 0x000000ffff279224 */ /* 0x001fe200078e004d */
[----:B------:R0:W-:Y:S01]  /*17580*/  STL [R1+0x1fc], R77 ;  /* 0x0001fc4d01007387 */ /* 0x0001e20000100800 */
[----:B--2---:R-:W-:Y:S01]  /*17590*/  IADD3 R71, P2, PT, R4, R71, RZ ;  /* 0x0000004704477210 */ /* 0x004fe20007f5e0ff */
[----:B------:R-:W-:Y:S02]  /*175a0*/  @!P1 IMAD.MOV.U32 R38, RZ, RZ, R0 ;  /* 0x000000ffff269224 */ /* 0x000fe400078e0000 */
[----:B0-----:R-:W2:Y:S04]  /*175b0*/  LDL.LU R77, [R1+0x254] ;  /* 0x00025400014d7983 */ /* 0x001ea80000300800 */
[----:B------:R-:W3:Y:S04]  /*175c0*/  LDL.LU R78, [R1+0x294] ;  /* 0x00029400014e7983 */ /* 0x000ee80000300800 */
[----:B------:R-:W4:Y:S01]  /*175d0*/  LDL.LU R0, [R1+0x298] ;  /* 0x0002980001007983 */ /* 0x000f220000300800 */
[----:B------:R-:W-:-:S03]  /*175e0*/  @!P1 IMAD.MOV.U32 R40, RZ, RZ, R71 ;  /* 0x000000ffff289224 */ /* 0x000fc600078e0047 */
[----:B------:R-:W-:Y:S01]  /*175f0*/  STL [R1+0x218], R71 ;  /* 0x0002184701007387 */ /* 0x000fe20000100800 */
[----:B------:R-:W-:-:S04]  /*17600*/  IMAD.X R76, R88, 0x1, R76, P2 ;  /* 0x00000001584c7824 */ /* 0x000fc800010e064c */
[----:B------:R-:W-:Y:S01]  /*17610*/  @!P1 IMAD.MOV.U32 R41, RZ, RZ, R76 ;  /* 0x000000ffff299224 */ /* 0x000fe200078e004c */
[----:B------:R0:W-:Y:S04]  /*17620*/  STL [R1+0x214], R76 ;  /* 0x0002144c01007387 */ /* 0x0001e80000100800 */
[----:B0-----:R-:W3:Y:S04]  /*17630*/  LDL.LU R76, [R1+0x2d4] ;  /* 0x0002d400014c7983 */ /* 0x001ee80000300800 */
[----:B------:R-:W3:Y:S01]  /*17640*/  LDL.LU R71, [R1+0x2d8] ;  /* 0x0002d80001477983 */ /* 0x000ee20000300800 */
[----:B------:R-:W-:-:S02]  /*17650*/  PRMT R37, RZ, 0x7610, R37 ;  /* 0x00007610ff257816 */ /* 0x000fc40000000025 */
[----:B------:R-:W-:-:S04]  /*17660*/  IADD3 R72, P2, PT, R4, R72, RZ ;  /* 0x0000004804487210 */ /* 0x000fc80007f5e0ff */
[----:B------:R0:W3:Y:S04]  /*17670*/  @!P1 LDG.E.U8 R37, desc[UR18][R38.64] ;  /* 0x0000001226259981 */ /* 0x0000e8000c1e1100 */
[----:B------:R-:W-:Y:S01]  /*17680*/  STL [R1+0x258], R72 ;  /* 0x0002584801007387 */ /* 0x000fe20000100800 */
[----:B0-----:R-:W-:Y:S02]  /*17690*/  PRMT R38, RZ, 0x7610, R38 ;  /* 0x00007610ff267816 */ /* 0x001fe40000000026 */
[----:B------:R-:W-:-:S04]  /*176a0*/  PRMT R39, RZ, 0x7610, R39 ;  /* 0x00007610ff277816 */ /* 0x000fc80000000027 */
[----:B------:R0:W3:Y:S04]  /*176b0*/  @!P1 LDG.E.U8 R38, desc[UR18][R40.64] ;  /* 0x0000001228269981 */ /* 0x0000e8000c1e1100 */
[----:B------:R-:W-:Y:S01]  /*176c0*/  STS.U8 [R68+UR9+0x6880], R43 ;  /* 0x0068802b44007988 */ /* 0x000fe20008000009 */
[----:B0-----:R-:W-:-:S03]  /*176d0*/  @!P1 IMAD.MOV.U32 R40, RZ, RZ, R72 ;  /* 0x000000ffff289224 */ /* 0x001fc600078e0048 */
[----:B------:R-:W-:Y:S01]  /*176e0*/  STS.U8 [R68+UR9+0x6c80], R42 ;  /* 0x006c802a44007988 */ /* 0x000fe20008000009 */
[----:B--2---:R-:W-:-:S04]  /*176f0*/  IMAD.X R77, R88, 0x1, R77, P2 ;  /* 0x00000001584d7824 */ /* 0x004fc800010e064d */
[----:B------:R-:W-:Y:S01]  /*17700*/  @!P1 IMAD.MOV.U32 R41, RZ, RZ, R77 ;  /* 0x000000ffff299224 */ /* 0x000fe200078e004d */
[----:B------:R0:W-:Y:S01]  /*17710*/  STL [R1+0x254], R77 ;  /* 0x0002544d01007387 */ /* 0x0001e20000100800 */
[----:B----4-:R-:W-:-:S03]  /*17720*/  IADD3 R0, P2, PT, R4, R0, RZ ;  /* 0x0000000004007210 */ /* 0x010fc60007f5e0ff */
[----:B------:R1:W2:Y:S02]  /*17730*/  @!P1 LDG.E.U8 R39, desc[UR18][R40.64] ;  /* 0x0000001228279981 */ /* 0x0002a4000c1e1100 */
[----:B---3--:R-:W-:Y:S02]  /*17740*/  IMAD.X R78, R88, 0x1, R78, P2 ;  /* 0x00000001584e7824 */ /* 0x008fe400010e064e */
[----:B0-----:R-:W3:Y:S04]  /*17750*/  LDL.LU R77, [R1+0x314] ;  /* 0x00031400014d7983 */ /* 0x001ee80000300800 */
[----:B------:R-:W4:Y:S01]  /*17760*/  LDL.LU R72, [R1+0x318] ;  /* 0x0003180001487983 */ /* 0x000f220000300800 */
[----:B-1----:R-:W-:Y:S01]  /*17770*/  PRMT R40, RZ, 0x7610, R40 ;  /* 0x00007610ff287816 */ /* 0x002fe20000000028 */
[----:B------:R-:W-:-:S02]  /*17780*/  @!P1 IMAD.MOV.U32 R42, RZ, RZ, R0 ;  /* 0x000000ffff2a9224 */ /* 0x000fc400078e0000 */
[----:B------:R0:W-:Y:S01]  /*17790*/  STL [R1+0x298], R0 ;  /* 0x0002980001007387 */ /* 0x0001e20000100800 */
[----:B------:R-:W-:-:S03]  /*177a0*/  @!P1 IMAD.MOV.U32 R43, RZ, RZ, R78 ;  /* 0x000000ffff2b9224 */ /* 0x000fc600078e004e */
[----:B------:R-:W-:Y:S04]  /*177b0*/  STL [R1+0x294], R78 ;  /* 0x0002944e01007387 */ /* 0x000fe80000100800 */
[----:B------:R1:W2:Y:S04]  /*177c0*/  @!P1 LDG.E.U8 R40, desc[UR18][R42.64] ;  /* 0x000000122a289981 */ /* 0x0002a8000c1e1100 */
[----:B0-----:R-:W2:Y:S01]  /*177d0*/  LDL.LU R0, [R1+0x358] ;  /* 0x0003580001007983 */ /* 0x001ea20000300800 */
[----:B------:R-:W-:-:S05]  /*177e0*/  IADD3 R71, P2, PT, R4, R71, RZ ;  /* 0x0000004704477210 */ /* 0x000fca0007f5e0ff */
[----:B------:R-:W-:Y:S01]  /*177f0*/  IMAD.X R76, R88, 0x1, R76, P2 ;  /* 0x00000001584c7824 */ /* 0x000fe200010e064c */
[----:B------:R-:W-:Y:S03]  /*17800*/  STL [R1+0x2d8], R71 ;  /* 0x0002d84701007387 */ /* 0x000fe60000100800 */
[----:B-1----:R-:W-:Y:S01]  /*17810*/  @!P1 IMAD.MOV.U32 R43, RZ, RZ, R76 ;  /* 0x000000ffff2b9224 */ /* 0x002fe200078e004c */
[----:B------:R0:W-:Y:S04]  /*17820*/  STL [R1+0x2d4], R76 ;  /* 0x0002d44c01007387 */ /* 0x0001e80000100800 */
[----:B0-----:R-:W2:Y:S01]  /*17830*/  LDL.LU R76, [R1+0x354] ;  /* 0x00035400014c7983 */ /* 0x001ea20000300800 */
[----:B------:R-:W-:Y:S01]  /*17840*/  PRMT R41, RZ, 0x7610, R41 ;  /* 0x00007610ff297816 */ /* 0x000fe20000000029 */
[----:B------:R-:W-:-:S02]  /*17850*/  @!P1 IMAD.MOV.U32 R42, RZ, RZ, R71 ;  /* 0x000000ffff2a9224 */ /* 0x000fc400078e0047 */
[----:B------:R-:W2:Y:S04]  /*17860*/  LDL.LU R71, [R1+0x398] ;  /* 0x0003980001477983 */ /* 0x000ea80000300800 */
[----:B------:R-:W-:Y:S04]  /*17870*/  STS.U8 [R68+UR9+0x7080], R45 ;  /* 0x0070802d44007988 */ /* 0x000fe80008000009 */
[----:B------:R0:W2:Y:S04]  /*17880*/  @!P1 LDG.E.U8 R41, desc[UR18][R42.64] ;  /* 0x000000122a299981 */ /* 0x0000a8000c1e1100 */
[----:B------:R1:W-:Y:S01]  /*17890*/  STS.U8 [R68+UR9+0x7480], R44 ;  /* 0x0074802c44007988 */ /* 0x0003e20008000009 */
[----:B0-----:R-:W-:-:S02]  /*178a0*/  PRMT R42, RZ, 0x7610, R42 ;  /* 0x00007610ff2a7816 */ /* 0x001fc4000000002a */
[----:B----4-:R-:W-:-:S05]  /*178b0*/  IADD3 R72, P2, PT, R4, R72, RZ ;  /* 0x0000004804487210 */ /* 0x010fca0007f5e0ff */
[----:B---3--:R-:W-:Y:S01]  /*178c0*/  IMAD.X R77, R88, 0x1, R77, P2 ;  /* 0x00000001584d7824 */ /* 0x008fe200010e064d */
[----:B------:R-:W-:Y:S01]  /*178d0*/  STL [R1+0x318], R72 ;  /* 0x0003184801007387 */ /* 0x000fe20000100800 */
[----:B-1----:R-:W-:Y:S02]  /*178e0*/  @!P1 IMAD.MOV.U32 R44, RZ, RZ, R72 ;  /* 0x000000ffff2c9224 */ /* 0x002fe400078e0048 */
[----:B------:R-:W-:Y:S01]  /*178f0*/  @!P1 IMAD.MOV.U32 R45, RZ, RZ, R77 ;  /* 0x000000ffff2d9224 */ /* 0x000fe200078e004d */
[----:B------:R0:W-:Y:S04]  /*17900*/  STL [R1+0x314], R77 ;  /* 0x0003144d01007387 */ /* 0x0001e80000100800 */
[----:B------:R-:W3:Y:S01]  /*17910*/  LDL.LU R78, [R1+0x394] ;  /* 0x00039400014e7983 */ /* 0x000ee20000300800 */
[----:B--2---:R-:W-:-:S03]  /*17920*/  IADD3 R0, P2, PT, R4, R0, RZ ;  /* 0x0000000004007210 */ /* 0x004fc60007f5e0ff */
[----:B------:R1:W2:Y:S04]  /*17930*/  @!P1 LDG.E.U8 R42, desc[UR18][R44.64] ;  /* 0x000000122c2a9981 */ /* 0x0002a8000c1e1100 */
[----:B0-----:R-:W4:Y:S04]  /*17940*/  LDL.LU R77, [R1+0x200] ;  /* 0x00020000014d7983 */ /* 0x001f280000300800 */
[----:B------:R-:W2:Y:S01]  /*17950*/  LDL.LU R72, [R1+0x3cc] ;  /* 0x0003cc0001487983 */ /* 0x000ea20000300800 */
[----:B-1----:R-:W-:-:S03]  /*17960*/  @!P1 IMAD.MOV.U32 R44, RZ, RZ, R0 ;  /* 0x000000ffff2c9224 */ /* 0x002fc600078e0000 */
[----:B------:R0:W-:Y:S01]  /*17970*/  STL [R1+0x358], R0 ;  /* 0x0003580001007387 */ /* 0x0001e20000100800 */
[----:B------:R-:W-:-:S05]  /*17980*/  IMAD.X R76, R88, 0x1, R76, P2 ;  /* 0x00000001584c7824 */ /* 0x000fca00010e064c */
[----:B------:R1:W-:Y:S04]  /*17990*/  STL [R1+0x354], R76 ;  /* 0x0003544c01007387 */ /* 0x0003e80000100800 */
[----:B0-----:R-:W4:Y:S01]  /*179a0*/  LDL.LU R0, [R1+0x220] ;  /* 0x0002200001007983 */ /* 0x001f220000300800 */
[----:B------:R-:W-:-:S03]  /*179b0*/  @!P1 IMAD.MOV.U32 R45, RZ, RZ, R76 ;  /* 0x000000ffff2d9224 */ /* 0x000fc600078e004c */
[----:B-1----:R-:W4:Y:S01]  /*179c0*/  LDL.LU R76, [R1+0x21c] ;  /* 0x00021c00014c7983 */ /* 0x002f220000300800 */
[----:B------:R-:W-:Y:S02]  /*179d0*/  IADD3 R71, P2, PT, R4, R71, RZ ;  /* 0x0000004704477210 */ /* 0x000fe40007f5e0ff */
[----:B------:R-:W-:Y:S01]  /*179e0*/  PRMT R43, RZ, 0x7610, R43 ;  /* 0x00007610ff2b7816 */ /* 0x000fe2000000002b */
[----:B------:R-:W-:Y:S04]  /*179f0*/  STS.U8 [R68+UR9+0x7880], R47 ;  /* 0x0078802f44007988 */ /* 0x000fe80008000009 */
[----:B------:R0:W-:Y:S04]  /*17a00*/  STS.U8 [R68+UR9+0x7c80], R46 ;  /* 0x007c802e44007988 */ /* 0x0001e80008000009 */
[----:B------:R1:W4:Y:S04]  /*17a10*/  @!P1 LDG.E.U8 R43, desc[UR18][R44.64] ;  /* 0x000000122c2b9981 */ /* 0x000328000c1e1100 */
[----:B------:R3:W-:Y:S01]  /*17a20*/  STL [R1+0x398], R71 ;  /* 0x0003984701007387 */ /* 0x0007e20000100800 */
[----:B0-----:R-:W-:Y:S01]  /*17a30*/  @!P1 IMAD.MOV.U32 R46, RZ, RZ, R71 ;  /* 0x000000ffff2e9224 */ /* 0x001fe200078e0047 */
[----:B-1----:R-:W-:-:S02]  /*17a40*/  PRMT R44, RZ, 0x7610, R44 ;  /* 0x00007610ff2c7816 */ /* 0x002fc4000000002c */
[----:B------:R-:W-:Y:S01]  /*17a50*/  PRMT R45, RZ, 0x7610, R45 ;  /* 0x00007610ff2d7816 */ /* 0x000fe2000000002d */
[----:B---3--:R-:W-:-:S04]  /*17a60*/  IMAD.X R78, R88, 0x1, R78, P2 ;  /* 0x00000001584e7824 */ /* 0x008fc800010e064e */
[----:B------:R-:W-:Y:S01]  /*17a70*/  @!P1 IMAD.MOV.U32 R47, RZ, RZ, R78 ;  /* 0x000000ffff2f9224 */ /* 0x000fe200078e004e */
[----:B------:R-:W-:Y:S04]  /*17a80*/  STL [R1+0x394], R78 ;  /* 0x0003944e01007387 */ /* 0x000fe80000100800 */
[----:B------:R-:W3:Y:S01]  /*17a90*/  LDL.LU R71, [R1+0x260] ;  /* 0x0002600001477983 */ /* 0x000ee20000300800 */
[----:B--2---:R-:W-:-:S03]  /*17aa0*/  IADD3 R72, P2, PT, R4, R72, RZ ;  /* 0x0000004804487210 */ /* 0x004fc60007f5e0ff */
[----:B------:R0:W2:Y:S02]  /*17ab0*/  @!P1 LDG.E.U8 R44, desc[UR18][R46.64] ;  /* 0x000000122e2c9981 */ /* 0x0000a4000c1e1100 */
[----:B----4-:R-:W-:Y:S02]  /*17ac0*/  IMAD.X R77, R88, 0x1, R77, P2 ;  /* 0x00000001584d7824 */ /* 0x010fe400010e064d */
[----:B------:R-:W-:Y:S04]  /*17ad0*/  STL [R1+0x3cc], R72 ;  /* 0x0003cc4801007387 */ /* 0x000fe80000100800 */
[----:B------:R1:W-:Y:S01]  /*17ae0*/  STL [R1+0x200], R77 ;  /* 0x0002004d01007387 */ /* 0x0003e20000100800 */
[----:B0-----:R-:W-:Y:S02]  /*17af0*/  @!P1 IMAD.MOV.U32 R46, RZ, RZ, R72 ;  /* 0x000000ffff2e9224 */ /* 0x001fe400078e0048 */
[----:B------:R-:W-:-:S05]  /*17b00*/  @!P1 IMAD.MOV.U32 R47, RZ, RZ, R77 ;  /* 0x000000ffff2f9224 */ /* 0x000fca00078e004d */
[----:B------:R0:W4:Y:S04]  /*17b10*/  @!P1 LDG.E.U8 R45, desc[UR18][R46.64] ;  /* 0x000000122e2d9981 */ /* 0x000128000c1e1100 */
[----:B-1----:R-:W2:Y:S04]  /*17b20*/  LDL.LU R77, [R1+0x25c] ;  /* 0x00025c00014d7983 */ /* 0x002ea80000300800 */
[----:B------:R-:W4:Y:S01]  /*17b30*/  LDL.LU R72, [R1+0x2a0] ;  /* 0x0002a00001487983 */ /* 0x000f220000300800 */
[----:B------:R-:W-:-:S05]  /*17b40*/  IADD3 R0, P2, PT, R4, R0, RZ ;  /* 0x0000000004007210 */ /* 0x000fca0007f5e0ff */
[----:B------:R-:W-:Y:S01]  /*17b50*/  IMAD.X R76, R88, 0x1, R76, P2 ;  /* 0x00000001584c7824 */ /* 0x000fe200010e064c */
[----:B------:R-:W-:Y:S03]  /*17b60*/  STL [R1+0x220], R0 ;  /* 0x0002200001007387 */ /* 0x000fe60000100800 */
[----:B0-----:R-:W-:Y:S01]  /*17b70*/  @!P1 IMAD.MOV.U32 R47, RZ, RZ, R76 ;  /* 0x000000ffff2f9224 */ /* 0x001fe200078e004c */
[----:B------:R0:W-:Y:S04]  /*17b80*/  STL [R1+0x21c], R76 ;  /* 0x00021c4c01007387 */ /* 0x0001e80000100800 */
[----:B0-----:R-:W4:Y:S01]  /*17b90*/  LDL.LU R76, [R1+0x29c] ;  /* 0x00029c00014c7983 */ /* 0x001f220000300800 */
[----:B------:R-:W0:Y:S01]  /*17ba0*/  S2R R68, SR_TID.X ;  /* 0x0000000000447919 */ /* 0x000e220000002100 */
[----:B------:R-:W-:-:S02]  /*17bb0*/  @!P1 IMAD.MOV.U32 R46, RZ, RZ, R0 ;  /* 0x000000ffff2e9224 */ /* 0x000fc400078e0000 */
[----:B------:R-:W4:Y:S04]  /*17bc0*/  LDL.LU R78, [R1+0x2dc] ;  /* 0x0002dc00014e7983 */ /* 0x000f280000300800 */
[----:B------:R-:W4:Y:S01]  /*17bd0*/  LDL.LU R0, [R1+0x2e0] ;  /* 0x0002e00001007983 */ /* 0x000f220000300800 */
[----:B0-----:R-:W-:-:S04]  /*17be0*/  LOP3.LUT R68, R68, 0x7f, RZ, 0xc0, !PT ;  /* 0x0000007f44447812 */ /* 0x001fc800078ec0ff */
[----:B------:R-:W-:-:S05]  /*17bf0*/  LOP3.LUT R68, R68, 0x20, RZ, 0x3c, !PT ;  /* 0x0000002044447812 */ /* 0x000fca00078e3cff */
[----:B------:R-:W-:Y:S04]  /*17c00*/  STS.U8 [R68+UR9+0x4100], R59 ;  /* 0x0041003b44007988 */ /* 0x000fe80008000009 */
[----:B------:R0:W-:Y:S04]  /*17c10*/  STS.U8 [R68+UR9+0x4500], R49 ;  /* 0x0045003144007988 */ /* 0x0001e80008000009 */
[----:B------:R1:W-:Y:S01]  /*17c20*/  STS.U8 [R68+UR9+0x4900], R50 ;  /* 0x0049003244007988 */ /* 0x0003e20008000009 */
[----:B0-----:R-:W-:Y:S02]  /*17c30*/  PRMT R49, RZ, 0x7610, R49 ;  /* 0x00007610ff317816 */ /* 0x001fe40000000031 */
[----:B-1----:R-:W-:-:S04]  /*17c40*/  PRMT R50, RZ, 0x7610, R50 ;  /* 0x00007610ff327816 */ /* 0x002fc80000000032 */
[----:B------:R0:W4:Y:S01]  /*17c50*/  @!P1 LDG.E.U8 R49, desc[UR18][R46.64] ;  /* 0x000000122e319981 */ /* 0x000122000c1e1100 */
[----:B---3--:R-:W-:-:S05]  /*17c60*/  IADD3 R71, P2, PT, R4, R71, RZ ;  /* 0x0000004704477210 */ /* 0x008fca0007f5e0ff */
[----:B------:R-:W-:Y:S01]  /*17c70*/  STL [R1+0x260], R71 ;  /* 0x0002604701007387 */ /* 0x000fe20000100800 */
[----:B0-----:R-:W-:Y:S02]  /*17c80*/  @!P1 IMAD.MOV.U32 R46, RZ, RZ, R71 ;  /* 0x000000ffff2e9224 */ /* 0x001fe400078e0047 */
[----:B--2---:R-:W-:Y:S01]  /*17c90*/  IMAD.X R77, R88, 0x1, R77, P2 ;  /* 0x00000001584d7824 */ /* 0x004fe200010e064d */
[----:B----4-:R-:W-:-:S04]  /*17ca0*/  IADD3 R72, P2, PT, R4, R72, RZ ;  /* 0x0000004804487210 */ /* 0x010fc80007f5e0ff */
[----:B------:R0:W-:Y:S01]  /*17cb0*/  STL [R1+0x25c], R77 ;  /* 0x00025c4d01007387 */ /* 0x0001e20000100800 */
[----:B------:R-:W-:-:S05]  /*17cc0*/  @!P1 IMAD.MOV.U32 R47, RZ, RZ, R77 ;  /* 0x000000ffff2f9224 */ /* 0x000fca00078e004d */
[----:B------:R1:W2:Y:S04]  /*17cd0*/  @!P1 LDG.E.U8 R50, desc[UR18][R46.64] ;  /* 0x000000122e329981 */ /* 0x0002a8000c1e1100 */
[----:B0-----:R-:W3:Y:S04]  /*17ce0*/  LDL.LU R77, [R1+0x31c] ;  /* 0x00031c00014d7983 */ /* 0x001ee80000300800 */
[----:B------:R-:W4:Y:S01]  /*17cf0*/  LDL.LU R71, [R1+0x320] ;  /* 0x0003200001477983 */ /* 0x000f220000300800 */
[----:B-1----:R-:W-:-:S03]  /*17d00*/  @!P1 IMAD.MOV.U32 R46, RZ, RZ, R72 ;  /* 0x000000ffff2e9224 */ /* 0x002fc600078e0048 */
[----:B------:R-:W-:Y:S01]  /*17d10*/  STL [R1+0x2a0], R72 ;  /* 0x0002a04801007387 */ /* 0x000fe20000100800 */
[----:B------:R-:W-:-:S04]  /*17d20*/  IMAD.X R76, R88, 0x1, R76, P2 ;  /* 0x00000001584c7824 */ /* 0x000fc800010e064c */
[----:B------:R-:W-:Y:S01]  /*17d30*/  @!P1 IMAD.MOV.U32 R47, RZ, RZ, R76 ;  /* 0x000000ffff2f9224 */ /* 0x000fe200078e004c */
[----:B------:R0:W-:Y:S04]  /*17d40*/  STL [R1+0x29c], R76 ;  /* 0x00029c4c01007387 */ /* 0x0001e80000100800 */
[----:B0-----:R-:W2:Y:S04]  /*17d50*/  LDL.LU R76, [R1+0x35c] ;  /* 0x00035c00014c7983 */ /* 0x001ea80000300800 */
[----:B------:R-:W2:Y:S01]  /*17d60*/  LDL.LU R72, [R1+0x360] ;  /* 0x0003600001487983 */ /* 0x000ea20000300800 */
[----:B------:R-:W-:-:S03]  /*17d70*/  IADD3 R0, P2, PT, R4, R0, RZ ;  /* 0x0000000004007210 */ /* 0x000fc60007f5e0ff */
[----:B------:R0:W-:Y:S02]  /*17d80*/  STS.U8 [R68+UR9+0x4d00], R51 ;  /* 0x004d003344007988 */ /* 0x0001e40008000009 */
[----:B------:R-:W-:Y:S02]  /*17d90*/  IMAD.X R78, R88, 0x1, R78, P2 ;  /* 0x00000001584e7824 */ /* 0x000fe400010e064e */
[----:B------:R1:W-:Y:S01]  /*17da0*/  STS.U8 [R68+UR9+0x5100], R52 ;  /* 0x0051003444007988 */ /* 0x0003e20008000009 */
[----:B0-----:R-:W-:-:S03]  /*17db0*/  PRMT R51, RZ, 0x7610, R51 ;  /* 0x00007610ff337816 */ /* 0x001fc60000000033 */
[----:B------:R0:W-:Y:S01]  /*17dc0*/  STL [R1+0x2e0], R0 ;  /* 0x0002e00001007387 */ /* 0x0001e20000100800 */
[----:B-1----:R-:W-:-:S03]  /*17dd0*/  PRMT R52, RZ, 0x7610, R52 ;  /* 0x00007610ff347816 */ /* 0x002fc60000000034 */
[----:B------:R1:W2:Y:S04]  /*17de0*/  @!P1 LDG.E.U8 R51, desc[UR18][R46.64] ;  /* 0x000000122e339981 */ /* 0x0002a8000c1e1100 */
[----:B------:R-:W-:Y:S01]  /*17df0*/  STL [R1+0x2dc], R78 ;  /* 0x0002dc4e01007387 */ /* 0x000fe20000100800 */
[----:B-1----:R-:W-:Y:S02]  /*17e00*/  @!P1 IMAD.MOV.U32 R46, RZ, RZ, R0 ;  /* 0x000000ffff2e9224 */ /* 0x002fe400078e0000 */
[----:B------:R-:W-:Y:S01]  /*17e10*/  @!P1 IMAD.MOV.U32 R47, RZ, RZ, R78 ;  /* 0x000000ffff2f9224 */ /* 0x000fe200078e004e */
[----:B0-----:R-:W2:Y:S04]  /*17e20*/  LDL.LU R0, [R1+0x3a0] ;  /* 0x0003a00001007983 */ /* 0x001ea80000300800 */
[----:B------:R0:W-:Y:S04]  /*17e30*/  STS.U8 [R68+UR9+0x5500], R53 ;  /* 0x0055003544007988 */ /* 0x0001e80008000009 */
[----:B------:R1:W2:Y:S01]  /*17e40*/  @!P1 LDG.E.U8 R52, desc[UR18][R46.64] ;  /* 0x000000122e349981 */ /* 0x0002a2000c1e1100 */
[----:B0-----:R-:W-:-:S02]  /*17e50*/  PRMT R53, RZ, 0x7610, R53 ;  /* 0x00007610ff357816 */ /* 0x001fc40000000035 */
[----:B----4-:R-:W-:-:S05]  /*17e60*/  IADD3 R71, P2, PT, R4, R71, RZ ;  /* 0x0000004704477210 */ /* 0x010fca0007f5e0ff */
[----:B---3--:R-:W-:Y:S01]  /*17e70*/  IMAD.X R77, R88, 0x1, R77, P2 ;  /* 0x00000001584d7824 */ /* 0x008fe200010e064d */
[----:B------:R-:W-:Y:S01]  /*17e80*/  STL [R1+0x320], R71 ;  /* 0x0003204701007387 */ /* 0x000fe20000100800 */
[----:B-1----:R-:W-:Y:S02]  /*17e90*/  @!P1 IMAD.MOV.U32 R46, RZ, RZ, R71 ;  /* 0x000000ffff2e9224 */ /* 0x002fe400078e0047 */
[----:B------:R-:W-:Y:S01]  /*17ea0*/  @!P1 IMAD.MOV.U32 R47, RZ, RZ, R77 ;  /* 0x000000ffff2f9224 */ /* 0x000fe200078e004d */
[----:B------:R0:W-:Y:S04]  /*17eb0*/  STL [R1+0x31c], R77 ;  /* 0x00031c4d01007387 */ /* 0x0001e80000100800 */
[----:B------:R1:W3:Y:S04]  /*17ec0*/  @!P1 LDG.E.U8 R53, desc[UR18][R46.64] ;  /* 0x000000122e359981 */ /* 0x0002e8000c1e1100 */
[----:B0-----:R-:W4:Y:S04]  /*17ed0*/  LDL.LU R77, [R1+0x39c] ;  /* 0x00039c00014d7983 */ /* 0x001f280000300800 */
[----:B------:R-:W3:Y:S01]  /*17ee0*/  LDL.LU R71, [R1+0x3d0] ;  /* 0x0003d00001477983 */ /* 0x000ee20000300800 */
[----:B--2---:R-:W-:-:S05]  /*17ef0*/  IADD3 R72, P2, PT, R4, R72, RZ ;  /* 0x0000004804487210 */ /* 0x004fca0007f5e0ff */
[----:B------:R-:W-:Y:S01]  /*17f00*/  IMAD.X R76, R88, 0x1, R76, P2 ;  /* 0x00000001584c7824 */ /* 0x000fe200010e064c */
[----:B------:R-:W-:Y:S03]  /*17f10*/  STL [R1+0x360], R72 ;  /* 0x0003604801007387 */ /* 0x000fe60000100800 */
[----:B-1----:R-:W-:Y:S01]  /*17f20*/  @!P1 IMAD.MOV.U32 R47, RZ, RZ, R76 ;  /* 0x000000ffff2f9224 */ /* 0x002fe200078e004c */
[----:B------:R0:W-:Y:S04]  /*17f30*/  STL [R1+0x35c], R76 ;  /* 0x00035c4c01007387 */ /* 0x0001e80000100800 */
[----:B0-----:R-:W2:Y:S01]  /*17f40*/  LDL.LU R76, [R1+0x204] ;  /* 0x00020400014c7983 */ /* 0x001ea20000300800 */
[----:B------:R-:W-:-:S03]  /*17f50*/  @!P1 IMAD.MOV.U32 R46, RZ, RZ, R72 ;  /* 0x000000ffff2e9224 */ /* 0x000fc600078e0048 */
[----:B------:R0:W-:Y:S04]  /*17f60*/  STS.U8 [R68+UR9+0x5900], R58 ;  /* 0x0059003a44007988 */ /* 0x0001e80008000009 */
[----:B------:R-:W2:Y:S04]  /*17f70*/  LDL.LU R78, [R1+0x224] ;  /* 0x00022400014e7983 */ /* 0x000ea80000300800 */
[----:B------:R-:W2:Y:S01]  /*17f80*/  LDL.LU R72, [R1+0x228] ;  /* 0x0002280001487983 */ /* 0x000ea20000300800 */
[----:B------:R-:W-:Y:S02]  /*17f90*/  IADD3 R0, P2, PT, R4, R0, RZ ;  /* 0x0000000004007210 */ /* 0x000fe40007f5e0ff */
[----:B0-----:R-:W-:Y:S01]  /*17fa0*/  PRMT R58, RZ, 0x7610, R58 ;  /* 0x00007610ff3a7816 */ /* 0x001fe2000000003a */
[----:B------:R0:W-:Y:S04]  /*17fb0*/  STS.U8 [R68+UR9+0x5d00], R57 ;  /* 0x005d003944007988 */ /* 0x0001e80008000009 */
[----:B------:R-:W-:Y:S04]  /*17fc0*/  STL [R1+0x3a0], R0 ;  /* 0x0003a00001007387 */ /* 0x000fe80000100800 */
[----:B------:R1:W2:Y:S01]  /*17fd0*/  @!P1 LDG.E.U8 R58, desc[UR18][R46.64] ;  /* 0x000000122e3a9981 */ /* 0x0002a2000c1e1100 */
[----:B0-----:R-:W-:Y:S01]  /*17fe0*/  PRMT R57, RZ, 0x7610, R57 ;  /* 0x00007610ff397816 */ /* 0x001fe20000000039 */
[----:B-1----:R-:W-:-:S02]  /*17ff0*/  @!P1 IMAD.MOV.U32 R46, RZ, RZ, R0 ;  /* 0x000000ffff2e9224 */ /* 0x002fc400078e0000 */
[----:B----4-:R-:W-:Y:S01]  /*18000*/  IMAD.X R77, R88, 0x1, R77, P2 ;  /* 0x00000001584d7824 */ /* 0x010fe200010e064d */
[----:B---3--:R-:W-:-:S04]  /*18010*/  IADD3 R71, P2, PT, R4, R71, RZ ;  /* 0x0000004704477210 */ /* 0x008fc80007f5e0ff */
[----:B------:R0:W-:Y:S01]  /*18020*/  STL [R1+0x39c], R77 ;  /* 0x00039c4d01007387 */ /* 0x0001e20000100800 */
[----:B------:R-:W-:-:S05]  /*18030*/  @!P1 IMAD.MOV.U32 R47, RZ, RZ, R77 ;  /* 0x000000ffff2f9224 */ /* 0x000fca00078e004d */
[----:B------:R1:W3:Y:S04]  /*18040*/  @!P1 LDG.E.U8 R57, desc[UR18][R46.64] ;  /* 0x000000122e399981 */ /* 0x0002e8000c1e1100 */
[----:B0-----:R-:W4:Y:S04]  /*18050*/  LDL.LU R77, [R1+0x264] ;  /* 0x00026400014d7983 */ /* 0x001f280000300800 */
[----:B------:R-:W3:Y:S01]  /*18060*/  LDL.LU R0, [R1+0x268] ;  /* 0x0002680001007983 */ /* 0x000ee20000300800 */
[----:B-1----:R-:W-:-:S03]  /*18070*/  @!P1 IMAD.MOV.U32 R46, RZ, RZ, R71 ;  /* 0x000000ffff2e9224 */ /* 0x002fc600078e0047 */
[----:B------:R-:W-:Y:S01]  /*18080*/  STL [R1+0x3d0], R71 ;  /* 0x0003d04701007387 */ /* 0x000fe20000100800 */
[----:B--2---:R-:W-:-:S04]  /*18090*/  IMAD.X R76, R88, 0x1, R76, P2 ;  /* 0x00000001584c7824 */ /* 0x004fc800010e064c */
        /* <DEDUP_REMOVED lines=13> */
[----:B------:R-:W-:Y:S01]  /*18170*/  PRMT R59, RZ, 0x7610, R59 ;  /* 0x00007610ff3b7816 */ /* 0x000fe2000000003b */
[----:B-1----:R-:W-:Y:S02]  /*18180*/  @!P1 IMAD.MOV.U32 R46, RZ, RZ, R72 ;  /* 0x000000ffff2e9224 */ /* 0x002fe400078e0048 */
[----:B------:R-:W-:Y:S01]  /*18190*/  @!P1 IMAD.MOV.U32 R47, RZ, RZ, R78 ;  /* 0x000000ffff2f9224 */ /* 0x000fe200078e004e */
[----:B0-----:R-:W2:Y:S04]  /*181a0*/  LDL.LU R72, [R1+0x2e8] ;  /* 0x0002e80001487983 */ /* 0x001ea80000300800 */
[----:B------:R0:W2:Y:S01]  /*181b0*/  @!P1 LDG.E.U8 R55, desc[UR18][R46.64] ;  /* 0x000000122e379981 */ /* 0x0000a2000c1e1100 */
[----:B---3--:R-:W-:-:S05]  /*181c0*/  IADD3 R0, P2, PT, R4, R0, RZ ;  /* 0x0000000004007210 */ /* 0x008fca0007f5e0ff */
[----:B----4-:R-:W-:Y:S01]  /*181d0*/  IMAD.X R77, R88, 0x1, R77, P2 ;  /* 0x00000001584d7824 */ /* 0x010fe200010e064d */
[----:B------:R-:W-:Y:S01]  /*181e0*/  STL [R1+0x268], R0 ;  /* 0x0002680001007387 */ /* 0x000fe20000100800 */
[----:B0-----:R-:W-:Y:S02]  /*181f0*/  @!P1 IMAD.MOV.U32 R46, RZ, RZ, R0 ;  /* 0x000000ffff2e9224 */ /* 0x001fe400078e0000 */
[----:B------:R-:W-:Y:S01]  /*18200*/  @!P1 IMAD.MOV.U32 R47, RZ, RZ, R77 ;  /* 0x000000ffff2f9224 */ /* 0x000fe200078e004d */
[----:B------:R0:W-:Y:S04]  /*18210*/  STL [R1+0x264], R77 ;  /* 0x0002644d01007387 */ /* 0x0001e80000100800 */
[----:B------:R1:W3:Y:S04]  /*18220*/  @!P1 LDG.E.U8 R59, desc[UR18][R46.64] ;  /* 0x000000122e3b9981 */ /* 0x0002e8000c1e1100 */
[----:B0-----:R-:W4:Y:S04]  /*18230*/  LDL.LU R77, [R1+0x2e4] ;  /* 0x0002e400014d7983 */ /* 0x001f280000300800 */
[----:B------:R-:W3:Y:S01]  /*18240*/  LDL.LU R0, [R1+0x328] ;  /* 0x0003280001007983 */ /* 0x000ee20000300800 */
[----:B--2---:R-:W-:-:S05]  /*18250*/  IADD3 R71, P2, PT, R4, R71, RZ ;  /* 0x0000004704477210 */ /* 0x004fca0007f5e0ff */
[----:B------:R-:W-:Y:S01]  /*18260*/  IMAD.X R76, R88, 0x1, R76, P2 ;  /* 0x00000001584c7824 */ /* 0x000fe200010e064c */
[----:B------:R-:W-:Y:S01]  /*18270*/  STL [R1+0x2a8], R71 ;  /* 0x0002a84701007387 */ /* 0x000fe20000100800 */
[----:B-1----:R-:W-:Y:S02]  /*18280*/  @!P1 IMAD.MOV.U32 R46, RZ, RZ, R71 ;  /* 0x000000ffff2e9224 */ /* 0x002fe400078e0047 */
[----:B------:R-:W-:Y:S01]  /*18290*/  @!P1 IMAD.MOV.U32 R47, RZ, RZ, R76 ;  /* 0x000000ffff2f9224 */ /* 0x000fe200078e004c */
[----:B------:R0:W-:Y:S04]  /*182a0*/  STL [R1+0x2a4], R76 ;  /* 0x0002a44c01007387 */ /* 0x0001e80000100800 */
[----:B------:R-:W2:Y:S04]  /*182b0*/  LDL.LU R78, [R1+0x324] ;  /* 0x00032400014e7983 */ /* 0x000ea80000300800 */
[----:B0-----:R-:W2:Y:S04]  /*182c0*/  LDL.LU R76, [R1+0x364] ;  /* 0x00036400014c7983 */ /* 0x001ea80000300800 */
[----:B------:R-:W2:Y:S04]  /*182d0*/  LDL.LU R71, [R1+0x368] ;  /* 0x0003680001477983 */ /* 0x000ea80000300800 */
[----:B------:R0:W-:Y:S01]  /*182e0*/  STS.U8 [R68+UR9+0x6900], R62 ;  /* 0x0069003e44007988 */ /* 0x0001e20008000009 */
[----:B------:R-:W-:-:S02]  /*182f0*/  IADD3 R72, P2, PT, R4, R72, RZ ;  /* 0x0000004804487210 */ /* 0x000fc40007f5e0ff */
[----:B0-----:R-:W-:Y:S01]  /*18300*/  PRMT R62, RZ, 0x7610, R62 ;  /* 0x00007610ff3e7816 */ /* 0x001fe2000000003e */
[----:B------:R0:W-:Y:S04]  /*18310*/  STS.U8 [R68+UR9+0x6d00], R70 ;  /* 0x006d004644007988 */ /* 0x0001e80008000009 */
[----:B------:R-:W-:Y:S04]  /*18320*/  STL [R1+0x2e8], R72 ;  /* 0x0002e84801007387 */ /* 0x000fe80000100800 */
[----:B------:R1:W2:Y:S01]  /*18330*/  @!P1 LDG.E.U8 R62, desc[UR18][R46.64] ;  /* 0x000000122e3e9981 */ /* 0x0002a2000c1e1100 */
[----:B0-----:R-:W-:-:S03]  /*18340*/  PRMT R70, RZ, 0x7610, R70 ;  /* 0x00007610ff467816 */ /* 0x001fc60000000046 */
[----:B------:R-:W-:Y:S01]  /*18350*/  STS.U8 [R68+UR9+0x7100], R74 ;  /* 0x0071004a44007988 */ /* 0x000fe20008000009 */
[----:B-1----:R-:W-:-:S03]  /*18360*/  @!P1 IMAD.MOV.U32 R46, RZ, RZ, R72 ;  /* 0x000000ffff2e9224 */ /* 0x002fc600078e0048 */
[----:B------:R0:W-:Y:S02]  /*18370*/  STS.U8 [R68+UR9+0x7500], R73 ;  /* 0x0075004944007988 */ /* 0x0001e40008000009 */
[----:B0-----:R-:W-:Y:S01]  /*18380*/  PRMT R73, RZ, 0x7610, R73 ;  /* 0x00007610ff497816 */ /* 0x001fe20000000049 */
[----:B----4-:R-:W-:Y:S01]  /*18390*/  IMAD.X R77, R88, 0x1, R77, P2 ;  /* 0x00000001584d7824 */ /* 0x010fe200010e064d */
[----:B---3--:R-:W-:-:S04]  /*183a0*/  IADD3 R0, P2, PT, R4, R0, RZ ;  /* 0x0000000004007210 */ /* 0x008fc80007f5e0ff */
[----:B------:R0:W-:Y:S01]  /*183b0*/  STL [R1+0x2e4], R77 ;  /* 0x0002e44d01007387 */ /* 0x0001e20000100800 */
[----:B------:R-:W-:-:S05]  /*183c0*/  @!P1 IMAD.MOV.U32 R47, RZ, RZ, R77 ;  /* 0x000000ffff2f9224 */ /* 0x000fca00078e004d */
[----:B------:R1:W3:Y:S04]  /*183d0*/  @!P1 LDG.E.U8 R70, desc[UR18][R46.64] ;  /* 0x000000122e469981 */ /* 0x0002e8000c1e1100 */
[----:B0-----:R-:W4:Y:S04]  /*183e0*/  LDL.LU R77, [R1+0x3a4] ;  /* 0x0003a400014d7983 */ /* 0x001f280000300800 */
[----:B------:R-:W3:Y:S01]  /*183f0*/  LDL.LU R72, [R1+0x3a8] ;  /* 0x0003a80001487983 */ /* 0x000ee20000300800 */
[----:B--2---:R-:W-:-:S03]  /*18400*/  IMAD.X R78, R88, 0x1, R78, P2 ;  /* 0x00000001584e7824 */ /* 0x004fc600010e064e */
[----:B------:R0:W-:Y:S01]  /*18410*/  STL [R1+0x328], R0 ;  /* 0x0003280001007387 */ /* 0x0001e20000100800 */
[----:B-1----:R-:W-:Y:S02]  /*18420*/  @!P1 IMAD.MOV.U32 R46, RZ, RZ, R0 ;  /* 0x000000ffff2e9224 */ /* 0x002fe400078e0000 */
[----:B------:R-:W-:Y:S01]  /*18430*/  @!P1 IMAD.MOV.U32 R47, RZ, RZ, R78 ;  /* 0x000000ffff2f9224 */ /* 0x000fe200078e004e */
[----:B------:R-:W-:Y:S01]  /*18440*/  IADD3 R71, P2, PT, R4, R71, RZ ;  /* 0x0000004704477210 */ /* 0x000fe20007f5e0ff */
[----:B------:R-:W-:Y:S04]  /*18450*/  STL [R1+0x324], R78 ;  /* 0x0003244e01007387 */ /* 0x000fe80000100800 */
[----:B------:R-:W-:Y:S01]  /*18460*/  IMAD.X R76, R88, 0x1, R76, P2 ;  /* 0x00000001584c7824 */ /* 0x000fe200010e064c */
[----:B0-----:R-:W2:Y:S04]  /*18470*/  LDL.LU R0, [R1+0x3d4] ;  /* 0x0003d40001007983 */ /* 0x001ea80000300800 */
[----:B------:R0:W2:Y:S04]  /*18480*/  @!P1 LDG.E.U8 R73, desc[UR18][R46.64] ;  /* 0x000000122e499981 */ /* 0x0000a8000c1e1100 */
[----:B------:R1:W-:Y:S04]  /*18490*/  STL [R1+0x368], R71 ;  /* 0x0003684701007387 */ /* 0x0003e80000100800 */
[----:B------:R1:W-:Y:S01]  /*184a0*/  STL [R1+0x364], R76 ;  /* 0x0003644c01007387 */ /* 0x0003e20000100800 */
[----:B0-----:R-:W-:-:S03]  /*184b0*/  @!P1 IMAD.MOV.U32 R46, RZ, RZ, R71 ;  /* 0x000000ffff2e9224 */ /* 0x001fc600078e0047 */
[----:B-1----:R-:W2:Y:S01]  /*184c0*/  LDL.LU R71, [R1+0x208] ;  /* 0x0002080001477983 */ /* 0x002ea20000300800 */
[----:B------:R-:W-:-:S03]  /*184d0*/  @!P1 IMAD.MOV.U32 R47, RZ, RZ, R76 ;  /* 0x000000ffff2f9224 */ /* 0x000fc600078e004c */
[----:B------:R0:W-:Y:S04]  /*184e0*/  STS.U8 [R68+UR9+0x7900], R65 ;  /* 0x0079004144007988 */ /* 0x0001e80008000009 */
[----:B------:R-:W2:Y:S01]  /*184f0*/  LDL.LU R76, [R1+0x230] ;  /* 0x00023000014c7983 */ /* 0x000ea20000300800 */
[----:B0-----:R-:W-:-:S03]  /*18500*/  PRMT R65, RZ, 0x7610, R65 ;  /* 0x00007610ff417816 */ /* 0x001fc60000000041 */
[----:B------:R0:W-:Y:S04]  /*18510*/  STS.U8 [R68+UR9+0x7d00], R54 ;  /* 0x007d003644007988 */ /* 0x0001e80008000009 */
[----:B------:R1:W2:Y:S01]  /*18520*/  @!P1 LDG.E.U8 R65, desc[UR18][R46.64] ;  /* 0x000000122e419981 */ /* 0x0002a2000c1e1100 */
[----:B0-----:R-:W-:Y:S02]  /*18530*/  PRMT R54, RZ, 0x7610, R54 ;  /* 0x00007610ff367816 */ /* 0x001fe40000000036 */
[----:B---3--:R-:W-:-:S05]  /*18540*/  IADD3 R72, P2, PT, R4, R72, RZ ;  /* 0x0000004804487210 */ /* 0x008fca0007f5e0ff */
[----:B----4-:R-:W-:Y:S01]  /*18550*/  IMAD.X R77, R88, 0x1, R77, P2 ;  /* 0x00000001584d7824 */ /* 0x010fe200010e064d */
[----:B------:R0:W-:Y:S01]  /*18560*/  STL [R1+0x3a8], R72 ;  /* 0x0003a84801007387 */ /* 0x0001e20000100800 */
[----:B-1----:R-:W-:Y:S02]  /*18570*/  @!P1 IMAD.MOV.U32 R46, RZ, RZ, R72 ;  /* 0x000000ffff2e9224 */ /* 0x002fe400078e0048 */
[----:B------:R-:W-:Y:S01]  /*18580*/  @!P1 IMAD.MOV.U32 R47, RZ, RZ, R77 ;  /* 0x000000ffff2f9224 */ /* 0x000fe200078e004d */
[----:B------:R1:W-:Y:S04]  /*18590*/  STL [R1+0x3a4], R77 ;  /* 0x0003a44d01007387 */ /* 0x0003e80000100800 */
[----:B------:R-:W3:Y:S01]  /*185a0*/  LDL.LU R78, [R1+0x22c] ;  /* 0x00022c00014e7983 */ /* 0x000ee20000300800 */
[----:B--2---:R-:W-:-:S03]  /*185b0*/  IADD3 R0, P2, PT, R4, R0, RZ ;  /* 0x0000000004007210 */ /* 0x004fc60007f5e0ff */
[----:B0-----:R-:W2:Y:S04]  /*185c0*/  LDL.LU R72, [R1+0x270] ;  /* 0x0002700001487983 */ /* 0x001ea80000300800 */
[----:B------:R-:W-:Y:S04]  /*185d0*/  STL [R1+0x3d4], R0 ;  /* 0x0003d40001007387 */ /* 0x000fe80000100800 */
[----:B------:R0:W4:Y:S04]  /*185e0*/  @!P1 LDG.E.U8 R54, desc[UR18][R46.64] ;  /* 0x000000122e369981 */ /* 0x000128000c1e1100 */
[----:B-1----:R-:W4:Y:S01]  /*185f0*/  LDL.LU R77, [R1+0x26c] ;  /* 0x00026c00014d7983 */ /* 0x002f220000300800 */
[----:B------:R-:W-:-:S02]  /*18600*/  IMAD.X R71, R88, 0x1, R71, P2 ;  /* 0x0000000158477824 */ /* 0x000fc400010e0647 */
[----:B0-----:R-:W-:Y:S02]  /*18610*/  @!P1 IMAD.MOV.U32 R46, RZ, RZ, R0 ;  /* 0x000000ffff2e9224 */ /* 0x001fe400078e0000 */
[----:B------:R-:W-:Y:S01]  /*18620*/  @!P1 IMAD.MOV.U32 R47, RZ, RZ, R71 ;  /* 0x000000ffff2f9224 */ /* 0x000fe200078e0047 */
[----:B------:R0:W-:Y:S04]  /*18630*/  STL [R1+0x208], R71 ;  /* 0x0002084701007387 */ /* 0x0001e80000100800 */
[----:B0-----:R-:W4:Y:S04]  /*18640*/  LDL.LU R71, [R1+0x2ac] ;  /* 0x0002ac0001477983 */ /* 0x001f280000300800 */
[----:B------:R-:W4:Y:S01]  /*18650*/  LDL.LU R0, [R1+0x2b0] ;  /* 0x0002b00001007983 */ /* 0x000f220000300800 */
[----:B------:R-:W0:Y:S01]  /*18660*/  S2R R68, SR_TID.X ;  /* 0x0000000000447919 */ /* 0x000e220000002100 */
[----:B------:R-:W-:-:S02]  /*18670*/  IADD3 R76, P2, PT, R4, R76, RZ ;  /* 0x0000004c044c7210 */ /* 0x000fc40007f5e0ff */
[----:B------:R-:W-:-:S03]  /*18680*/  PRMT R74, RZ, 0x7610, R74 ;  /* 0x00007610ff4a7816 */ /* 0x000fc6000000004a */
[----:B------:R-:W-:Y:S04]  /*18690*/  STL [R1+0x230], R76 ;  /* 0x0002304c01007387 */ /* 0x000fe80000100800 */
[----:B------:R1:W4:Y:S02]  /*186a0*/  @!P1 LDG.E.U8 R74, desc[UR18][R46.64] ;  /* 0x000000122e4a9981 */ /* 0x000324000c1e1100 */
[----:B-1----:R-:W-:Y:S01]  /*186b0*/  @!P1 IMAD.MOV.U32 R46, RZ, RZ, R76 ;  /* 0x000000ffff2e9224 */ /* 0x002fe200078e004c */
[----:B0-----:R-:W-:-:S04]  /*186c0*/  LOP3.LUT R68, R68, 0x7f, RZ, 0xc0, !PT ;  /* 0x0000007f44447812 */ /* 0x001fc800078ec0ff */
[----:B------:R-:W-:-:S05]  /*186d0*/  LOP3.LUT R68, R68, 0x30, RZ, 0x3c, !PT ;  /* 0x0000003044447812 */ /* 0x000fca00078e3cff */
[----:B------:R-:W-:Y:S04]  /*186e0*/  STS.U8 [R68+UR9+0x4180], R86 ;  /* 0x0041805644007988 */ /* 0x000fe80008000009 */
[----:B------:R0:W-:Y:S02]  /*186f0*/  STS.U8 [R68+UR9+0x4580], R81 ;  /* 0x0045805144007988 */ /* 0x0001e40008000009 */
[----:B0-----:R-:W-:Y:S01]  /*18700*/  PRMT R81, RZ, 0x7610, R81 ;  /* 0x00007610ff517816 */ /* 0x001fe20000000051 */
[----:B---3--:R-:W-:Y:S01]  /*18710*/  IMAD.X R78, R88, 0x1, R78, P2 ;  /* 0x00000001584e7824 */ /* 0x008fe200010e064e */
[----:B--2---:R-:W-:-:S04]  /*18720*/  IADD3 R72, P2, PT, R4, R72, RZ ;  /* 0x0000004804487210 */ /* 0x004fc80007f5e0ff */
[----:B------:R0:W-:Y:S01]  /*18730*/  STL [R1+0x22c], R78 ;  /* 0x00022c4e01007387 */ /* 0x0001e20000100800 */
[----:B------:R-:W-:-:S05]  /*18740*/  @!P1 IMAD.MOV.U32 R47, RZ, RZ, R78 ;  /* 0x000000ffff2f9224 */ /* 0x000fca00078e004e */
[----:B------:R1:W2:Y:S04]  /*18750*/  @!P1 LDG.E.U8 R81, desc[UR18][R46.64] ;  /* 0x000000122e519981 */ /* 0x0002a8000c1e1100 */
[----:B0-----:R-:W3:Y:S01]  /*18760*/  LDL.LU R78, [R1+0x2ec] ;  /* 0x0002ec00014e7983 */ /* 0x001ee20000300800 */
[----:B----4-:R-:W-:-:S03]  /*18770*/  IMAD.X R77, R88, 0x1, R77, P2 ;  /* 0x00000001584d7824 */ /* 0x010fc600010e064d */
[----:B------:R-:W4:Y:S01]  /*18780*/  LDL.LU R76, [R1+0x2f0] ;  /* 0x0002f000014c7983 */ /* 0x000f220000300800 */
[----:B-1----:R-:W-:-:S03]  /*18790*/  @!P1 IMAD.MOV.U32 R46, RZ, RZ, R72 ;  /* 0x000000ffff2e9224 */ /* 0x002fc600078e0048 */
[----:B------:R0:W-:Y:S04]  /*187a0*/  STL [R1+0x270], R72 ;  /* 0x0002704801007387 */ /* 0x0001e80000100800 */
[----:B------:R1:W-:Y:S01]  /*187b0*/  STL [R1+0x26c], R77 ;  /* 0x00026c4d01007387 */ /* 0x0003e20000100800 */
[----:B------:R-:W-:-:S03]  /*187c0*/  @!P1 IMAD.MOV.U32 R47, RZ, RZ, R77 ;  /* 0x000000ffff2f9224 */ /* 0x000fc600078e004d */
[----:B0-----:R-:W2:Y:S01]  /*187d0*/  LDL.LU R72, [R1+0x330] ;  /* 0x0003300001487983 */ /* 0x001ea20000300800 */
[----:B------:R-:W-:-:S05]  /*187e0*/  IADD3 R0, P2, PT, R4, R0, RZ ;  /* 0x0000000004007210 */ /* 0x000fca0007f5e0ff */
[----:B------:R-:W-:Y:S01]  /*187f0*/  IMAD.X R71, R88, 0x1, R71, P2 ;  /* 0x0000000158477824 */ /* 0x000fe200010e0647 */
[----:B------:R-:W-:Y:S04]  /*18800*/  STL [R1+0x2b0], R0 ;  /* 0x0002b00001007387 */ /* 0x000fe80000100800 */
[----:B------:R-:W-:Y:S04]  /*18810*/  STL [R1+0x2ac], R71 ;  /* 0x0002ac4701007387 */ /* 0x000fe80000100800 */
[----:B-1----:R-:W2:Y:S04]  /*18820*/  LDL.LU R77, [R1+0x32c] ;  /* 0x00032c00014d7983 */ /* 0x002ea80000300800 */
[----:B------:R0:W-:Y:S04]  /*18830*/  STS.U8 [R68+UR9+0x4980], R83 ;  /* 0x0049805344007988 */ /* 0x0001e80008000009 */
[----:B------:R1:W-:Y:S01]  /*18840*/  STS.U8 [R68+UR9+0x4d80], R85 ;  /* 0x004d805544007988 */ /* 0x0003e20008000009 */
[----:B0-----:R-:W-:-:S02]  /*18850*/  PRMT R83, RZ, 0x7610, R83 ;  /* 0x00007610ff537816 */ /* 0x001fc40000000053 */
[----:B-1----:R-:W-:-:S04]  /*18860*/  PRMT R85, RZ, 0x7610, R85 ;  /* 0x00007610ff557816 */ /* 0x002fc80000000055 */
[----:B------:R0:W2:Y:S04]  /*18870*/  @!P1 LDG.E.U8 R83, desc[UR18][R46.64] ;  /* 0x000000122e539981 */ /* 0x0000a8000c1e1100 */
[----:B------:R1:W-:Y:S01]  /*18880*/  STS.U8 [R68+UR9+0x5180], R87 ;  /* 0x0051805744007988 */ /* 0x0003e20008000009 */
[----:B0-----:R-:W-:Y:S02]  /*18890*/  @!P1 IMAD.MOV.U32 R47, RZ, RZ, R71 ;  /* 0x000000ffff2f9224 */ /* 0x001fe400078e0047 */
[----:B------:R-:W-:Y:S01]  /*188a0*/  @!P1 IMAD.MOV.U32 R46, RZ, RZ, R0 ;  /* 0x000000ffff2e9224 */ /* 0x000fe200078e0000 */
[----:B------:R-:W2:Y:S04]  /*188b0*/  LDL.LU R71, [R1+0x36c] ;  /* 0x00036c0001477983 */ /* 0x000ea80000300800 */
[----:B------:R-:W2:Y:S01]  /*188c0*/  LDL.LU R0, [R1+0x370] ;  /* 0x0003700001007983 */ /* 0x000ea20000300800 */
[----:B-1----:R-:W-:-:S03]  /*188d0*/  PRMT R87, RZ, 0x7610, R87 ;  /* 0x00007610ff577816 */ /* 0x002fc60000000057 */
[----:B------:R0:W2:Y:S01]  /*188e0*/  @!P1 LDG.E.U8 R85, desc[UR18][R46.64] ;  /* 0x000000122e559981 */ /* 0x0000a2000c1e1100 */
[----:B------:R-:W-:Y:S01]  /*188f0*/  IMAD.MOV.U32 R90, RZ, RZ, R84 ;  /* 0x000000ffff5a7224 */ /* 0x000fe200078e0054 */
[----:B----4-:R-:W-:-:S05]  /*18900*/  IADD3 R76, P2, PT, R4, R76, RZ ;  /* 0x0000004c044c7210 */ /* 0x010fca0007f5e0ff */
[----:B---3--:R-:W-:Y:S01]  /*18910*/  IMAD.X R78, R88, 0x1, R78, P2 ;  /* 0x00000001584e7824 */ /* 0x008fe200010e064e */
[----:B------:R1:W-:Y:S01]  /*18920*/  STL [R1+0x2f0], R76 ;  /* 0x0002f04c01007387 */ /* 0x0003e20000100800 */
[----:B0-----:R-:W-:Y:S02]  /*18930*/  @!P1 IMAD.MOV.U32 R46, RZ, RZ, R76 ;  /* 0x000000ffff2e9224 */ /* 0x001fe400078e004c */
[----:B------:R-:W-:Y:S01]  /*18940*/  @!P1 IMAD.MOV.U32 R47, RZ, RZ, R78 ;  /* 0x000000ffff2f9224 */ /* 0x000fe200078e004e */
[----:B--2---:R-:W-:Y:S01]  /*18950*/  IADD3 R72, P2, PT, R4, R72, RZ ;  /* 0x0000004804487210 */ /* 0x004fe20007f5e0ff */
[----:B------:R-:W-:Y:S04]  /*18960*/  STL [R1+0x2ec], R78 ;  /* 0x0002ec4e01007387 */ /* 0x000fe80000100800 */
[----:B-1----:R-:W2:Y:S04]  /*18970*/  LDL.LU R76, [R1+0x3b0] ;  /* 0x0003b000014c7983 */ /* 0x002ea80000300800 */
[----:B------:R-:W3:Y:S04]  /*18980*/  LDL.LU R84, [R1+0x70] ;  /* 0x0000700001547983 */ /* 0x000ee80000300800 */
[----:B------:R-:W4:Y:S04]  /*18990*/  LDL.LU R86, [R1+0x50] ;  /* 0x0000500001567983 */ /* 0x000f280000300800 */
[----:B------:R0:W4:Y:S01]  /*189a0*/  @!P1 LDG.E.U8 R87, desc[UR18][R46.64] ;  /* 0x000000122e579981 */ /* 0x000122000c1e1100 */
[----:B------:R-:W-:-:S03]  /*189b0*/  IMAD.X R77, R88, 0x1, R77, P2 ;  /* 0x00000001584d7824 */ /* 0x000fc600010e064d */
[----:B------:R-:W-:Y:S04]  /*189c0*/  STL [R1+0x330], R72 ;  /* 0x0003304801007387 */ /* 0x000fe80000100800 */
[----:B------:R1:W-:Y:S01]  /*189d0*/  STL [R1+0x32c], R77 ;  /* 0x00032c4d01007387 */ /* 0x0003e20000100800 */
[----:B0-----:R-:W-:-:S03]  /*189e0*/  @!P1 IMAD.MOV.U32 R47, RZ, RZ, R77 ;  /* 0x000000ffff2f9224 */ /* 0x001fc600078e004d */
[----:B-1----:R-:W4:Y:S01]  /*189f0*/  LDL.LU R77, [R1+0x3ac] ;  /* 0x0003ac00014d7983 */ /* 0x002f220000300800 */
[----:B------:R-:W-:-:S03]  /*18a00*/  @!P1 IMAD.MOV.U32 R46, RZ, RZ, R72 ;  /* 0x000000ffff2e9224 */ /* 0x000fc600078e0048 */
[----:B------:R0:W-:Y:S04]  /*18a10*/  STS.U8 [R68+UR9+0x5580], R89 ;  /* 0x0055805944007988 */ /* 0x0001e80008000009 */
[----:B------:R1:W-:Y:S01]  /*18a20*/  STS.U8 [R68+UR9+0x5980], R91 ;  /* 0x0059805b44007988 */ /* 0x0003e20008000009 */
[----:B0-----:R-:W-:Y:S02]  /*18a30*/  PRMT R89, RZ, 0x7610, R89 ;  /* 0x00007610ff597816 */ /* 0x001fe40000000059 */
[----:B------:R-:W-:-:S04]  /*18a40*/  IADD3 R0, P2, PT, R4, R0, RZ ;  /* 0x0000000004007210 */ /* 0x000fc80007f5e0ff */
[----:B------:R0:W4:Y:S01]  /*18a50*/  @!P1 LDG.E.U8 R89, desc[UR18][R46.64] ;  /* 0x000000122e599981 */ /* 0x000122000c1e1100 */
[----:B------:R-:W-:Y:S01]  /*18a60*/  IMAD.X R71, R88, 0x1, R71, P2 ;  /* 0x0000000158477824 */ /* 0x000fe200010e0647 */
[----:B-1----:R-:W-:Y:S02]  /*18a70*/  PRMT R91, RZ, 0x7610, R91 ;  /* 0x00007610ff5b7816 */ /* 0x002fe4000000005b */
[----:B------:R-:W-:Y:S04]  /*18a80*/  STL [R1+0x370], R0 ;  /* 0x0003700001007387 */ /* 0x000fe80000100800 */
[----:B------:R1:W-:Y:S01]  /*18a90*/  STL [R1+0x36c], R71 ;  /* 0x00036c4701007387 */ /* 0x0003e20000100800 */
[----:B0-----:R-:W-:Y:S02]  /*18aa0*/  @!P1 IMAD.MOV.U32 R46, RZ, RZ, R0 ;  /* 0x000000ffff2e9224 */ /* 0x001fe400078e0000 */
[----:B------:R-:W-:Y:S01]  /*18ab0*/  @!P1 IMAD.MOV.U32 R47, RZ, RZ, R71 ;  /* 0x000000ffff2f9224 */ /* 0x000fe200078e0047 */
[----:B------:R-:W4:Y:S04]  /*18ac0*/  LDL.LU R72, [R1+0x6c8] ;  /* 0x0006c80001487983 */ /* 0x000f280000300800 */
[----:B------:R-:W4:Y:S04]  /*18ad0*/  LDL.LU R79, [R1+0x6b4] ;  /* 0x0006b400014f7983 */ /* 0x000f280000300800 */
[----:B-1----:R-:W4:Y:S04]  /*18ae0*/  LDL.LU R71, [R1+0x100] ;  /* 0x0001000001477983 */ /* 0x002f280000300800 */
[----:B------:R-:W4:Y:S04]  /*18af0*/  LDL.LU R0, [R1+0xe4] ;  /* 0x0000e40001007983 */ /* 0x000f280000300800 */
[----:B------:R0:W-:Y:S04]  /*18b00*/  STS.U8 [R68+UR9+0x5d80], R93 ;  /* 0x005d805d44007988 */ /* 0x0001e80008000009 */
[----:B------:R-:W4:Y:S04]  /*18b10*/  LDL.LU R78, [R1+0xc8] ;  /* 0x0000c800014e7983 */ /* 0x000f280000300800 */
[----:B------:R1:W4:Y:S01]  /*18b20*/  @!P1 LDG.E.U8 R91, desc[UR18][R46.64] ;  /* 0x000000122e5b9981 */ /* 0x000322000c1e1100 */
[----:B0-----:R-:W-:-:S03]  /*18b30*/  PRMT R93, RZ, 0x7610, R93 ;  /* 0x00007610ff5d7816 */ /* 0x001fc6000000005d */
[----:B------:R-:W4:Y:S04]  /*18b40*/  LDL.LU R92, [R1+0xac] ;  /* 0x0000ac00015c7983 */ /* 0x000f280000300800 */
[----:B------:R-:W-:Y:S01]  /*18b50*/  STS.U8 [R68+UR9+0x6180], R90 ;  /* 0x0061805a44007988 */ /* 0x000fe20008000009 */
[----:B--2---:R-:W-:-:S05]  /*18b60*/  IADD3 R76, P2, PT, R4, R76, RZ ;  /* 0x0000004c044c7210 */ /* 0x004fca0007f5e0ff */
[----:B-1----:R-:W-:Y:S01]  /*18b70*/  @!P1 IMAD.MOV.U32 R46, RZ, RZ, R76 ;  /* 0x000000ffff2e9224 */ /* 0x002fe200078e004c */
[----:B------:R0:W-:Y:S04]  /*18b80*/  STL [R1+0x3b0], R76 ;  /* 0x0003b04c01007387 */ /* 0x0001e80000100800 */
[----:B---3--:R-:W-:Y:S01]  /*18b90*/  STS.U8 [R68+UR9+0x6580], R84 ;  /* 0x0065805444007988 */ /* 0x008fe20008000009 */
[----:B----4-:R-:W-:-:S04]  /*18ba0*/  IMAD.X R77, R88, 0x1, R77, P2 ;  /* 0x00000001584d7824 */ /* 0x010fc800010e064d */
[----:B------:R-:W-:Y:S01]  /*18bb0*/  @!P1 IMAD.MOV.U32 R47, RZ, RZ, R77 ;  /* 0x000000ffff2f9224 */ /* 0x000fe200078e004d */
[----:B------:R1:W-:Y:S04]  /*18bc0*/  STL [R1+0x3ac], R77 ;  /* 0x0003ac4d01007387 */ /* 0x0003e80000100800 */
[----:B0-----:R-:W2:Y:S04]  /*18bd0*/  LDL.LU R76, [R1+0x6c] ;  /* 0x00006c00014c7983 */ /* 0x001ea80000300800 */
[----:B------:R0:W3:Y:S04]  /*18be0*/  @!P1 LDG.E.U8 R93, desc[UR18][R46.64] ;  /* 0x000000122e5d9981 */ /* 0x0000e8000c1e1100 */
[----:B-1----:R-:W4:Y:S04]  /*18bf0*/  LDL.LU R77, [R1+0x4c] ;  /* 0x00004c00014d7983 */ /* 0x002f280000300800 */
[----:B------:R-:W2:Y:S04]  /*18c00*/  LDL.LU R88, [R1+0x28] ;  /* 0x0000280001587983 */ /* 0x000ea80000300800 */
[----:B------:R-:W2:Y:S04]  /*18c10*/  LDL.LU R46, [R1+0x11c] ;  /* 0x00011c00012e7983 */ /* 0x000ea80000300800 */
[----:B------:R-:W2:Y:S04]  /*18c20*/  LDL.LU R47, [R1+0x8c] ;  /* 0x00008c00012f7983 */ /* 0x000ea80000300800 */
[----:B------:R-:W2:Y:S04]  /*18c30*/  LDL.LU R90, [R1+0x4] ;  /* 0x00000400015a7983 */ /* 0x000ea80000300800 */
[----:B------:R-:W2:Y:S04]  /*18c40*/  LDL.LU R84, [R1+0x84c] ;  /* 0x00084c0001547983 */ /* 0x000ea80000300800 */
[----:B------:R-:W-:Y:S04]  /*18c50*/  STS.U8 [R68+UR9+0x6980], R86 ;  /* 0x0069805644007988 */ /* 0x000fe80008000009 */
[----:B--2---:R-:W-:Y:S04]  /*18c60*/  STS.U8 [R68+UR9+0x6d80], R84 ;  /* 0x006d805444007988 */ /* 0x004fe80008000009 */
[----:B------:R-:W-:Y:S04]  /*18c70*/  STS.U8 [R68+UR9+0x7180], R82 ;  /* 0x0071805244007988 */ /* 0x000fe80008000009 */
[----:B------:R-:W-:Y:S04]  /*18c80*/  STS.U8 [R68+UR9+0x7580], R80 ;  /* 0x0075805044007988 */ /* 0x000fe80008000009 */
[----:B------:R1:W-:Y:S02]  /*18c90*/  STS.U8 [R68+UR9+0x7980], R75 ;  /* 0x0079804b44007988 */ /* 0x0003e40008000009 */
[----:B-1----:R-:W-:-:S02]  /*18ca0*/  LOP3.LUT R75, R2, 0x30, RZ, 0x3c, !PT ;  /* 0x00000030024b7812 */ /* 0x002fc400078e3cff */
[----:B------:R-:W2:Y:S04]  /*18cb0*/  LDL.LU R68, [R1+0x6c4] ;  /* 0x0006c40001447983 */ /* 0x000ea80000300800 */
[----:B------:R-:W2:Y:S04]  /*18cc0*/  LDL.LU R86, [R1+0x6b0] ;  /* 0x0006b00001567983 */ /* 0x000ea80000300800 */
[----:B------:R-:W2:Y:S04]  /*18cd0*/  LDL.LU R82, [R1+0x69c] ;  /* 0x00069c0001527983 */ /* 0x000ea80000300800 */
[----:B------:R-:W2:Y:S04]  /*18ce0*/  LDL.LU R84, [R1+0x118] ;  /* 0x0001180001547983 */ /* 0x000ea80000300800 */
[----:B------:R1:W-:Y:S04]  /*18cf0*/  STS.U8 [R75+UR9+0x7d80], R66 ;  /* 0x007d80424b007988 */ /* 0x0003e80008000009 */
[----:B-1----:R-:W2:Y:S01]  /*18d00*/  LDL.LU R66, [R1+0x6a0] ;  /* 0x0006a00001427983 */ /* 0x002ea20000300800 */
[----:B------:R-:W-:-:S05]  /*18d10*/  LOP3.LUT R80, R2, 0x40, RZ, 0x3c, !PT ;  /* 0x0000004002507812 */ /* 0x000fca00078e3cff */
[----:B------:R1:W-:Y:S04]  /*18d20*/  STS.U8 [R80+UR9+0x4200], R72 ;  /* 0x0042004850007988 */ /* 0x0003e80008000009 */
[----:B------:R0:W-:Y:S04]  /*18d30*/  STS.U8 [R80+UR9+0x4600], R79 ;  /* 0x0046004f50007988 */ /* 0x0001e80008000009 */
[----:B-1----:R-:W3:Y:S04]  /*18d40*/  LDL.LU R72, [R1+0x848] ;  /* 0x0008480001487983 */ /* 0x002ee80000300800 */
[----:B0-----:R-:W3:Y:S04]  /*18d50*/  LDL.LU R79, [R1+0x844] ;  /* 0x00084400014f7983 */ /* 0x001ee80000300800 */
[----:B--2---:R-:W-:Y:S04]  /*18d60*/  STS.U8 [R80+UR9+0x4a00], R66 ;  /* 0x004a004250007988 */ /* 0x004fe80008000009 */
[----:B------:R-:W-:Y:S04]  /*18d70*/  STS.U8 [R80+UR9+0x4e00], R46 ;  /* 0x004e002e50007988 */ /* 0x000fe80008000009 */
[----:B------:R0:W-:Y:S04]  /*18d80*/  STS.U8 [R80+UR9+0x5200], R71 ;  /* 0x0052004750007988 */ /* 0x0001e80008000009 */
[----:B------:R1:W-:Y:S04]  /*18d90*/  STS.U8 [R80+UR9+0x5600], R0 ;  /* 0x0056000050007988 */ /* 0x0003e80008000009 */
[----:B------:R2:W-:Y:S04]  /*18da0*/  STS.U8 [R80+UR9+0x5a00], R78 ;  /* 0x005a004e50007988 */ /* 0x0005e80008000009 */
[----:B0-----:R-:W3:Y:S04]  /*18db0*/  LDL.LU R71, [R1+0xfc] ;  /* 0x0000fc0001477983 */ /* 0x001ee80000300800 */
[----:B-1----:R-:W3:Y:S04]  /*18dc0*/  LDL.LU R0, [R1+0xe0] ;  /* 0x0000e00001007983 */ /* 0x002ee80000300800 */
[----:B------:R0:W-:Y:S04]  /*18dd0*/  STS.U8 [R80+UR9+0x5e00], R92 ;  /* 0x005e005c50007988 */ /* 0x0001e80008000009 */
[----:B--2---:R-:W2:Y:S04]  /*18de0*/  LDL.LU R78, [R1+0xc4] ;  /* 0x0000c400014e7983 */ /* 0x004ea80000300800 */
[----:B0-----:R-:W2:Y:S04]  /*18df0*/  LDL.LU R92, [R1+0xa8] ;  /* 0x0000a800015c7983 */ /* 0x001ea80000300800 */
[----:B------:R0:W-:Y:S04]  /*18e00*/  STS.U8 [R80+UR9+0x6200], R47 ;  /* 0x0062002f50007988 */ /* 0x0001e80008000009 */
[----:B------:R-:W-:Y:S04]  /*18e10*/  STS.U8 [R80+UR9+0x6600], R76 ;  /* 0x0066004c50007988 */ /* 0x000fe80008000009 */
[----:B----4-:R-:W-:Y:S04]  /*18e20*/  STS.U8 [R80+UR9+0x6a00], R77 ;  /* 0x006a004d50007988 */ /* 0x010fe80008000009 */
[----:B------:R-:W-:Y:S04]  /*18e30*/  STS.U8 [R80+UR9+0x6e00], R88 ;  /* 0x006e005850007988 */ /* 0x000fe80008000009 */
[----:B------:R-:W-:Y:S04]  /*18e40*/  STS.U8 [R80+UR9+0x7200], R90 ;  /* 0x0072005a50007988 */ /* 0x000fe80008000009 */
[----:B0-----:R-:W4:Y:S04]  /*18e50*/  LDL.LU R47, [R1+0x20] ;  /* 0x00002000012f7983 */ /* 0x001f280000300800 */
[----:B---3--:R0:W-:Y:S04]  /*18e60*/  STS.U8 [R80+UR9+0x7600], R79 ;  /* 0x0076004f50007988 */ /* 0x0081e80008000009 */
[----:B------:R1:W-:Y:S04]  /*18e70*/  STS.U8 [R80+UR9+0x7a00], R72 ;  /* 0x007a004850007988 */ /* 0x0003e80008000009 */
[----:B------:R3:W-:Y:S04]  /*18e80*/  STS.U8 [R80+UR9+0x7e00], R64 ;  /* 0x007e004050007988 */ /* 0x0007e80008000009 */
[----:B0-----:R-:W4:Y:S04]  /*18e90*/  LDL.LU R79, [R1+0x68] ;  /* 0x00006800014f7983 */ /* 0x001f280000300800 */
[----:B-1----:R-:W4:Y:S04]  /*18ea0*/  LDL.LU R72, [R1+0x44] ;  /* 0x0000440001487983 */ /* 0x002f280000300800 */
[----:B---3--:R-:W3:Y:S01]  /*18eb0*/  LDL.LU R64, [R1+0x84] ;  /* 0x0000840001407983 */ /* 0x008ee20000300800 */
[----:B------:R-:W-:-:S03]  /*18ec0*/  LOP3.LUT R66, R2, 0x50, RZ, 0x3c, !PT ;  /* 0x0000005002427812 */ /* 0x000fc600078e3cff */
[----:B------:R-:W4:Y:S04]  /*18ed0*/  LDL.LU R2, [R1+0x6c0] ;  /* 0x0006c00001027983 */ /* 0x000f280000300800 */
[----:B------:R-:W4:Y:S04]  /*18ee0*/  LDL.LU R76, [R1+0x6ac] ;  /* 0x0006ac00014c7983 */ /* 0x000f280000300800 */
[----:B------:R-:W4:Y:S04]  /*18ef0*/  LDL.LU R77, [R1+0x698] ;  /* 0x00069800014d7983 */ /* 0x000f280000300800 */
[----:B------:R-:W4:Y:S04]  /*18f00*/  LDL.LU R88, [R1+0x114] ;  /* 0x0001140001587983 */ /* 0x000f280000300800 */
[----:B------:R0:W-:Y:S04]  /*18f10*/  STS.U8 [R66+UR9+0x4280], R68 ;  /* 0x0042804442007988 */ /* 0x0001e80008000009 */
[----:B------:R-:W4:Y:S04]  /*18f20*/  LDL.LU R90, [R1+0xf8] ;  /* 0x0000f800015a7983 */ /* 0x000f280000300800 */
[----:B------:R1:W-:Y:S04]  /*18f30*/  STS.U8 [R66+UR9+0x4680], R86 ;  /* 0x0046805642007988 */ /* 0x0003e80008000009 */
[----:B0-----:R-:W4:Y:S04]  /*18f40*/  LDL.LU R68, [R1+0xdc] ;  /* 0x0000dc0001447983 */ /* 0x001f280000300800 */
[----:B------:R0:W-:Y:S04]  /*18f50*/  STS.U8 [R66+UR9+0x4a80], R82 ;  /* 0x004a805242007988 */ /* 0x0001e80008000009 */
[----:B-1----:R-:W4:Y:S04]  /*18f60*/  LDL.LU R86, [R1+0xc0] ;  /* 0x0000c00001567983 */ /* 0x002f280000300800 */
[----:B------:R1:W-:Y:S04]  /*18f70*/  STS.U8 [R66+UR9+0x4e80], R84 ;  /* 0x004e805442007988 */ /* 0x0003e80008000009 */
[----:B0-----:R-:W4:Y:S04]  /*18f80*/  LDL.LU R82, [R1+0xa4] ;  /* 0x0000a40001527983 */ /* 0x001f280000300800 */
[----:B-1----:R-:W4:Y:S04]  /*18f90*/  LDL.LU R84, [R1+0x80] ;  /* 0x0000800001547983 */ /* 0x002f280000300800 */
[----:B------:R-:W4:Y:S04]  /*18fa0*/  LDL.LU R46, [R1+0x5c] ;  /* 0x00005c00012e7983 */ /* 0x000f280000300800 */
[----:B------:R0:W-:Y:S04]  /*18fb0*/  STS.U8 [R66+UR9+0x5280], R71 ;  /* 0x0052804742007988 */ /* 0x0001e80008000009 */
[----:B------:R1:W-:Y:S04]  /*18fc0*/  STS.U8 [R66+UR9+0x5680], R0 ;  /* 0x0056800042007988 */ /* 0x0003e80008000009 */
[----:B0-----:R-:W4:Y:S04]  /*18fd0*/  LDL.LU R71, [R1+0x840] ;  /* 0x0008400001477983 */ /* 0x001f280000300800 */
[----:B-1----:R0:W5:Y:S04]  /*18fe0*/  LDL.LU R0, [R1+0x83c] ;  /* 0x00083c0001007983 */ /* 0x0021680000300800 */
[----:B--2---:R1:W-:Y:S04]  /*18ff0*/  STS.U8 [R66+UR9+0x5a80], R78 ;  /* 0x005a804e42007988 */ /* 0x0043e80008000009 */
[----:B------:R2:W-:Y:S04]  /*19000*/  STS.U8 [R66+UR9+0x5e80], R92 ;  /* 0x005e805c42007988 */ /* 0x0005e80008000009 */
[----:B-1----:R-:W4:Y:S04]  /*19010*/  LDL.LU R78, [R1+0x838] ;  /* 0x00083800014e7983 */ /* 0x002f280000300800 */
[----:B--2---:R-:W2:Y:S04]  /*19020*/  LDL.LU R92, [R1+0x834] ;  /* 0x00083400015c7983 */ /* 0x004ea80000300800 */
[----:B---3--:R1:W-:Y:S04]  /*19030*/  STS.U8 [R66+UR9+0x6280], R64 ;  /* 0x0062804042007988 */ /* 0x0083e80008000009 */
[----:B----4-:R3:W-:Y:S04]  /*19040*/  STS.U8 [R66+UR9+0x6680], R79 ;  /* 0x0066804f42007988 */ /* 0x0107e80008000009 */
[----:B-1----:R-:W4:Y:S01]  /*19050*/  LDL.LU R64, [R1+0xbc] ;  /* 0x0000bc0001407983 */ /* 0x002f220000300800 */
[----:B---3--:R-:W1:Y:S03]  /*19060*/  S2R R79, SR_TID.X ;  /* 0x00000000004f7919 */ /* 0x008e660000002100 */
[----:B------:R3:W-:Y:S04]  /*19070*/  STS.U8 [R66+UR9+0x6a80], R72 ;  /* 0x006a804842007988 */ /* 0x0007e80008000009 */
[----:B------:R0:W-:Y:S04]  /*19080*/  STS.U8 [R66+UR9+0x6e80], R47 ;  /* 0x006e802f42007988 */ /* 0x0001e80008000009 */
[----:B---3--:R-:W3:Y:S01]  /*19090*/  LDL.LU R72, [R1+0x9c] ;  /* 0x00009c0001487983 */ /* 0x008ee20000300800 */
[----:B-1----:R-:W-:-:S04]  /*190a0*/  LOP3.LUT R79, R79, 0x7f, RZ, 0xc0, !PT ;  /* 0x0000007f4f4f7812 */ /* 0x002fc800078ec0ff */
[C---:B0-----:R-:W-:Y:S01]  /*190b0*/  LOP3.LUT R47, R79.reuse, 0x60, RZ, 0x3c, !PT ;  /* 0x000000604f2f7812 */ /* 0x041fe200078e3cff */
[----:B--2---:R0:W-:Y:S04]  /*190c0*/  STS.U8 [R66+UR9+0x7280], R92 ;  /* 0x0072805c42007988 */ /* 0x0041e80008000009 */
[----:B------:R1:W-:Y:S04]  /*190d0*/  STS.U8 [R66+UR9+0x7680], R78 ;  /* 0x0076804e42007988 */ /* 0x0003e80008000009 */
[----:B------:R2:W-:Y:S04]  /*190e0*/  STS.U8 [R66+UR9+0x7a80], R71 ;  /* 0x007a804742007988 */ /* 0x0005e80008000009 */
[----:B0-----:R-:W3:Y:S04]  /*190f0*/  LDL.LU R92, [R1+0xd8] ;  /* 0x0000d800015c7983 */ /* 0x001ee80000300800 */
[----:B-1----:R-:W3:Y:S04]  /*19100*/  LDL.LU R78, [R1+0xf4] ;  /* 0x0000f400014e7983 */ /* 0x002ee80000300800 */
[----:B--2---:R-:W2:Y:S04]  /*19110*/  LDL.LU R71, [R1+0x110] ;  /* 0x0001100001477983 */ /* 0x004ea80000300800 */
[----:B------:R0:W-:Y:S04]  /*19120*/  STS.U8 [R66+UR9+0x7e80], R63 ;  /* 0x007e803f42007988 */ /* 0x0001e80008000009 */
[----:B------:R1:W-:Y:S04]  /*19130*/  STS.U8 [R47+UR9+0x4300], R2 ;  /* 0x004300022f007988 */ /* 0x0003e80008000009 */
[----:B------:R4:W-:Y:S04]  /*19140*/  STS.U8 [R47+UR9+0x4700], R76 ;  /* 0x0047004c2f007988 */ /* 0x0009e80008000009 */
[----:B0-----:R-:W2:Y:S04]  /*19150*/  LDL.LU R63, [R1+0x694] ;  /* 0x00069400013f7983 */ /* 0x001ea80000300800 */
[----:B-1----:R0:W5:Y:S04]  /*19160*/  LDL.LU R2, [R1+0x830] ;  /* 0x0008300001027983 */ /* 0x0021680000300800 */
[----:B----4-:R-:W4:Y:S04]  /*19170*/  LDL.LU R76, [R1+0x82c] ;  /* 0x00082c00014c7983 */ /* 0x010f280000300800 */
[----:B------:R1:W-:Y:S04]  /*19180*/  STS.U8 [R47+UR9+0x4b00], R77 ;  /* 0x004b004d2f007988 */ /* 0x0003e80008000009 */
[----:B------:R0:W-:Y:S04]  /*19190*/  STS.U8 [R47+UR9+0x4f00], R88 ;  /* 0x004f00582f007988 */ /* 0x0001e80008000009 */
[----:B------:R0:W-:Y:S04]  /*191a0*/  STS.U8 [R47+UR9+0x5300], R90 ;  /* 0x0053005a2f007988 */ /* 0x0001e80008000009 */
[----:B-1----:R-:W2:Y:S04]  /*191b0*/  LDL.LU R77, [R1+0x828] ;  /* 0x00082800014d7983 */ /* 0x002ea80000300800 */
[----:B0-----:R-:W2:Y:S04]  /*191c0*/  LDL.LU R88, [R1+0x824] ;  /* 0x0008240001587983 */ /* 0x001ea80000300800 */
[----:B------:R-:W2:Y:S04]  /*191d0*/  LDL.LU R90, [R1+0x820] ;  /* 0x00082000015a7983 */ /* 0x000ea80000300800 */
[----:B------:R0:W-:Y:S04]  /*191e0*/  STS.U8 [R47+UR9+0x5700], R68 ;  /* 0x005700442f007988 */ /* 0x0001e80008000009 */
[----:B------:R1:W-:Y:S04]  /*191f0*/  STS.U8 [R47+UR9+0x5b00], R86 ;  /* 0x005b00562f007988 */ /* 0x0003e80008000009 */
[----:B------:R1:W-:Y:S04]  /*19200*/  STS.U8 [R47+UR9+0x5f00], R82 ;  /* 0x005f00522f007988 */ /* 0x0003e80008000009 */
[----:B0-----:R-:W2:Y:S04]  /*19210*/  LDL.LU R68, [R1+0x81c] ;  /* 0x00081c0001447983 */ /* 0x001ea80000300800 */
[----:B-1----:R-:W2:Y:S04]  /*19220*/  LDL.LU R86, [R1+0x818] ;  /* 0x0008180001567983 */ /* 0x002ea80000300800 */
[----:B------:R-:W2:Y:S04]  /*19230*/  LDL.LU R82, [R1+0x814] ;  /* 0x0008140001527983 */ /* 0x000ea80000300800 */
[----:B------:R0:W-:Y:S04]  /*19240*/  STS.U8 [R47+UR9+0x6300], R84 ;  /* 0x006300542f007988 */ /* 0x0001e80008000009 */
[----:B0-----:R-:W2:Y:S04]  /*19250*/  LDL.LU R84, [R1+0x810] ;  /* 0x0008100001547983 */ /* 0x001ea80000300800 */
[----:B------:R-:W-:Y:S04]  /*19260*/  STS.U8 [R47+UR9+0x6700], R46 ;  /* 0x0067002e2f007988 */ /* 0x000fe80008000009 */
[----:B--2---:R0:W-:Y:S04]  /*19270*/  STS.U8 [R47+UR9+0x6b00], R84 ;  /* 0x006b00542f007988 */ /* 0x0041e80008000009 */
[----:B------:R1:W-:Y:S04]  /*19280*/  STS.U8 [R47+UR9+0x6f00], R86 ;  /* 0x006f00562f007988 */ /* 0x0003e80008000009 */
[----:B------:R2:W-:Y:S04]  /*19290*/  STS.U8 [R47+UR9+0x7300], R90 ;  /* 0x0073005a2f007988 */ /* 0x0005e80008000009 */
[----:B0-----:R-:W3:Y:S04]  /*192a0*/  LDL.LU R84, [R1+0x80c] ;  /* 0x00080c0001547983 */ /* 0x001ee80000300800 */
[----:B-1----:R-:W3:Y:S04]  /*192b0*/  LDL.LU R86, [R1+0x808] ;  /* 0x0008080001567983 */ /* 0x002ee80000300800 */
[----:B--2---:R-:W2:Y:S04]  /*192c0*/  LDL.LU R90, [R1+0x6a4] ;  /* 0x0006a400015a7983 */ /* 0x004ea80000300800 */
[----:B------:R0:W-:Y:S04]  /*192d0*/  STS.U8 [R47+UR9+0x7700], R77 ;  /* 0x0077004d2f007988 */ /* 0x0001e80008000009 */
[----:B0-----:R-:W2:Y:S01]  /*192e0*/  LDL.LU R77, [R1+0x6bc] ;  /* 0x0006bc00014d7983 */ /* 0x001ea20000300800 */
[----:B------:R-:W-:-:S03]  /*192f0*/  LOP3.LUT R46, R79, 0x70, RZ, 0x3c, !PT ;  /* 0x000000704f2e7812 */ /* 0x000fc600078e3cff */
[----:B------:R-:W-:Y:S04]  /*19300*/  STS.U8 [R47+UR9+0x7b00], R69 ;  /* 0x007b00452f007988 */ /* 0x000fe80008000009 */
[----:B------:R-:W-:Y:S04]  /*19310*/  STS.U8 [R47+UR9+0x7f00], R61 ;  /* 0x007f003d2f007988 */ /* 0x000fe80008000009 */
[----:B--2---:R-:W-:Y:S04]  /*19320*/  STS.U8 [R46+UR9+0x4380], R77 ;  /* 0x0043804d2e007988 */ /* 0x004fe80008000009 */
[----:B------:R-:W-:Y:S04]  /*19330*/  STS.U8 [R46+UR9+0x4780], R90 ;  /* 0x0047805a2e007988 */ /* 0x000fe80008000009 */
[----:B------:R-:W-:Y:S04]  /*19340*/  STS.U8 [R46+UR9+0x4b80], R63 ;  /* 0x004b803f2e007988 */ /* 0x000fe80008000009 */
[----:B------:R-:W-:Y:S04]  /*19350*/  STS.U8 [R46+UR9+0x4f80], R71 ;  /* 0x004f80472e007988 */ /* 0x000fe80008000009 */
[----:B---3--:R-:W-:Y:S04]  /*19360*/  STS.U8 [R46+UR9+0x5380], R78 ;  /* 0x0053804e2e007988 */ /* 0x008fe80008000009 */
[----:B------:R-:W-:Y:S04]  /*19370*/  STS.U8 [R46+UR9+0x5780], R92 ;  /* 0x0057805c2e007988 */ /* 0x000fe80008000009 */
[----:B------:R-:W-:Y:S04]  /*19380*/  STS.U8 [R46+UR9+0x5b80], R64 ;  /* 0x005b80402e007988 */ /* 0x000fe80008000009 */
[----:B------:R-:W-:Y:S04]  /*19390*/  STS.U8 [R46+UR9+0x5f80], R72 ;  /* 0x005f80482e007988 */ /* 0x000fe80008000009 */
[----:B------:R0:W-:Y:S04]  /*193a0*/  STS.U8 [R46+UR9+0x6380], R86 ;  /* 0x006380562e007988 */ /* 0x0001e80008000009 */
[----:B------:R1:W-:Y:S04]  /*193b0*/  STS.U8 [R46+UR9+0x6780], R84 ;  /* 0x006780542e007988 */ /* 0x0003e80008000009 */
[----:B------:R2:W-:Y:S04]  /*193c0*/  STS.U8 [R46+UR9+0x6b80], R82 ;  /* 0x006b80522e007988 */ /* 0x0005e80008000009 */
[----:B0-----:R0:W5:Y:S04]  /*193d0*/  LDL.LU R86, [R1+0x804] ;  /* 0x0008040001567983 */ /* 0x0011680000300800 */
[----:B-1----:R0:W5:Y:S04]  /*193e0*/  LDL.LU R84, [R1+0x800] ;  /* 0x0008000001547983 */ /* 0x0021680000300800 */
[----:B--2---:R0:W5:Y:S04]  /*193f0*/  LDL.LU R82, [R1+0x7fc] ;  /* 0x0007fc0001527983 */ /* 0x0041680000300800 */
[----:B------:R1:W-:Y:S04]  /*19400*/  STS.U8 [R46+UR9+0x6f80], R68 ;  /* 0x006f80442e007988 */ /* 0x0003e80008000009 */
[----:B-1----:R0:W5:Y:S04]  /*19410*/  LDL.LU R68, [R1+0x7f8] ;  /* 0x0007f80001447983 */ /* 0x0021680000300800 */
[----:B------:R-:W-:Y:S04]  /*19420*/  STS.U8 [R46+UR9+0x7380], R88 ;  /* 0x007380582e007988 */ /* 0x000fe80008000009 */
[----:B----4-:R-:W-:Y:S04]  /*19430*/  STS.U8 [R46+UR9+0x7780], R76 ;  /* 0x0077804c2e007988 */ /* 0x010fe80008000009 */
[----:B------:R-:W-:Y:S04]  /*19440*/  STS.U8 [R46+UR9+0x7b80], R67 ;  /* 0x007b80432e007988 */ /* 0x000fe80008000009 */
[----:B------:R-:W-:Y:S01]  /*19450*/  STS.U8 [R46+UR9+0x7f80], R60 ;  /* 0x007f803c2e007988 */ /* 0x000fe20008000009 */
[----:B------:R-:W-:-:S03]  /*19460*/  LOP3.LUT R72, R79, 0x10, RZ, 0x3c, !PT ;  /* 0x000000104f487812 */ /* 0x000fc600078e3cff */
        /* <DEDUP_REMOVED lines=8> */
[----:B------:R0:W-:Y:S04]  /*194f0*/  STS.U8 [R72+UR9+0xa080], R14 ;  /* 0x00a0800e48007988 */ /* 0x0001e80008000009 */
[----:B------:R0:W-:Y:S01]  /*19500*/  STS.U8 [R72+UR9+0xa480], R15 ;  /* 0x00a4800f48007988 */ /* 0x0001e20008000009 */
[----:B-1----:R-:W-:-:S03]  /*19510*/  LOP3.LUT R79, R79, 0x20, RZ, 0x3c, !PT ;  /* 0x000000204f4f7812 */ /* 0x002fc600078e3cff */
[----:B------:R0:W-:Y:S04]  /*19520*/  STS.U8 [R72+UR9+0xa880], R16 ;  /* 0x00a8801048007988 */ /* 0x0001e80008000009 */
        /* <DEDUP_REMOVED lines=52> */
[----:B------:R0:W-:Y:S01]  /*19870*/  STS.U8 [R46+UR9+0xbb80], R93 ;  /* 0x00bb805d2e007988 */ /* 0x0001e20008000009 */
[----:B------:R1:W-:Y:S06]  /*19880*/  MEMBAR.ALL.CTA ;  /* 0x0000000000007992 */ /* 0x0003ec0000008000 */
[----:B-1----:R-:W1:Y:S01]  /*19890*/  FENCE.VIEW.ASYNC.S ;  /* 0x00000000000073c6 */ /* 0x002e620000000000 */
[----:B------:R-:W-:Y:S01]  /*198a0*/  ULEA UR6, UR11, UR9, 0x3 ;  /* 0x000000090b067291 */ /* 0x000fe2000f8e18ff */
[----:B------:R-:W-:-:S03]  /*198b0*/  UMOV UR4, UR5 ;  /* 0x0000000500047c82 */ /* 0x000fc60008000000 */
[----:B------:R-:W-:Y:S01]  /*198c0*/  UIADD3 UR6, UPT, UPT, UR6, 0xc000, URZ ;  /* 0x0000c00006067890 */ /* 0x000fe2000fffe0ff */
[----:B-1----:R-:W-:Y:S06]  /*198d0*/  BAR.SYNC.DEFER_BLOCKING 0x0 ;  /* 0x0000000000007b1d */ /* 0x002fec0000010000 */
[----:B0-----:R-:W-:Y:S05]  /*198e0*/  @P0 BRA `(.L_x_9) ;  /* 0x0000000000480947 */ /* 0x001fea0003800000 */
[----:B------:R-:W-:Y:S01]  /*198f0*/  UMOV UR13, 0x40004040 ;  /* 0x40004040000d7882 */ /* 0x000fe20000000000 */
[----:B------:R-:W-:Y:S01]  /*19900*/  UMOV UR15, 0x40004040 ;  /* 0x40004040000f7882 */ /* 0x000fe20000000000 */
[----:B------:R-:W-:Y:S01]  /*19910*/  UMOV UR16, 0x0 ;  /* 0x0000000000107882 */ /* 0x000fe20000000000 */
[----:B------:R-:W-:Y:S01]  /*19920*/  UMOV UR17, 0x8108010 ;  /* 0x0810801000117882 */ /* 0x000fe20000000000 */
[----:B------:R-:W-:Y:S01]  /*19930*/  UMOV UR32, 0x0 ;  /* 0x0000000000207882 */ /* 0x000fe20000000000 */
[----:B------:R-:W-:Y:S01]  /*19940*/  UMOV UR33, 0x8108010 ;  /* 0x0810801000217882 */ /* 0x000fe20000000000 */
[----:B------:R-:W-:Y:S01]  /*19950*/  UMOV UR34, 0x0 ;  /* 0x0000000000227882 */ /* 0x000fe20000000000 */
[----:B------:R-:W-:Y:S01]  /*19960*/  UMOV UR35, 0x8108010 ;  /* 0x0810801000237882 */ /* 0x000fe20000000000 */
[----:B------:R-:W-:Y:S01]  /*19970*/  UMOV UR7, URZ ;  /* 0x000000ff00077c82 */ /* 0x000fe20008000000 */
[----:B------:R0:W-:Y:S01]  /*19980*/  UTCQMMA gdesc[UR12], gdesc[UR14], tmem[UR8], tmem[UR16], idesc[UR17], UPT ;  /* 0x00ff100e0c0075ea */ /* 0x0001e2000b800308 */
        /* <DEDUP_REMOVED lines=8> */
.L_x_9:
[----:B------:R-:W2:Y:S04]  /*19a10*/  LDL R7, [R1+0x6f4] ;  /* 0x0006f40001077983 */ /* 0x000ea80000100800 */
[----:B------:R-:W2:Y:S01]  /*19a20*/  LDL.LU R6, [R1+0x6b8] ;  /* 0x0006b80001067983 */ /* 0x000ea20000300800 */
[----:B------:R-:W-:-:S04]  /*19a30*/  UIADD3 UR11, UPT, UPT, UR11, 0x1, URZ ;  /* 0x000000010b0b7890 */ /* 0x000fc8000fffe0ff */
[----:B------:R-:W-:-:S04]  /*19a40*/  UISETP.GT.AND UP1, UPT, UR11, 0x1, UPT ;  /* 0x000000010b00788c */ /* 0x000fc8000bf24270 */
[----:B0-----:R-:W-:Y:S02]  /*19a50*/  USEL UR5, URZ, 0x1, !UP1 ;  /* 0x00000001ff057887 */ /* 0x001fe4000c800000 */
[----:B------:R-:W-:Y:S02]  /*19a60*/  USEL UR11, UR11, URZ, !UP1 ;  /* 0x000000ff0b0b7287 */ /* 0x000fe4000c800000 */
[----:B------:R-:W-:Y:S01]  /*19a70*/  ULOP3.LUT UR5, UR4, UR5, URZ, 0x3c, !UPT ;  /* 0x0000000504057292 */ /* 0x000fe2000f8e3cff */
[----:B--2---:R-:W-:Y:S02]  /*19a80*/  ISETP.NE.U32.AND P1, PT, R6, R7, PT ;  /* 0x000000070600720c */ /* 0x004fe40003f25070 */
[----:B------:R-:W2:Y:S01]  /*19a90*/  LDL.LU R7, [R1+0x6cc] ;  /* 0x0006cc0001077983 */ /* 0x000ea20000300800 */
[----:B------:R-:W-:-:S03]  /*19aa0*/  IMAD.U32 R6, RZ, RZ, UR4 ;  /* 0x00000004ff067e24 */ /* 0x000fc6000f8e00ff */
[----:B--2---:R1:W-:Y:S07]  /*19ab0*/  STL [R1+0x6b8], R7 ;  /* 0x0006b80701007387 */ /* 0x0043ee0000100800 */
[----:B------:R-:W-:Y:S05]  /*19ac0*/  @P1 BRA `(.L_x_10) ;  /* 0xffffff5c00a81947 */ /* 0x000fea000383ffff */
.L_x_7:
[----:B-1----:R-:W1:Y:S01]  /*19ad0*/  LDC R7, c[0x0][0x3a0] ;  /* 0x0000e800ff077b82 */ /* 0x002e620000000800 */
[----:B------:R-:W2:Y:S01]  /*19ae0*/  LDCU UR7, c[0x0][0x3b8] ;  /* 0x00007700ff0777ac */ /* 0x000ea20008000800 */
[----:B------:R-:W3:Y:S01]  /*19af0*/  LDCU UR5, c[0x0][0x3b4] ;  /* 0x00007680ff0577ac */ /* 0x000ee20008000800 */
[----:B------:R-:W4:Y:S01]  /*19b00*/  LDCU.128 UR12, c[0x0][0x390] ;  /* 0x00007200ff0c77ac */ /* 0x000f220008000c00 */
[----:B--2--5:R-:W-:Y:S02]  /*19b10*/  IMAD R69, R68, UR7, RZ ;  /* 0x0000000744457c24 */ /* 0x024fe4000f8e02ff */
[----:B-1----:R-:W-:-:S05]  /*19b20*/  VIADD R7, R7, 0x7f ;  /* 0x0000007f07077836 */ /* 0x002fca0000000000 */
[----:B------:R-:W-:-:S13]  /*19b30*/  ISETP.GE.AND P0, PT, R7, 0x80, PT ;  /* 0x000000800700780c */ /* 0x000fda0003f06270 */
[----:B---34-:R-:W-:Y:S05]  /*19b40*/  @!P0 BRA `(.L_x_11) ;  /* 0x0000000000108947 */ /* 0x018fea0003800000 */
[----:B------:R-:W-:-:S06]  /*19b50*/  USHF.L.U32 UR4, UR4, 0x1f, URZ ;  /* 0x0000001f04047899 */ /* 0x000fcc00080006ff */
[----:B------:R-:W-:-:S04]  /*19b60*/  IMAD.U32 R0, RZ, RZ, UR4 ;  /* 0x00000004ff007e24 */ /* 0x000fc8000f8e00ff */
[----:B------:R-:W1:Y:S02]  /*19b70*/  SYNCS.PHASECHK.TRANS64.TRYWAIT P0, [UR6], R0 ;  /* 0x00000000ff0075a7 */ /* 0x000e640008001106 */
[----:B-1----:R-:W-:Y:S05]  /*19b80*/  @!P0 BRA `(.L_x_12) ;  /* 0x00000020007c8947 */ /* 0x002fea0003800000 */
.L_x_11:
[----:B------:R-:W-:Y:S06]  /*19b90*/  BAR.SYNC.DEFER_BLOCKING 0x0 ;  /* 0x0000000000007b1d */ /* 0x000fec0000010000 */
[----:B------:R-:W2:Y:S04]  /*19ba0*/  LDL.LU R2, [R1+0x6f8] ;  /* 0x0006f80001027983 */ /* 0x000ea80000300800 */
[----:B------:R-:W3:Y:S04]  /*19bb0*/  LDL.LU R72, [R1+0x744] ;  /* 0x0007440001487983 */ /* 0x000ee80000300800 */
[----:B------:R-:W4:Y:S04]  /*19bc0*/  LDL.LU R71, [R1+0x740] ;  /* 0x0007400001477983 */ /* 0x000f280000300800 */
[----:B------:R-:W5:Y:S01]  /*19bd0*/  LDL.LU R70, [R1+0x748] ;  /* 0x0007480001467983 */ /* 0x000f620000300800 */
[----:B------:R-:W-:Y:S01]  /*19be0*/  VIADD R74, R69, UR7 ;  /* 0x00000007454a7c36 */ /* 0x000fe20008000000 */
[----:B------:R-:W1:Y:S02]  /*19bf0*/  @!P3 SYNCS.CCTL.IV [UR9+0xc000] ;  /* 0x00c00000ff00b9b1 */ /* 0x000e640008000009 */
[----:B-1----:R-:W-:Y:S01]  /*19c00*/  BAR.SYNC.DEFER_BLOCKING 0x0 ;  /* 0x0000000000007b1d */ /* 0x002fe20000010000 */
[----:B0-----:R-:W-:-:S04]  /*19c10*/  VIADD R3, R74, UR7 ;  /* 0x000000074a037c36 */ /* 0x001fc80008000000 */
[----:B------:R-:W-:Y:S01]  /*19c20*/  VIADD R73, R3, UR7 ;  /* 0x0000000703497c36 */ /* 0x000fe20008000000 */
[----:B------:R-:W0:Y:S01]  /*19c30*/  LDTM.x64 R4, tmem[UR10] ;  /* 0x0000000a000479ee */ /* 0x000e220008340000 */
[----:B------:R-:W1:Y:S01]  /*19c40*/  @!P3 SYNCS.CCTL.IV [UR9+0xc008] ;  /* 0x00c00800ff00b9b1 */ /* 0x000e620008000009 */
[----:B------:R-:W-:Y:S01]  /*19c50*/  NOP ;  /* 0x0000000000007918 */ /* 0x000fe20000000000 */
[----:B0-----:R0:W-:Y:S04]  /*19c60*/  STL [R1+0x7fc], R66 ;  /* 0x0007fc4201007387 */ /* 0x0011e80000100800 */
[----:B------:R1:W-:Y:S04]  /*19c70*/  STL [R1+0x7f8], R67 ;  /* 0x0007f84301007387 */ /* 0x0003e80000100800 */
[----:B0-----:R-:W5:Y:S04]  /*19c80*/  LDL.LU R66, [R1+0x74c] ;  /* 0x00074c0001427983 */ /* 0x001f680000300800 */
[----:B-1----:R-:W5:Y:S04]  /*19c90*/  LDL.LU R67, [R1+0x754] ;  /* 0x0007540001437983 */ /* 0x002f680000300800 */
[----:B------:R-:W5:Y:S01]  /*19ca0*/  LDL.LU R91, [R1+0x750] ;  /* 0x00075000015b7983 */ /* 0x000f620000300800 */
[----:B------:R-:W-:-:S04]  /*19cb0*/  F2FP.SATFINITE.E4M3.F32.PACK_AB_MERGE_C R92, R5, R4, RZ ;  /* 0x00000004055c723e */ /* 0x000fc800048070ff */
[----:B------:R-:W-:-:S04]  /*19cc0*/  PRMT R93, R92, 0x9910, RZ ;  /* 0x000099105c5d7816 */ /* 0x000fc800000000ff */
[----:B------:R-:W-:Y:S02]  /*19cd0*/  SHF.R.S32.HI R93, RZ, 0x8, R93 ;  /* 0x00000008ff5d7819 */ /* 0x000fe4000001145d */
[C---:B--2---:R-:W-:Y:S01]  /*19ce0*/  ISETP.GE.AND P0, PT, R2.reuse, UR14, PT ;  /* 0x0000000e02007c0c */ /* 0x044fe2000bf06270 */
[----:B------:R-:W-:-:S03]  /*19cf0*/  IMAD R2, R2, UR5, RZ ;  /* 0x0000000502027c24 */ /* 0x000fc6000f8e02ff */
[----:B---3--:R-:W-:Y:S02]  /*19d00*/  ISETP.LT.AND P1, PT, R72, UR15, !P0 ;  /* 0x0000000f48007c0c */ /* 0x008fe4000c721270 */
[----:B------:R-:W-:Y:S02]  /*19d10*/  IADD3 R0, P4, PT, R2, UR12, RZ ;  /* 0x0000000c02007c10 */ /* 0x000fe4000ff9e0ff */
[----:B----4-:R-:W-:Y:S01]  /*19d20*/  ISETP.LT.AND P2, PT, R71, UR15, !P0 ;  /* 0x0000000f47007c0c */ /* 0x010fe2000c741270 */
[----:B------:R-:W-:Y:S01]  /*19d30*/  VIADD R71, R73, UR7 ;  /* 0x0000000749477c36 */ /* 0x000fe20008000000 */
[----:B------:R-:W-:Y:S02]  /*19d40*/  ISETP.LT.AND P5, PT, R68, UR15, !P0 ;  /* 0x0000000f44007c0c */ /* 0x000fe4000c7a1270 */
[----:B------:R-:W-:Y:S01]  /*19d50*/  LEA.HI.X.SX32 R2, R2, UR13, 0x1, P4 ;  /* 0x0000000d02027c11 */ /* 0x000fe2000a0f0eff */
[----:B------:R-:W-:Y:S01]  /*19d60*/  VIADD R72, R71, UR7 ;  /* 0x0000000747487c36 */ /* 0x000fe20008000000 */
[----:B------:R-:W-:-:S02]  /*19d70*/  IADD3 R68, P3, PT, R69, R0, RZ ;  /* 0x0000000045447210 */ /* 0x000fc40007f7e0ff */
[----:B-----5:R-:W-:Y:S01]  /*19d80*/  ISETP.LT.AND P6, PT, R70, UR15, !P0 ;  /* 0x0000000f46007c0c */ /* 0x020fe2000c7c1270 */
[----:B------:R-:W-:Y:S01]  /*19d90*/  VIADD R70, R72, UR7 ;  /* 0x0000000748467c36 */ /* 0x000fe20008000000 */
[----:B------:R-:W-:Y:S02]  /*19da0*/  LEA.HI.X.SX32 R69, R69, R2, 0x1, P3 ;  /* 0x0000000245457211 */ /* 0x000fe400018f0eff */
[-C--:B------:R-:W-:Y:S02]  /*19db0*/  IADD3 R86, P4, PT, R74, R0.reuse, RZ ;  /* 0x000000004a567210 */ /* 0x080fe40007f9e0ff */
[C---:B------:R-:W-:Y:S01]  /*19dc0*/  IADD3 R84, P3, PT, R3.reuse, R0, RZ ;  /* 0x0000000003547210 */ /* 0x040fe20007f7e0ff */
[----:B------:R-:W-:Y:S01]  /*19dd0*/  VIADD R4, R70, UR7 ;  /* 0x0000000746047c36 */ /* 0x000fe20008000000 */
[-C--:B------:R-:W-:Y:S02]  /*19de0*/  LEA.HI.X.SX32 R87, R74, R2.reuse, 0x1, P4 ;  /* 0x000000024a577211 */ /* 0x080fe400020f0eff */
[----:B------:R-:W-:Y:S01]  /*19df0*/  LEA.HI.X.SX32 R85, R3, R2, 0x1, P3 ;  /* 0x0000000203557211 */ /* 0x000fe200018f0eff */
[----:B------:R-:W-:Y:S01]  /*19e00*/  VIADD R3, R4, UR7 ;  /* 0x0000000704037c36 */ /* 0x000fe20008000000 */
[----:B------:R-:W-:-:S02]  /*19e10*/  IADD3 R82, P4, PT, R73, R0, RZ ;  /* 0x0000000049527210 */ /* 0x000fc40007f9e0ff */
[----:B------:R-:W-:Y:S02]  /*19e20*/  IADD3 R80, P3, PT, R71, R0, RZ ;  /* 0x0000000047507210 */ /* 0x000fe40007f7e0ff */
[-C--:B------:R-:W-:Y:S02]  /*19e30*/  LEA.HI.X.SX32 R83, R73, R2.reuse, 0x1, P4 ;  /* 0x0000000249537211 */ /* 0x080fe400020f0eff */
[----:B------:R-:W-:Y:S01]  /*19e40*/  LEA.HI.X.SX32 R81, R71, R2, 0x1, P3 ;  /* 0x0000000247517211 */ /* 0x000fe200018f0eff */
[----:B------:R-:W-:Y:S01]  /*19e50*/  VIADD R71, R3, UR7 ;  /* 0x0000000703477c36 */ /* 0x000fe20008000000 */
[-C--:B------:R-:W-:Y:S02]  /*19e60*/  IADD3 R76, P4, PT, R72, R0.reuse, RZ ;  /* 0x00000000484c7210 */ /* 0x080fe40007f9e0ff */
[----:B------:R-:W-:Y:S01]  /*19e70*/  IADD3 R78, P3, PT, R70, R0, RZ ;  /* 0x00000000464e7210 */ /* 0x000fe20007f7e0ff */
[----:B------:R-:W-:Y:S01]  /*19e80*/  VIADD R5, R71, UR7 ;  /* 0x0000000747057c36 */ /* 0x000fe20008000000 */
[----:B------:R-:W-:-:S02]  /*19e90*/  LEA.HI.X.SX32 R77, R72, R2, 0x1, P4 ;  /* 0x00000002484d7211 */ /* 0x000fc400020f0eff */
[----:B------:R-:W-:Y:S02]  /*19ea0*/  IADD3 R72, P4, PT, R4, R0, RZ ;  /* 0x0000000004487210 */ /* 0x000fe40007f9e0ff */
[----:B------:R-:W-:Y:S01]  /*19eb0*/  LEA.HI.X.SX32 R79, R70, R2, 0x1, P3 ;  /* 0x00000002464f7211 */ /* 0x000fe200018f0eff */
[----:B------:R-:W-:Y:S01]  /*19ec0*/  VIADD R89, R5, UR7 ;  /* 0x0000000705597c36 */ /* 0x000fe20008000000 */
[----:B------:R-:W-:Y:S02]  /*19ed0*/  IADD3 R74, P3, PT, R3, R0, RZ ;  /* 0x00000000034a7210 */ /* 0x000fe40007f7e0ff */
[----:B------:R-:W-:Y:S02]  /*19ee0*/  LEA.HI.X.SX32 R73, R4, R2, 0x1, P4 ;  /* 0x0000000204497211 */ /* 0x000fe400020f0eff */
[----:B------:R-:W-:Y:S02]  /*19ef0*/  IADD3 R70, P4, PT, R71, R0, RZ ;  /* 0x0000000047467210 */ /* 0x000fe40007f9e0ff */
[----:B------:R-:W-:Y:S01]  /*19f00*/  LEA.HI.X.SX32 R75, R3, R2, 0x1, P3 ;  /* 0x00000002034b7211 */ /* 0x000fe200018f0eff */
[----:B------:R-:W-:Y:S01]  /*19f10*/  VIADD R3, R89, UR7 ;  /* 0x0000000759037c36 */ /* 0x000fe20008000000 */
[----:B------:R-:W-:-:S02]  /*19f20*/  IADD3 R4, P3, PT, R5, R0, RZ ;  /* 0x0000000005047210 */ /* 0x000fc40007f7e0ff */
[----:B------:R-:W-:Y:S02]  /*19f30*/  LEA.HI.X.SX32 R71, R71, R2, 0x1, P4 ;  /* 0x0000000247477211 */ /* 0x000fe400020f0eff */
[----:B------:R-:W-:Y:S02]  /*19f40*/  IADD3 R88, P4, PT, R89, R0, RZ ;  /* 0x0000000059587210 */ /* 0x000fe40007f9e0ff */
[----:B------:R-:W-:Y:S02]  /*19f50*/  LEA.HI.X.SX32 R5, R5, R2, 0x1, P3 ;  /* 0x0000000205057211 */ /* 0x000fe400018f0eff */
[----:B------:R-:W-:Y:S02]  /*19f60*/  IADD3 R90, P3, PT, R3, R0, RZ ;  /* 0x00000000035a7210 */ /* 0x000fe40007f7e0ff */
[----:B------:R-:W-:Y:S02]  /*19f70*/  LEA.HI.X.SX32 R89, R89, R2, 0x1, P4 ;  /* 0x0000000259597211 */ /* 0x000fe400020f0eff */
[----:B------:R-:W-:-:S02]  /*19f80*/  ISETP.LT.AND P4, PT, R91, UR15, !P0 ;  /* 0x0000000f5b007c0c */ /* 0x000fc4000c781270 */
[----:B------:R-:W-:Y:S01]  /*19f90*/  LEA.HI.X.SX32 R91, R3, R2, 0x1, P3 ;  /* 0x00000002035b7211 */ /* 0x000fe200018f0eff */
[----:B------:R0:W-:Y:S01]  /*19fa0*/  @P5 STG.E.U8 desc[UR18][R68.64], R92 ;  /* 0x0000005c44005986 */ /* 0x0001e2000c101112 */
[----:B------:R-:W-:-:S03]  /*19fb0*/  ISETP.LT.AND P3, PT, R66, UR15, !P0 ;  /* 0x0000000f42007c0c */ /* 0x000fc6000c761270 */
[----:B------:R-:W2:Y:S04]  /*19fc0*/  LDL.LU R66, [R1+0x7fc] ;  /* 0x0007fc0001427983 */ /* 0x000ea80000300800 */
[----:B0-----:R-:W3:Y:S01]  /*19fd0*/  LDL.LU R92, [R1+0x758] ;  /* 0x00075800015c7983 */ /* 0x001ee20000300800 */
[----:B------:R-:W-:-:S03]  /*19fe0*/  ISETP.LT.AND P5, PT, R67, UR15, !P0 ;  /* 0x0000000f43007c0c */ /* 0x000fc6000c7a1270 */
[----:B------:R-:W4:Y:S04]  /*19ff0*/  LDL.LU R69, [R1+0x75c] ;  /* 0x00075c0001457983 */ /* 0x000f280000300800 */
[----:B------:R-:W5:Y:S04]  /*1a000*/  LDL.LU R68, [R1+0x760] ;  /* 0x0007600001447983 */ /* 0x000f680000300800 */
[----:B------:R-:W2:Y:S04]  /*1a010*/  LDL.LU R67, [R1+0x7f8] ;  /* 0x0007f80001437983 */ /* 0x000ea80000300800 */
[----:B------:R0:W-:Y:S04]  /*1a020*/  @P1 STG.E.U8 desc[UR18][R86.64], R93 ;  /* 0x0000005d56001986 */ /* 0x0001e8000c101112 */
[----:B0-----:R-:W2:Y:S01]  /*1a030*/  LDL.LU R93, [R1+0x764] ;  /* 0x00076400015d7983 */ /* 0x001ea20000300800 */
[----:B------:R-:W-:-:S02]  /*1a040*/  F2FP.SATFINITE.E4M3.F32.PACK_AB_MERGE_C R6, R7, R6, RZ ;  /* 0x000000060706723e */ /* 0x000fc400048070ff */
[----:B------:R-:W-:Y:S02]  /*1a050*/  F2FP.SATFINITE.E4M3.F32.PACK_AB_MERGE_C R8, R9, R8, RZ ;  /* 0x000000080908723e */ /* 0x000fe400048070ff */
[----:B------:R-:W-:Y:S01]  /*1a060*/  PRMT R7, R6, 0x9910, RZ ;  /* 0x0000991006077816 */ /* 0x000fe200000000ff */
[----:B------:R0:W-:Y:S03]  /*1a070*/  @P2 STG.E.U8 desc[UR18][R84.64], R6 ;  /* 0x0000000654002986 */ /* 0x0001e6000c101112 */
[----:B------:R-:W-:Y:S02]  /*1a080*/  SHF.R.S32.HI R7, RZ, 0x8, R7 ;  /* 0x00000008ff077819 */ /* 0x000fe40000011407 */
[----:B------:R-:W-:Y:S02]  /*1a090*/  F2FP.SATFINITE.E4M3.F32.PACK_AB_MERGE_C R10, R11, R10, RZ ;  /* 0x0000000a0b0a723e */ /* 0x000fe400048070ff */
[----:B0-----:R-:W-:Y:S01]  /*1a0a0*/  PRMT R6, R8, 0x9910, RZ ;  /* 0x0000991008067816 */ /* 0x001fe200000000ff */
[----:B------:R0:W-:Y:S03]  /*1a0b0*/  @P6 STG.E.U8 desc[UR18][R82.64], R7 ;  /* 0x0000000752006986 */ /* 0x0001e6000c101112 */
[----:B------:R-:W-:Y:S01]  /*1a0c0*/  SHF.R.S32.HI R6, RZ, 0x8, R6 ;  /* 0x00000008ff067819 */ /* 0x000fe20000011406 */
[----:B------:R-:W-:Y:S01]  /*1a0d0*/  @P4 STG.E.U8 desc[UR18][R80.64], R8 ;  /* 0x0000000850004986 */ /* 0x000fe2000c101112 */
[----:B------:R-:W-:-:S03]  /*1a0e0*/  F2FP.SATFINITE.E4M3.F32.PACK_AB_MERGE_C R12, R13, R12, RZ ;  /* 0x0000000c0d0c723e */ /* 0x000fc600048070ff */
[----:B------:R1:W-:Y:S01]  /*1a0f0*/  @P3 STG.E.U8 desc[UR18][R76.64], R6 ;  /* 0x000000064c003986 */ /* 0x0003e2000c101112 */
[----:B0-----:R-:W-:-:S03]  /*1a100*/  PRMT R7, R10, 0x9910, RZ ;  /* 0x000099100a077816 */ /* 0x001fc600000000ff */
[----:B------:R0:W-:Y:S01]  /*1a110*/  @P5 STG.E.U8 desc[UR18][R78.64], R10 ;  /* 0x0000000a4e005986 */ /* 0x0001e2000c101112 */
[----:B------:R-:W-:Y:S02]  /*1a120*/  SHF.R.S32.HI R7, RZ, 0x8, R7 ;  /* 0x00000008ff077819 */ /* 0x000fe40000011407 */
[----:B-1----:R-:W-:Y:S02]  /*1a130*/  PRMT R6, R12, 0x9910, RZ ;  /* 0x000099100c067816 */ /* 0x002fe400000000ff */
[----:B------:R-:W-:Y:S02]  /*1a140*/  F2FP.SATFINITE.E4M3.F32.PACK_AB_MERGE_C R14, R15, R14, RZ ;  /* 0x0000000e0f0e723e */ /* 0x000fe400048070ff */
[----:B------:R-:W-:Y:S02]  /*1a150*/  SHF.R.S32.HI R6, RZ, 0x8, R6 ;  /* 0x00000008ff067819 */ /* 0x000fe40000011406 */
[----:B---3--:R-:W-:Y:S02]  /*1a160*/  ISETP.LT.AND P1, PT, R92, UR15, !P0 ;  /* 0x0000000f5c007c0c */ /* 0x008fe4000c721270 */
[----:B------:R-:W3:Y:S04]  /*1a170*/  LDL.LU R92, [R1+0x76c] ;  /* 0x00076c00015c7983 */ /* 0x000ee80000300800 */
[----:B------:R-:W3:Y:S04]  /*1a180*/  LDL.LU R87, [R1+0x77c] ;  /* 0x00077c0001577983 */ /* 0x000ee80000300800 */
[----:B------:R-:W3:Y:S04]  /*1a190*/  LDL.LU R86, [R1+0x778] ;  /* 0x0007780001567983 */ /* 0x000ee80000300800 */
[----:B------:R-:W3:Y:S01]  /*1a1a0*/  LDL.LU R84, [R1+0x774] ;  /* 0x0007740001547983 */ /* 0x000ee20000300800 */
[----:B----4-:R-:W-:-:S02]  /*1a1b0*/  ISETP.LT.AND P2, PT, R69, UR15, !P0 ;  /* 0x0000000f45007c0c */ /* 0x010fc4000c741270 */
[----:B-----5:R-:W-:Y:S01]  /*1a1c0*/  ISETP.LT.AND P6, PT, R68, UR15, !P0 ;  /* 0x0000000f44007c0c */ /* 0x020fe2000c7c1270 */
[----:B------:R-:W4:Y:S04]  /*1a1d0*/  LDL.LU R69, [R1+0x770] ;  /* 0x0007700001457983 */ /* 0x000f280000300800 */
[----:B------:R-:W5:Y:S04]  /*1a1e0*/  LDL.LU R68, [R1+0x768] ;  /* 0x0007680001447983 */ /* 0x000f680000300800 */
[----:B------:R-:W4:Y:S01]  /*1a1f0*/  LDL.LU R11, [R1+0x780] ;  /* 0x00078000010b7983 */ /* 0x000f220000300800 */
[----:B--2---:R-:W-:-:S03]  /*1a200*/  ISETP.LT.AND P4, PT, R93, UR15, !P0 ;  /* 0x0000000f5d007c0c */ /* 0x004fc6000c781270 */
[----:B0-----:R-:W2:Y:S04]  /*1a210*/  LDL.LU R10, [R1+0x790] ;  /* 0x00079000010a7983 */ /* 0x001ea80000300800 */
[----:B------:R-:W2:Y:S04]  /*1a220*/  LDL.LU R9, [R1+0x78c] ;  /* 0x00078c0001097983 */ /* 0x000ea80000300800 */
[----:B------:R0:W-:Y:S04]  /*1a230*/  @P1 STG.E.U8 desc[UR18][R72.64], R7 ;  /* 0x0000000748001986 */ /* 0x0001e8000c101112 */
[----:B------:R-:W-:Y:S04]  /*1a240*/  @P2 STG.E.U8 desc[UR18][R74.64], R12 ;  /* 0x0000000c4a002986 */ /* 0x000fe8000c101112 */
[----:B------:R-:W-:Y:S01]  /*1a250*/  @P6 STG.E.U8 desc[UR18][R70.64], R6 ;  /* 0x0000000646006986 */ /* 0x000fe2000c101112 */
[----:B0-----:R-:W-:-:S03]  /*1a260*/  PRMT R7, R14, 0x9910, RZ ;  /* 0x000099100e077816 */ /* 0x001fc600000000ff */
[----:B------:R0:W-:Y:S04]  /*1a270*/  @P4 STG.E.U8 desc[UR18][R4.64], R14 ;  /* 0x0000000e04004986 */ /* 0x0001e8000c101112 */
[----:B0-----:R-:W5:Y:S04]  /*1a280*/  LDL.LU R14, [R1+0x794] ;  /* 0x00079400010e7983 */ /* 0x001f680000300800 */
[----:B------:R-:W5:Y:S04]  /*1a290*/  LDL.LU R13, [R1+0x798] ;  /* 0x00079800010d7983 */ /* 0x000f680000300800 */
[----:B------:R-:W5:Y:S01]  /*1a2a0*/  LDL.LU R12, [R1+0x7a8] ;  /* 0x0007a800010c7983 */ /* 0x000f620000300800 */
[----:B------:R-:W-:Y:S01]  /*1a2b0*/  F2FP.SATFINITE.E4M3.F32.PACK_AB_MERGE_C R16, R17, R16, RZ ;  /* 0x000000101110723e */ /* 0x000fe200048070ff */
[----:B------:R-:W-:Y:S01]  /*1a2c0*/  VIADD R3, R3, UR7 ;  /* 0x0000000703037c36 */ /* 0x000fe20008000000 */
[----:B------:R-:W-:-:S02]  /*1a2d0*/  SHF.R.S32.HI R7, RZ, 0x8, R7 ;  /* 0x00000008ff077819 */ /* 0x000fc40000011407 */
[----:B------:R-:W-:Y:S01]  /*1a2e0*/  PRMT R4, R16, 0x9910, RZ ;  /* 0x0000991010047816 */ /* 0x000fe200000000ff */
[----:B------:R-:W-:-:S04]  /*1a2f0*/  VIADD R8, R3, UR7 ;  /* 0x0000000703087c36 */ /* 0x000fc80008000000 */
[----:B------:R-:W-:Y:S01]  /*1a300*/  IMAD.MOV.U32 R6, RZ, RZ, R4 ;  /* 0x000000ffff067224 */ /* 0x000fe200078e0004 */
[----:B------:R-:W-:Y:S02]  /*1a310*/  F2FP.SATFINITE.E4M3.F32.PACK_AB_MERGE_C R18, R19, R18, RZ ;  /* 0x000000121312723e */ /* 0x000fe400048070ff */
[----:B------:R-:W-:Y:S02]  /*1a320*/  F2FP.SATFINITE.E4M3.F32.PACK_AB_MERGE_C R20, R21, R20, RZ ;  /* 0x000000141514723e */ /* 0x000fe400048070ff */
[----:B---3--:R-:W-:Y:S02]  /*1a330*/  ISETP.LT.AND P3, PT, R92, UR15, !P0 ;  /* 0x0000000f5c007c0c */ /* 0x008fe4000c761270 */
[----:B------:R-:W-:Y:S02]  /*1a340*/  ISETP.LT.AND P5, PT, R87, UR15, !P0 ;  /* 0x0000000f57007c0c */ /* 0x000fe4000c7a1270 */
[----:B------:R-:W-:-:S09]  /*1a350*/  ISETP.LT.AND P1, PT, R86, UR15, !P0 ;  /* 0x0000000f56007c0c */ /* 0x000fd2000c721270 */
[----:B------:R0:W-:Y:S01]  /*1a360*/  @P3 STG.E.U8 desc[UR18][R88.64], R7 ;  /* 0x0000000758003986 */ /* 0x0001e2000c101112 */
[C---:B------:R-:W-:Y:S02]  /*1a370*/  IADD3 R4, P3, PT, R3.reuse, R0, RZ ;  /* 0x0000000003047210 */ /* 0x040fe40007f7e0ff */
[----:B------:R-:W-:Y:S02]  /*1a380*/  ISETP.LT.AND P2, PT, R84, UR15, !P0 ;  /* 0x0000000f54007c0c */ /* 0x000fe4000c741270 */
[----:B------:R-:W-:Y:S01]  /*1a390*/  LEA.HI.X.SX32 R5, R3, R2, 0x1, P3 ;  /* 0x0000000203057211 */ /* 0x000fe200018f0eff */
[----:B------:R-:W-:Y:S01]  /*1a3a0*/  @P5 STG.E.U8 desc[UR18][R90.64], R16 ;  /* 0x000000105a005986 */ /* 0x000fe2000c101112 */
[----:B------:R-:W-:Y:S02]  /*1a3b0*/  SHF.R.S32.HI R3, RZ, 0x8, R6 ;  /* 0x00000008ff037819 */ /* 0x000fe40000011406 */
[----:B------:R-:W-:-:S03]  /*1a3c0*/  IADD3 R6, P5, PT, R8, R0, RZ ;  /* 0x0000000008067210 */ /* 0x000fc60007fbe0ff */
[----:B------:R1:W-:Y:S01]  /*1a3d0*/  @P1 STG.E.U8 desc[UR18][R4.64], R3 ;  /* 0x0000000304001986 */ /* 0x0003e2000c101112 */
[C---:B0-----:R-:W-:Y:S01]  /*1a3e0*/  LEA.HI.X.SX32 R7, R8.reuse, R2, 0x1, P5 ;  /* 0x0000000208077211 */ /* 0x041fe200028f0eff */
[----:B------:R-:W-:-:S04]  /*1a3f0*/  VIADD R8, R8, UR7 ;  /* 0x0000000708087c36 */ /* 0x000fc80008000000 */
[----:B------:R0:W-:Y:S01]  /*1a400*/  @P2 STG.E.U8 desc[UR18][R6.64], R18 ;  /* 0x0000001206002986 */ /* 0x0001e2000c101112 */
[----:B--2---:R-:W-:Y:S02]  /*1a410*/  ISETP.LT.AND P5, PT, R9, UR15, !P0 ;  /* 0x0000000f09007c0c */ /* 0x004fe4000c7a1270 */
[----:B-1----:R-:W-:Y:S02]  /*1a420*/  PRMT R3, R18, 0x9910, RZ ;  /* 0x0000991012037816 */ /* 0x002fe400000000ff */
[----:B------:R-:W-:-:S03]  /*1a430*/  IADD3 R4, P2, PT, R8, R0, RZ ;  /* 0x0000000008047210 */ /* 0x000fc60007f5e0ff */
[----:B------:R-:W-:Y:S02]  /*1a440*/  IMAD.MOV.U32 R9, RZ, RZ, R3 ;  /* 0x000000ffff097224 */ /* 0x000fe400078e0003 */
[C---:B------:R-:W-:Y:S01]  /*1a450*/  VIADD R3, R8.reuse, UR7 ;  /* 0x0000000708037c36 */ /* 0x040fe20008000000 */
[----:B------:R-:W-:-:S04]  /*1a460*/  LEA.HI.X.SX32 R5, R8, R2, 0x1, P2 ;  /* 0x0000000208057211 */ /* 0x000fc800010f0eff */
[----:B0-----:R-:W-:Y:S02]  /*1a470*/  IADD3 R6, P2, PT, R3, R0, RZ ;  /* 0x0000000003067210 */ /* 0x001fe40007f5e0ff */
[----:B----4-:R-:W-:Y:S02]  /*1a480*/  ISETP.LT.AND P6, PT, R69, UR15, !P0 ;  /* 0x0000000f45007c0c */ /* 0x010fe4000c7c1270 */
[----:B------:R-:W-:Y:S02]  /*1a490*/  ISETP.LT.AND P3, PT, R11, UR15, !P0 ;  /* 0x0000000f0b007c0c */ /* 0x000fe4000c761270 */
[----:B------:R-:W-:Y:S01]  /*1a4a0*/  LEA.HI.X.SX32 R7, R3, R2, 0x1, P2 ;  /* 0x0000000203077211 */ /* 0x000fe200010f0eff */
[----:B------:R-:W2:Y:S01]  /*1a4b0*/  LDL.LU R11, [R1+0x7a4] ;  /* 0x0007a400010b7983 */ /* 0x000ea20000300800 */
[----:B-----5:R-:W-:-:S03]  /*1a4c0*/  ISETP.LT.AND P2, PT, R14, UR15, !P0 ;  /* 0x0000000f0e007c0c */ /* 0x020fc6000c741270 */
[----:B------:R-:W3:Y:S01]  /*1a4d0*/  LDL.LU R14, [R1+0x7ac] ;  /* 0x0007ac00010e7983 */ /* 0x000ee20000300800 */
[----:B------:R-:W-:Y:S01]  /*1a4e0*/  SHF.R.S32.HI R9, RZ, 0x8, R9 ;  /* 0x00000008ff097819 */ /* 0x000fe20000011409 */
[----:B------:R-:W-:Y:S01]  /*1a4f0*/  VIADD R8, R3, UR7 ;  /* 0x0000000703087c36 */ /* 0x000fe20008000000 */
[----:B------:R-:W-:Y:S01]  /*1a500*/  ISETP.LT.AND P4, PT, R68, UR15, !P0 ;  /* 0x0000000f44007c0c */ /* 0x000fe2000c781270 */
[----:B------:R-:W4:Y:S01]  /*1a510*/  LDL.LU R15, [R1+0x7b0] ;  /* 0x0007b000010f7983 */ /* 0x000f220000300800 */
[----:B------:R-:W-:Y:S02]  /*1a520*/  ISETP.LT.AND P1, PT, R10, UR15, !P0 ;  /* 0x0000000f0a007c0c */ /* 0x000fe4000c721270 */
[----:B------:R-:W-:Y:S01]  /*1a530*/  PRMT R10, R20, 0x9910, RZ ;  /* 0x00009910140a7816 */ /* 0x000fe200000000ff */
[----:B------:R0:W-:Y:S03]  /*1a540*/  @P6 STG.E.U8 desc[UR18][R4.64], R9 ;  /* 0x0000000904006986 */ /* 0x0001e6000c101112 */
[----:B------:R-:W-:-:S02]  /*1a550*/  SHF.R.S32.HI R10, RZ, 0x8, R10 ;  /* 0x00000008ff0a7819 */ /* 0x000fc4000001140a */
[----:B0-----:R-:W-:-:S04]  /*1a560*/  IADD3 R4, P6, PT, R8, R0, RZ ;  /* 0x0000000008047210 */ /* 0x001fc80007fde0ff */
[----:B------:R-:W-:Y:S01]  /*1a570*/  LEA.HI.X.SX32 R5, R8, R2, 0x1, P6 ;  /* 0x0000000208057211 */ /* 0x000fe200030f0eff */
[----:B------:R0:W-:Y:S04]  /*1a580*/  @P4 STG.E.U8 desc[UR18][R6.64], R20 ;  /* 0x0000001406004986 */ /* 0x0001e8000c101112 */
[----:B------:R1:W-:Y:S01]  /*1a590*/  @P3 STG.E.U8 desc[UR18][R4.64], R10 ;  /* 0x0000000a04003986 */ /* 0x0003e2000c101112 */
[----:B------:R-:W-:-:S03]  /*1a5a0*/  ISETP.LT.AND P3, PT, R12, UR15, !P0 ;  /* 0x0000000f0c007c0c */ /* 0x000fc6000c761270 */
[----:B------:R-:W5:Y:S01]  /*1a5b0*/  LDL.LU R12, [R1+0x7c0] ;  /* 0x0007c000010c7983 */ /* 0x000f620000300800 */
[----:B------:R-:W-:Y:S01]  /*1a5c0*/  VIADD R3, R8, UR7 ;  /* 0x0000000708037c36 */ /* 0x000fe20008000000 */
[----:B------:R-:W-:Y:S02]  /*1a5d0*/  F2FP.SATFINITE.E4M3.F32.PACK_AB_MERGE_C R22, R23, R22, RZ ;  /* 0x000000161716723e */ /* 0x000fe400048070ff */
[----:B------:R-:W4:Y:S02]  /*1a5e0*/  LDL.LU R8, [R1+0x7bc] ;  /* 0x0007bc0001087983 */ /* 0x000f240000300800 */
[----:B0-----:R-:W-:-:S04]  /*1a5f0*/  IADD3 R6, P6, PT, R3, R0, RZ ;  /* 0x0000000003067210 */ /* 0x001fc80007fde0ff */
[C---:B------:R-:W-:Y:S01]  /*1a600*/  LEA.HI.X.SX32 R7, R3.reuse, R2, 0x1, P6 ;  /* 0x0000000203077211 */ /* 0x040fe200030f0eff */
[----:B------:R-:W-:-:S04]  /*1a610*/  VIADD R3, R3, UR7 ;  /* 0x0000000703037c36 */ /* 0x000fc80008000000 */
[----:B------:R0:W-:Y:S01]  /*1a620*/  @P1 STG.E.U8 desc[UR18][R6.64], R22 ;  /* 0x0000001606001986 */ /* 0x0001e2000c101112 */
[C---:B-1----:R-:W-:Y:S01]  /*1a630*/  IADD3 R4, P1, PT, R3.reuse, R0, RZ ;  /* 0x0000000003047210 */ /* 0x042fe20007f3e0ff */
[----:B------:R-:W-:-:S03]  /*1a640*/  VIADD R9, R3, UR7 ;  /* 0x0000000703097c36 */ /* 0x000fc60008000000 */
[----:B------:R-:W-:Y:S02]  /*1a650*/  LEA.HI.X.SX32 R5, R3, R2, 0x1, P1 ;  /* 0x0000000203057211 */ /* 0x000fe400008f0eff */
[----:B0-----:R-:W-:-:S04]  /*1a660*/  IADD3 R6, P1, PT, R9, R0, RZ ;  /* 0x0000000009067210 */ /* 0x001fc80007f3e0ff */
[C---:B------:R-:W-:Y:S01]  /*1a670*/  LEA.HI.X.SX32 R7, R9.reuse, R2, 0x1, P1 ;  /* 0x0000000209077211 */ /* 0x040fe200008f0eff */
[----:B------:R-:W-:Y:S01]  /*1a680*/  VIADD R3, R9, UR7 ;  /* 0x0000000709037c36 */ /* 0x000fe20008000000 */
[----:B------:R-:W-:Y:S02]  /*1a690*/  ISETP.LT.AND P4, PT, R13, UR15, !P0 ;  /* 0x0000000f0d007c0c */ /* 0x000fe4000c781270 */
[----:B------:R-:W-:-:S04]  /*1a6a0*/  F2FP.SATFINITE.E4M3.F32.PACK_AB_MERGE_C R25, R25, R24, RZ ;  /* 0x000000181919723e */ /* 0x000fc800048070ff */
[----:B------:R-:W-:-:S04]  /*1a6b0*/  PRMT R13, R25, 0x9910, RZ ;  /* 0x00009910190d7816 */ /* 0x000fc800000000ff */
[----:B------:R-:W-:Y:S02]  /*1a6c0*/  SHF.R.S32.HI R13, RZ, 0x8, R13 ;  /* 0x00000008ff0d7819 */ /* 0x000fe4000001140d */
[----:B--2---:R-:W-:Y:S02]  /*1a6d0*/  ISETP.LT.AND P6, PT, R11, UR15, !P0 ;  /* 0x0000000f0b007c0c */ /* 0x004fe4000c7c1270 */
[----:B------:R-:W-:Y:S02]  /*1a6e0*/  PRMT R11, R22, 0x9910, RZ ;  /* 0x00009910160b7816 */ /* 0x000fe400000000ff */
[----:B---3--:R-:W-:Y:S02]  /*1a6f0*/  ISETP.LT.AND P1, PT, R14, UR15, !P0 ;  /* 0x0000000f0e007c0c */ /* 0x008fe4000c721270 */
[----:B------:R-:W2:Y:S04]  /*1a700*/  LDL.LU R14, [R1+0x7c4] ;  /* 0x0007c400010e7983 */ /* 0x000ea80000300800 */
[----:B------:R-:W3:Y:S01]  /*1a710*/  LDL.LU R10, [R1+0x7c8] ;  /* 0x0007c800010a7983 */ /* 0x000ee20000300800 */
[----:B------:R-:W-:-:S05]  /*1a720*/  SHF.R.S32.HI R11, RZ, 0x8, R11 ;  /* 0x00000008ff0b7819 */ /* 0x000fca000001140b */
[----:B------:R0:W-:Y:S04]  /*1a730*/  @P5 STG.E.U8 desc[UR18][R4.64], R11 ;  /* 0x0000000b04005986 */ /* 0x0001e8000c101112 */
[----:B------:R1:W-:Y:S01]  /*1a740*/  @P2 STG.E.U8 desc[UR18][R6.64], R25 ;  /* 0x0000001906002986 */ /* 0x0003e2000c101112 */
[----:B0-----:R-:W-:-:S04]  /*1a750*/  IADD3 R4, P5, PT, R3, R0, RZ ;  /* 0x0000000003047210 */ /* 0x001fc80007fbe0ff */
[----:B------:R-:W-:-:S05]  /*1a760*/  LEA.HI.X.SX32 R5, R3, R2, 0x1, P5 ;  /* 0x0000000203057211 */ /* 0x000fca00028f0eff */
[----:B------:R0:W-:Y:S01]  /*1a770*/  @P4 STG.E.U8 desc[UR18][R4.64], R13 ;  /* 0x0000000d04004986 */ /* 0x0001e2000c101112 */
[----:B-----5:R-:W-:-:S03]  /*1a780*/  ISETP.LT.AND P4, PT, R12, UR15, !P0 ;  /* 0x0000000f0c007c0c */ /* 0x020fc6000c781270 */
[----:B------:R-:W5:Y:S01]  /*1a790*/  LDL.LU R12, [R1+0x7d8] ;  /* 0x0007d800010c7983 */ /* 0x000f620000300800 */
[----:B------:R-:W-:Y:S01]  /*1a7a0*/  VIADD R9, R3, UR7 ;  /* 0x0000000703097c36 */ /* 0x000fe20008000000 */
[----:B------:R-:W-:-:S04]  /*1a7b0*/  F2FP.SATFINITE.E4M3.F32.PACK_AB_MERGE_C R27, R27, R26, RZ ;  /* 0x0000001a1b1b723e */ /* 0x000fc800048070ff */
[----:B-1----:R-:W-:-:S04]  /*1a7c0*/  IADD3 R6, P5, PT, R9, R0, RZ ;  /* 0x0000000009067210 */ /* 0x002fc80007fbe0ff */
[C---:B------:R-:W-:Y:S01]  /*1a7d0*/  LEA.HI.X.SX32 R7, R9.reuse, R2, 0x1, P5 ;  /* 0x0000000209077211 */ /* 0x040fe200028f0eff */
[----:B------:R-:W-:Y:S01]  /*1a7e0*/  VIADD R9, R9, UR7 ;  /* 0x0000000709097c36 */ /* 0x000fe20008000000 */
[----:B----4-:R-:W-:Y:S02]  /*1a7f0*/  ISETP.LT.AND P5, PT, R8, UR15, !P0 ;  /* 0x0000000f08007c0c */ /* 0x010fe4000c7a1270 */
[----:B------:R-:W4:Y:S01]  /*1a800*/  LDL.LU R8, [R1+0x7d4] ;  /* 0x0007d40001087983 */ /* 0x000f220000300800 */
[----:B------:R-:W-:-:S03]  /*1a810*/  VIADD R3, R9, UR7 ;  /* 0x0000000709037c36 */ /* 0x000fc60008000000 */
[----:B------:R1:W-:Y:S01]  /*1a820*/  @P3 STG.E.U8 desc[UR18][R6.64], R27 ;  /* 0x0000001b06003986 */ /* 0x0003e2000c101112 */
[----:B0-----:R-:W-:Y:S02]  /*1a830*/  IADD3 R4, P3, PT, R9, R0, RZ ;  /* 0x0000000009047210 */ /* 0x001fe40007f7e0ff */
[----:B------:R-:W-:Y:S02]  /*1a840*/  PRMT R11, R27, 0x9910, RZ ;  /* 0x000099101b0b7816 */ /* 0x000fe400000000ff */
[----:B------:R-:W-:Y:S02]  /*1a850*/  LEA.HI.X.SX32 R5, R9, R2, 0x1, P3 ;  /* 0x0000000209057211 */ /* 0x000fe400018f0eff */
[----:B------:R-:W-:Y:S02]  /*1a860*/  SHF.R.S32.HI R11, RZ, 0x8, R11 ;  /* 0x00000008ff0b7819 */ /* 0x000fe4000001140b */
[----:B-1----:R-:W-:Y:S02]  /*1a870*/  IADD3 R6, P3, PT, R3, R0, RZ ;  /* 0x0000000003067210 */ /* 0x002fe40007f7e0ff */
[----:B------:R-:W-:-:S02]  /*1a880*/  F2FP.SATFINITE.E4M3.F32.PACK_AB_MERGE_C R29, R29, R28, RZ ;  /* 0x0000001c1d1d723e */ /* 0x000fc400048070ff */
[C---:B------:R-:W-:Y:S01]  /*1a890*/  LEA.HI.X.SX32 R7, R3.reuse, R2, 0x1, P3 ;  /* 0x0000000203077211 */ /* 0x040fe200018f0eff */
[----:B------:R0:W-:Y:S04]  /*1a8a0*/  @P6 STG.E.U8 desc[UR18][R4.64], R11 ;  /* 0x0000000b04006986 */ /* 0x0001e8000c101112 */
[----:B------:R1:W-:Y:S01]  /*1a8b0*/  @P1 STG.E.U8 desc[UR18][R6.64], R29 ;  /* 0x0000001d06001986 */ /* 0x0003e2000c101112 */
[----:B------:R-:W-:Y:S01]  /*1a8c0*/  VIADD R9, R3, UR7 ;  /* 0x0000000703097c36 */ /* 0x000fe20008000000 */
[----:B------:R-:W-:Y:S02]  /*1a8d0*/  ISETP.LT.AND P2, PT, R15, UR15, !P0 ;  /* 0x0000000f0f007c0c */ /* 0x000fe4000c741270 */
[----:B------:R-:W-:Y:S02]  /*1a8e0*/  PRMT R13, R29, 0x9910, RZ ;  /* 0x000099101d0d7816 */ /* 0x000fe400000000ff */
[----:B0-----:R-:W-:-:S02]  /*1a8f0*/  IADD3 R4, P6, PT, R9, R0, RZ ;  /* 0x0000000009047210 */ /* 0x001fc40007fde0ff */
[----:B------:R-:W-:Y:S02]  /*1a900*/  SHF.R.S32.HI R13, RZ, 0x8, R13 ;  /* 0x00000008ff0d7819 */ /* 0x000fe4000001140d */
[----:B------:R-:W-:-:S05]  /*1a910*/  LEA.HI.X.SX32 R5, R9, R2, 0x1, P6 ;  /* 0x0000000209057211 */ /* 0x000fca00030f0eff */
[----:B------:R0:W-:Y:S01]  /*1a920*/  @P2 STG.E.U8 desc[UR18][R4.64], R13 ;  /* 0x0000000d04002986 */ /* 0x0001e2000c101112 */
[----:B--2---:R-:W-:-:S03]  /*1a930*/  ISETP.LT.AND P3, PT, R14, UR15, !P0 ;  /* 0x0000000f0e007c0c */ /* 0x004fc6000c761270 */
[----:B------:R-:W2:Y:S01]  /*1a940*/  LDL.LU R14, [R1+0x7dc] ;  /* 0x0007dc00010e7983 */ /* 0x000ea20000300800 */
[----:B---3--:R-:W-:-:S03]  /*1a950*/  ISETP.LT.AND P1, PT, R10, UR15, !P0 ;  /* 0x0000000f0a007c0c */ /* 0x008fc6000c721270 */
[----:B------:R-:W3:Y:S01]  /*1a960*/  LDL.LU R10, [R1+0x7e0] ;  /* 0x0007e000010a7983 */ /* 0x000ee20000300800 */
        /* <DEDUP_REMOVED lines=20> */
[----:B------:R-:W-:-:S03]  /*1aab0*/  VIADD R3, R9, UR7 ;  /* 0x0000000709037c36 */ /* 0x000fc60008000000 */
[----:B0-----:R-:W4:Y:S01]  /*1aac0*/  LDL.LU R11, [R1+0x7f4] ;  /* 0x0007f400010b7983 */ /* 0x001f220000300800 */
[----:B------:R-:W-:Y:S02]  /*1aad0*/  PRMT R13, R33, 0x9910, RZ ;  /* 0x00009910210d7816 */ /* 0x000fe400000000ff */
[C---:B------:R-:W-:Y:S02]  /*1aae0*/  IADD3 R4, P5, PT, R3.reuse, R0, RZ ;  /* 0x0000000003047210 */ /* 0x040fe40007fbe0ff */
[----:B------:R-:W-:Y:S02]  /*1aaf0*/  SHF.R.S32.HI R13, RZ, 0x8, R13 ;  /* 0x00000008ff0d7819 */ /* 0x000fe4000001140d */
[----:B------:R-:W-:-:S05]  /*1ab00*/  LEA.HI.X.SX32 R5, R3, R2, 0x1, P5 ;  /* 0x0000000203057211 */ /* 0x000fca00028f0eff */
[----:B------:R0:W-:Y:S01]  /*1ab10*/  @P1 STG.E.U8 desc[UR18][R4.64], R13 ;  /* 0x0000000d04001986 */ /* 0x0001e2000c101112 */
[----:B---3--:R-:W-:-:S03]  /*1ab20*/  ISETP.LT.AND P3, PT, R10, UR15, !P0 ;  /* 0x0000000f0a007c0c */ /* 0x008fc6000c761270 */
[----:B------:R-:W3:Y:S04]  /*1ab30*/  LDL.LU R10, [R1+0x7e8] ;  /* 0x0007e800010a7983 */ /* 0x000ee80000300800 */
[----:B------:R-:W3:Y:S04]  /*1ab40*/  LDL.LU R16, [R1+0x7e4] ;  /* 0x0007e40001107983 */ /* 0x000ee80000300800 */
[----:B------:R-:W3:Y:S01]  /*1ab50*/  LDL.LU R17, [R1+0x7d0] ;  /* 0x0007d00001117983 */ /* 0x000ee20000300800 */
[----:B--2---:R-:W-:Y:S02]  /*1ab60*/  ISETP.LT.AND P4, PT, R14, UR15, !P0 ;  /* 0x0000000f0e007c0c */ /* 0x004fe4000c781270 */
[----:B-----5:R-:W-:-:S02]  /*1ab70*/  ISETP.LT.AND P1, PT, R12, UR15, !P0 ;  /* 0x0000000f0c007c0c */ /* 0x020fc4000c721270 */
[----:B------:R-:W2:Y:S04]  /*1ab80*/  LDL.LU R12, [R1+0x7cc] ;  /* 0x0007cc00010c7983 */ /* 0x000ea80000300800 */
[----:B------:R-:W5:Y:S01]  /*1ab90*/  LDL.LU R14, [R1+0x7b8] ;  /* 0x0007b800010e7983 */ /* 0x000f620000300800 */
[----:B------:R-:W-:Y:S01]  /*1aba0*/  VIADD R9, R3, UR7 ;  /* 0x0000000703097c36 */ /* 0x000fe20008000000 */
[----:B------:R-:W-:-:S04]  /*1abb0*/  F2FP.SATFINITE.E4M3.F32.PACK_AB_MERGE_C R35, R35, R34, RZ ;  /* 0x000000222323723e */ /* 0x000fc800048070ff */
[----:B-1----:R-:W-:-:S04]  /*1abc0*/  IADD3 R6, P5, PT, R9, R0, RZ ;  /* 0x0000000009067210 */ /* 0x002fc80007fbe0ff */
[C---:B------:R-:W-:Y:S01]  /*1abd0*/  LEA.HI.X.SX32 R7, R9.reuse, R2, 0x1, P5 ;  /* 0x0000000209077211 */ /* 0x040fe200028f0eff */
[----:B------:R-:W-:Y:S01]  /*1abe0*/  VIADD R9, R9, UR7 ;  /* 0x0000000709097c36 */ /* 0x000fe20008000000 */
[----:B----4-:R-:W-:-:S03]  /*1abf0*/  ISETP.LT.AND P5, PT, R8, UR15, !P0 ;  /* 0x0000000f08007c0c */ /* 0x010fc6000c7a1270 */
[----:B------:R1:W-:Y:S01]  /*1ac00*/  @P2 STG.E.U8 desc[UR18][R6.64], R35 ;  /* 0x0000002306002986 */ /* 0x0003e2000c101112 */
[C---:B0-----:R-:W-:Y:S01]  /*1ac10*/  IADD3 R4, P2, PT, R9.reuse, R0, RZ ;  /* 0x0000000009047210 */ /* 0x041fe20007f5e0ff */
[----:B------:R-:W-:Y:S01]  /*1ac20*/  VIADD R3, R9, UR7 ;  /* 0x0000000709037c36 */ /* 0x000fe20008000000 */
[----:B------:R-:W-:Y:S02]  /*1ac30*/  PRMT R8, R35, 0x9910, RZ ;  /* 0x0000991023087816 */ /* 0x000fe400000000ff */
[----:B------:R-:W-:Y:S01]  /*1ac40*/  LEA.HI.X.SX32 R5, R9, R2, 0x1, P2 ;  /* 0x0000000209057211 */ /* 0x000fe200010f0eff */
[C---:B------:R-:W-:Y:S01]  /*1ac50*/  VIADD R9, R3.reuse, UR7 ;  /* 0x0000000703097c36 */ /* 0x040fe20008000000 */
[----:B------:R-:W-:Y:S02]  /*1ac60*/  SHF.R.S32.HI R13, RZ, 0x8, R8 ;  /* 0x00000008ff0d7819 */ /* 0x000fe40000011408 */
[----:B-1----:R-:W-:-:S03]  /*1ac70*/  IADD3 R6, P2, PT, R3, R0, RZ ;  /* 0x0000000003067210 */ /* 0x002fc60007f5e0ff */
[----:B------:R-:W-:Y:S01]  /*1ac80*/  @P6 STG.E.U8 desc[UR18][R4.64], R13 ;  /* 0x0000000d04006986 */ /* 0x000fe2000c101112 */
[----:B------:R-:W-:Y:S02]  /*1ac90*/  F2FP.SATFINITE.E4M3.F32.PACK_AB_MERGE_C R37, R37, R36, RZ ;  /* 0x000000242525723e */ /* 0x000fe400048070ff */
[----:B------:R-:W-:Y:S01]  /*1aca0*/  LEA.HI.X.SX32 R7, R3, R2, 0x1, P2 ;  /* 0x0000000203077211 */ /* 0x000fe200010f0eff */
[C---:B------:R-:W-:Y:S01]  /*1acb0*/  VIADD R3, R9.reuse, UR7 ;  /* 0x0000000709037c36 */ /* 0x040fe20008000000 */
[----:B------:R-:W-:Y:S02]  /*1acc0*/  IADD3 R8, P6, PT, R9, R0, RZ ;  /* 0x0000000009087210 */ /* 0x000fe40007fde0ff */
[----:B------:R-:W-:Y:S01]  /*1acd0*/  PRMT R15, R37, 0x9910, RZ ;  /* 0x00009910250f7816 */ /* 0x000fe200000000ff */
[----:B------:R0:W-:Y:S01]  /*1ace0*/  @P4 STG.E.U8 desc[UR18][R6.64], R37 ;  /* 0x0000002506004986 */ /* 0x0001e2000c101112 */
[----:B------:R-:W-:Y:S02]  /*1acf0*/  LEA.HI.X.SX32 R9, R9, R2, 0x1, P6 ;  /* 0x0000000209097211 */ /* 0x000fe400030f0eff */
[----:B------:R-:W-:-:S02]  /*1ad00*/  SHF.R.S32.HI R15, RZ, 0x8, R15 ;  /* 0x00000008ff0f7819 */ /* 0x000fc4000001140f */
[----:B------:R-:W-:Y:S02]  /*1ad10*/  ISETP.LT.AND P2, PT, R11, UR15, !P0 ;  /* 0x0000000f0b007c0c */ /* 0x000fe4000c741270 */
[----:B------:R-:W-:Y:S01]  /*1ad20*/  F2FP.SATFINITE.E4M3.F32.PACK_AB_MERGE_C R39, R39, R38, RZ ;  /* 0x000000262727723e */ /* 0x000fe200048070ff */
[----:B------:R1:W-:Y:S03]  /*1ad30*/  @P3 STG.E.U8 desc[UR18][R8.64], R15 ;  /* 0x0000000f08003986 */ /* 0x0003e6000c101112 */
[----:B0-----:R-:W-:-:S04]  /*1ad40*/  PRMT R6, R39, 0x9910, RZ ;  /* 0x0000991027067816 */ /* 0x001fc800000000ff */
[----:B-1----:R-:W-:Y:S02]  /*1ad50*/  SHF.R.S32.HI R15, RZ, 0x8, R6 ;  /* 0x00000008ff0f7819 */ /* 0x002fe40000011406 */
[----:B------:R-:W-:Y:S02]  /*1ad60*/  F2FP.SATFINITE.E4M3.F32.PACK_AB_MERGE_C R41, R41, R40, RZ ;  /* 0x000000282929723e */ /* 0x000fe400048070ff */
[----:B---3--:R-:W-:Y:S02]  /*1ad70*/  ISETP.LT.AND P4, PT, R10, UR15, !P0 ;  /* 0x0000000f0a007c0c */ /* 0x008fe4000c781270 */
[----:B------:R-:W-:-:S04]  /*1ad80*/  IADD3 R10, P6, PT, R3, R0, RZ ;  /* 0x00000000030a7210 */ /* 0x000fc80007fde0ff */
[C---:B------:R-:W-:Y:S01]  /*1ad90*/  LEA.HI.X.SX32 R11, R3.reuse, R2, 0x1, P6 ;  /* 0x00000002030b7211 */ /* 0x040fe200030f0eff */
[----:B------:R-:W-:-:S04]  /*1ada0*/  VIADD R3, R3, UR7 ;  /* 0x0000000703037c36 */ /* 0x000fc80008000000 */
[----:B------:R0:W-:Y:S01]  /*1adb0*/  @P1 STG.E.U8 desc[UR18][R10.64], R39 ;  /* 0x000000270a001986 */ /* 0x0001e2000c101112 */
[C---:B------:R-:W-:Y:S01]  /*1adc0*/  IADD3 R4, P1, PT, R3.reuse, R0, RZ ;  /* 0x0000000003047210 */ /* 0x040fe20007f3e0ff */
[----:B------:R-:W-:-:S03]  /*1add0*/  VIADD R7, R3, UR7 ;  /* 0x0000000703077c36 */ /* 0x000fc60008000000 */
[----:B------:R-:W-:Y:S02]  /*1ade0*/  LEA.HI.X.SX32 R5, R3, R2, 0x1, P1 ;  /* 0x0000000203057211 */ /* 0x000fe400008f0eff */
[C---:B------:R-:W-:Y:S01]  /*1adf0*/  IADD3 R6, P1, PT, R7.reuse, R0, RZ ;  /* 0x0000000007067210 */ /* 0x040fe20007f3e0ff */
[C---:B------:R-:W-:Y:S01]  /*1ae00*/  VIADD R3, R7.reuse, UR7 ;  /* 0x0000000707037c36 */ /* 0x040fe20008000000 */
[----:B------:R-:W-:Y:S02]  /*1ae10*/  ISETP.LT.AND P3, PT, R16, UR15, !P0 ;  /* 0x0000000f10007c0c */ /* 0x000fe4000c761270 */
[----:B------:R-:W3:Y:S01]  /*1ae20*/  LDL.LU R16, [R1+0x7b4] ;  /* 0x0007b40001107983 */ /* 0x000ee20000300800 */
[----:B------:R-:W-:-:S03]  /*1ae30*/  LEA.HI.X.SX32 R7, R7, R2, 0x1, P1 ;  /* 0x0000000207077211 */ /* 0x000fc600008f0eff */
[----:B------:R-:W4:Y:S01]  /*1ae40*/  LDL.LU R18, [R1+0x7a0] ;  /* 0x0007a00001127983 */ /* 0x000f220000300800 */
[----:B--2---:R-:W-:-:S03]  /*1ae50*/  ISETP.LT.AND P1, PT, R12, UR15, !P0 ;  /* 0x0000000f0c007c0c */ /* 0x004fc6000c721270 */
[----:B------:R-:W2:Y:S04]  /*1ae60*/  LDL.LU R12, [R1+0x79c] ;  /* 0x00079c00010c7983 */ /* 0x000ea80000300800 */
[----:B------:R-:W-:Y:S04]  /*1ae70*/  @P5 STG.E.U8 desc[UR18][R4.64], R15 ;  /* 0x0000000f04005986 */ /* 0x000fe8000c101112 */
[----:B------:R1:W-:Y:S01]  /*1ae80*/  @P2 STG.E.U8 desc[UR18][R6.64], R41 ;  /* 0x0000002906002986 */ /* 0x0003e2000c101112 */
[----:B-----5:R-:W-:-:S03]  /*1ae90*/  ISETP.LT.AND P2, PT, R14, UR15, !P0 ;  /* 0x0000000f0e007c0c */ /* 0x020fc6000c741270 */
[----:B------:R-:W5:Y:S01]  /*1aea0*/  LDL.LU R14, [R1+0x788] ;  /* 0x00078800010e7983 */ /* 0x000f620000300800 */
[C---:B------:R-:W-:Y:S01]  /*1aeb0*/  IADD3 R8, P5, PT, R3.reuse, R0, RZ ;  /* 0x0000000003087210 */ /* 0x040fe20007fbe0ff */
[----:B------:R-:W-:Y:S01]  /*1aec0*/  VIADD R13, R3, UR7 ;  /* 0x00000007030d7c36 */ /* 0x000fe20008000000 */
[----:B------:R-:W-:Y:S02]  /*1aed0*/  ISETP.LT.AND P6, PT, R17, UR15, !P0 ;  /* 0x0000000f11007c0c */ /* 0x000fe4000c7c1270 */
[----:B------:R-:W-:Y:S02]  /*1aee0*/  PRMT R17, R41, 0x9910, RZ ;  /* 0x0000991029117816 */ /* 0x000fe400000000ff */
[----:B------:R-:W-:Y:S02]  /*1aef0*/  LEA.HI.X.SX32 R9, R3, R2, 0x1, P5 ;  /* 0x0000000203097211 */ /* 0x000fe400028f0eff */
[----:B0-----:R-:W-:Y:S02]  /*1af00*/  IADD3 R10, P5, PT, R13, R0, RZ ;  /* 0x000000000d0a7210 */ /* 0x001fe40007fbe0ff */
[----:B------:R-:W-:-:S02]  /*1af10*/  SHF.R.S32.HI R17, RZ, 0x8, R17 ;  /* 0x00000008ff117819 */ /* 0x000fc40000011411 */
[----:B------:R-:W-:Y:S02]  /*1af20*/  F2FP.SATFINITE.E4M3.F32.PACK_AB_MERGE_C R43, R43, R42, RZ ;  /* 0x0000002a2b2b723e */ /* 0x000fe400048070ff */
[C---:B------:R-:W-:Y:S01]  /*1af30*/  LEA.HI.X.SX32 R11, R13.reuse, R2, 0x1, P5 ;  /* 0x000000020d0b7211 */ /* 0x040fe200028f0eff */
[----:B------:R-:W-:Y:S01]  /*1af40*/  VIADD R13, R13, UR7 ;  /* 0x000000070d0d7c36 */ /* 0x000fe20008000000 */
[----:B------:R0:W-:Y:S01]  /*1af50*/  @P4 STG.E.U8 desc[UR18][R8.64], R17 ;  /* 0x0000001108004986 */ /* 0x0001e2000c101112 */
[----:B-1----:R-:W-:-:S03]  /*1af60*/  PRMT R6, R43, 0x9910, RZ ;  /* 0x000099102b067816 */ /* 0x002fc600000000ff */
[----:B------:R1:W-:Y:S01]  /*1af70*/  @P3 STG.E.U8 desc[UR18][R10.64], R43 ;  /* 0x0000002b0a003986 */ /* 0x0003e2000c101112 */
[C---:B------:R-:W-:Y:S01]  /*1af80*/  IADD3 R4, P3, PT, R13.reuse, R0, RZ ;  /* 0x000000000d047210 */ /* 0x040fe20007f7e0ff */
[----:B------:R-:W-:-:S03]  /*1af90*/  VIADD R3, R13, UR7 ;  /* 0x000000070d037c36 */ /* 0x000fc60008000000 */
[----:B------:R-:W-:Y:S02]  /*1afa0*/  LEA.HI.X.SX32 R5, R13, R2, 0x1, P3 ;  /* 0x000000020d057211 */ /* 0x000fe400018f0eff */
[----:B------:R-:W-:Y:S02]  /*1afb0*/  SHF.R.S32.HI R13, RZ, 0x8, R6 ;  /* 0x00000008ff0d7819 */ /* 0x000fe40000011406 */
[----:B------:R-:W-:-:S04]  /*1afc0*/  IADD3 R6, P3, PT, R3, R0, RZ ;  /* 0x0000000003067210 */ /* 0x000fc80007f7e0ff */
[----:B------:R-:W-:Y:S02]  /*1afd0*/  LEA.HI.X.SX32 R7, R3, R2, 0x1, P3 ;  /* 0x0000000203077211 */ /* 0x000fe400018f0eff */
[----:B------:R-:W-:Y:S01]  /*1afe0*/  F2FP.SATFINITE.E4M3.F32.PACK_AB_MERGE_C R45, R45, R44, RZ ;  /* 0x0000002c2d2d723e */ /* 0x000fe200048070ff */
[----:B------:R-:W-:Y:S04]  /*1aff0*/  @P6 STG.E.U8 desc[UR18][R4.64], R13 ;  /* 0x0000000d04006986 */ /* 0x000fe8000c101112 */
[----:B------:R0:W-:Y:S01]  /*1b000*/  @P1 STG.E.U8 desc[UR18][R6.64], R45 ;  /* 0x0000002d06001986 */ /* 0x0001e2000c101112 */
[----:B---3--:R-:W-:-:S03]  /*1b010*/  ISETP.LT.AND P4, PT, R16, UR15, !P0 ;  /* 0x0000000f10007c0c */ /* 0x008fc6000c781270 */
[----:B------:R-:W3:Y:S04]  /*1b020*/  LDL.LU R16, [R1+0x784] ;  /* 0x0007840001107983 */ /* 0x000ee80000300800 */
[----:B0-----:R-:W3:Y:S01]  /*1b030*/  LDL.LU R17, [R1+0x73c] ;  /* 0x00073c0001117983 */ /* 0x001ee20000300800 */
[----:B--2---:R-:W-:-:S03]  /*1b040*/  ISETP.LT.AND P3, PT, R12, UR15, !P0 ;  /* 0x0000000f0c007c0c */ /* 0x004fc6000c761270 */
[----:B------:R-:W2:Y:S01]  /*1b050*/  LDL.LU R12, [R1+0x738] ;  /* 0x00073800010c7983 */ /* 0x000ea20000300800 */
[----:B-----5:R-:W-:-:S03]  /*1b060*/  ISETP.LT.AND P1, PT, R14, UR15, !P0 ;  /* 0x0000000f0e007c0c */ /* 0x020fc6000c721270 */
[----:B------:R-:W5:Y:S01]  /*1b070*/  LDL.LU R14, [R1+0x734] ;  /* 0x00073400010e7983 */ /* 0x000f620000300800 */
[----:B------:R-:W-:-:S04]  /*1b080*/  VIADD R9, R3, UR7 ;  /* 0x0000000703097c36 */ /* 0x000fc80008000000 */
[C---:B------:R-:W-:Y:S01]  /*1b090*/  VIADD R3, R9.reuse, UR7 ;  /* 0x0000000709037c36 */ /* 0x040fe20008000000 */
[----:B------:R-:W-:Y:S02]  /*1b0a0*/  IADD3 R8, P6, PT, R9, R0, RZ ;  /* 0x0000000009087210 */ /* 0x000fe40007fde0ff */
[----:B------:R-:W-:Y:S02]  /*1b0b0*/  PRMT R15, R45, 0x9910, RZ ;  /* 0x000099102d0f7816 */ /* 0x000fe400000000ff */
[----:B------:R-:W-:Y:S02]  /*1b0c0*/  LEA.HI.X.SX32 R9, R9, R2, 0x1, P6 ;  /* 0x0000000209097211 */ /* 0x000fe400030f0eff */
[----:B-1----:R-:W-:Y:S02]  /*1b0d0*/  IADD3 R10, P6, PT, R3, R0, RZ ;  /* 0x00000000030a7210 */ /* 0x002fe40007fde0ff */
[----:B------:R-:W-:Y:S02]  /*1b0e0*/  SHF.R.S32.HI R15, RZ, 0x8, R15 ;  /* 0x00000008ff0f7819 */ /* 0x000fe4000001140f */
[----:B------:R-:W-:-:S02]  /*1b0f0*/  F2FP.SATFINITE.E4M3.F32.PACK_AB_MERGE_C R47, R47, R46, RZ ;  /* 0x0000002e2f2f723e */ /* 0x000fc400048070ff */
[C---:B------:R-:W-:Y:S01]  /*1b100*/  LEA.HI.X.SX32 R11, R3.reuse, R2, 0x1, P6 ;  /* 0x00000002030b7211 */ /* 0x040fe200030f0eff */
[----:B------:R-:W-:Y:S01]  /*1b110*/  VIADD R3, R3, UR7 ;  /* 0x0000000703037c36 */ /* 0x000fe20008000000 */
[----:B------:R0:W-:Y:S01]  /*1b120*/  @P2 STG.E.U8 desc[UR18][R8.64], R15 ;  /* 0x0000000f08002986 */ /* 0x0001e2000c101112 */
[----:B------:R-:W-:Y:S02]  /*1b130*/  PRMT R6, R47, 0x9910, RZ ;  /* 0x000099102f067816 */ /* 0x000fe400000000ff */
[C---:B------:R-:W-:Y:S01]  /*1b140*/  VIADD R7, R3.reuse, UR7 ;  /* 0x0000000703077c36 */ /* 0x040fe20008000000 */
[----:B------:R1:W-:Y:S01]  /*1b150*/  @P4 STG.E.U8 desc[UR18][R10.64], R47 ;  /* 0x0000002f0a004986 */ /* 0x0003e2000c101112 */
[----:B------:R-:W-:-:S04]  /*1b160*/  IADD3 R4, P4, PT, R3, R0, RZ ;  /* 0x0000000003047210 */ /* 0x000fc80007f9e0ff */
[----:B------:R-:W-:Y:S02]  /*1b170*/  LEA.HI.X.SX32 R5, R3, R2, 0x1, P4 ;  /* 0x0000000203057211 */ /* 0x000fe400020f0eff */
[----:B0-----:R-:W-:Y:S02]  /*1b180*/  SHF.R.S32.HI R15, RZ, 0x8, R6 ;  /* 0x00000008ff0f7819 */ /* 0x001fe40000011406 */
[C---:B------:R-:W-:Y:S01]  /*1b190*/  IADD3 R6, P4, PT, R7.reuse, R0, RZ ;  /* 0x0000000007067210 */ /* 0x040fe20007f9e0ff */
[C---:B------:R-:W-:Y:S01]  /*1b1a0*/  VIADD R3, R7.reuse, UR7 ;  /* 0x0000000707037c36 */ /* 0x040fe20008000000 */
[----:B----4-:R-:W-:Y:S02]  /*1b1b0*/  ISETP.LT.AND P5, PT, R18, UR15, !P0 ;  /* 0x0000000f12007c0c */ /* 0x010fe4000c7a1270 */
[----:B------:R-:W4:Y:S01]  /*1b1c0*/  LDL.LU R18, [R1+0x730] ;  /* 0x0007300001127983 */ /* 0x000f220000300800 */
[----:B------:R-:W-:Y:S02]  /*1b1d0*/  LEA.HI.X.SX32 R7, R7, R2, 0x1, P4 ;  /* 0x0000000207077211 */ /* 0x000fe400020f0eff */
[----:B------:R-:W-:-:S08]  /*1b1e0*/  F2FP.SATFINITE.E4M3.F32.PACK_AB_MERGE_C R49, R49, R48, RZ ;  /* 0x000000303131723e */ /* 0x000fd000048070ff */
[----:B------:R-:W-:Y:S04]  /*1b1f0*/  @P5 STG.E.U8 desc[UR18][R4.64], R15 ;  /* 0x0000000f04005986 */ /* 0x000fe8000c101112 */
[----:B------:R0:W-:Y:S01]  /*1b200*/  @P3 STG.E.U8 desc[UR18][R6.64], R49 ;  /* 0x0000003106003986 */ /* 0x0001e2000c101112 */
[----:B---3--:R-:W-:-:S03]  /*1b210*/  ISETP.LT.AND P2, PT, R16, UR15, !P0 ;  /* 0x0000000f10007c0c */ /* 0x008fc6000c741270 */
[----:B------:R-:W3:Y:S01]  /*1b220*/  LDL.LU R16, [R1+0x72c] ;  /* 0x00072c0001107983 */ /* 0x000ee20000300800 */
[----:B--2---:R-:W-:-:S03]  /*1b230*/  ISETP.LT.AND P4, PT, R12, UR15, !P0 ;  /* 0x0000000f0c007c0c */ /* 0x004fc6000c781270 */
[----:B------:R-:W2:Y:S01]  /*1b240*/  LDL.LU R12, [R1+0x728] ;  /* 0x00072800010c7983 */ /* 0x000ea20000300800 */
[----:B-----5:R-:W-:-:S03]  /*1b250*/  ISETP.LT.AND P3, PT, R14, UR15, !P0 ;  /* 0x0000000f0e007c0c */ /* 0x020fc6000c761270 */
[----:B------:R-:W5:Y:S01]  /*1b260*/  LDL.LU R14, [R1+0x724] ;  /* 0x00072400010e7983 */ /* 0x000f620000300800 */
[C---:B------:R-:W-:Y:S01]  /*1b270*/  IADD3 R8, P5, PT, R3.reuse, R0, RZ ;  /* 0x0000000003087210 */ /* 0x040fe20007fbe0ff */
[----:B------:R-:W-:Y:S01]  /*1b280*/  VIADD R13, R3, UR7 ;  /* 0x00000007030d7c36 */ /* 0x000fe20008000000 */
[----:B------:R-:W-:Y:S01]  /*1b290*/  ISETP.LT.AND P6, PT, R17, UR15, !P0 ;  /* 0x0000000f11007c0c */ /* 0x000fe2000c7c1270 */
[----:B------:R-:W5:Y:S01]  /*1b2a0*/  LDL.LU R19, [R1+0x720] ;  /* 0x0007200001137983 */ /* 0x000f620000300800 */
[----:B------:R-:W-:Y:S02]  /*1b2b0*/  PRMT R17, R49, 0x9910, RZ ;  /* 0x0000991031117816 */ /* 0x000fe400000000ff */
[----:B------:R-:W-:Y:S02]  /*1b2c0*/  LEA.HI.X.SX32 R9, R3, R2, 0x1, P5 ;  /* 0x0000000203097211 */ /* 0x000fe400028f0eff */
[----:B-1----:R-:W-:Y:S02]  /*1b2d0*/  IADD3 R10, P5, PT, R13, R0, RZ ;  /* 0x000000000d0a7210 */ /* 0x002fe40007fbe0ff */
[----:B------:R-:W-:-:S02]  /*1b2e0*/  SHF.R.S32.HI R17, RZ, 0x8, R17 ;  /* 0x00000008ff117819 */ /* 0x000fc40000011411 */
[----:B------:R-:W-:Y:S02]  /*1b2f0*/  F2FP.SATFINITE.E4M3.F32.PACK_AB_MERGE_C R51, R51, R50, RZ ;  /* 0x000000323333723e */ /* 0x000fe400048070ff */
[C---:B------:R-:W-:Y:S01]  /*1b300*/  LEA.HI.X.SX32 R11, R13.reuse, R2, 0x1, P5 ;  /* 0x000000020d0b7211 */ /* 0x040fe200028f0eff */
[----:B------:R-:W-:Y:S01]  /*1b310*/  VIADD R13, R13, UR7 ;  /* 0x000000070d0d7c36 */ /* 0x000fe20008000000 */
[----:B------:R1:W-:Y:S01]  /*1b320*/  @P1 STG.E.U8 desc[UR18][R8.64], R17 ;  /* 0x0000001108001986 */ /* 0x0003e2000c101112 */
[----:B0-----:R-:W-:-:S03]  /*1b330*/  PRMT R6, R51, 0x9910, RZ ;  /* 0x0000991033067816 */ /* 0x001fc600000000ff */
[----:B------:R0:W-:Y:S01]  /*1b340*/  @P2 STG.E.U8 desc[UR18][R10.64], R51 ;  /* 0x000000330a002986 */ /* 0x0001e2000c101112 */
[C---:B------:R-:W-:Y:S01]  /*1b350*/  IADD3 R4, P2, PT, R13.reuse, R0, RZ ;  /* 0x000000000d047210 */ /* 0x040fe20007f5e0ff */
[----:B------:R-:W-:-:S03]  /*1b360*/  VIADD R3, R13, UR7 ;  /* 0x000000070d037c36 */ /* 0x000fc60008000000 */
[----:B------:R-:W-:Y:S02]  /*1b370*/  LEA.HI.X.SX32 R5, R13, R2, 0x1, P2 ;  /* 0x000000020d057211 */ /* 0x000fe400010f0eff */
[----:B------:R-:W-:Y:S01]  /*1b380*/  SHF.R.S32.HI R13, RZ, 0x8, R6 ;  /* 0x00000008ff0d7819 */ /* 0x000fe20000011406 */
[----:B-1----:R-:W5:Y:S01]  /*1b390*/  LDL.LU R17, [R1+0x71c] ;  /* 0x00071c0001117983 */ /* 0x002f620000300800 */
[----:B------:R-:W-:-:S04]  /*1b3a0*/  IADD3 R6, P2, PT, R3, R0, RZ ;  /* 0x0000000003067210 */ /* 0x000fc80007f5e0ff */
[----:B------:R-:W-:Y:S02]  /*1b3b0*/  LEA.HI.X.SX32 R7, R3, R2, 0x1, P2 ;  /* 0x0000000203077211 */ /* 0x000fe400010f0eff */
[----:B------:R-:W-:Y:S02]  /*1b3c0*/  F2FP.SATFINITE.E4M3.F32.PACK_AB_MERGE_C R53, R53, R52, RZ ;  /* 0x000000343535723e */ /* 0x000fe400048070ff */
[----:B----4-:R-:W-:Y:S01]  /*1b3d0*/  ISETP.LT.AND P1, PT, R18, UR15, !P0 ;  /* 0x0000000f12007c0c */ /* 0x010fe2000c721270 */
[----:B------:R-:W-:Y:S04]  /*1b3e0*/  @P6 STG.E.U8 desc[UR18][R4.64], R13 ;  /* 0x0000000d04006986 */ /* 0x000fe8000c101112 */
[----:B------:R1:W-:Y:S01]  /*1b3f0*/  @P4 STG.E.U8 desc[UR18][R6.64], R53 ;  /* 0x0000003506004986 */ /* 0x0003e2000c101112 */
[----:B---3--:R-:W-:-:S02]  /*1b400*/  ISETP.LT.AND P5, PT, R16, UR15, !P0 ;  /* 0x0000000f10007c0c */ /* 0x008fc4000c7a1270 */
[----:B--2---:R-:W-:Y:S02]  /*1b410*/  ISETP.LT.AND P2, PT, R12, UR15, !P0 ;  /* 0x0000000f0c007c0c */ /* 0x004fe4000c741270 */
[----:B------:R-:W2:Y:S04]  /*1b420*/  LDL.LU R12, [R1+0x718] ;  /* 0x00071800010c7983 */ /* 0x000ea80000300800 */
[----:B------:R-:W3:Y:S04]  /*1b430*/  LDL.LU R18, [R1+0x714] ;  /* 0x0007140001127983 */ /* 0x000ee80000300800 */
[----:B------:R-:W4:Y:S01]  /*1b440*/  LDL.LU R16, [R1+0x710] ;  /* 0x0007100001107983 */ /* 0x000f220000300800 */
[----:B-----5:R-:W-:-:S03]  /*1b450*/  ISETP.LT.AND P4, PT, R14, UR15, !P0 ;  /* 0x0000000f0e007c0c */ /* 0x020fc6000c781270 */
[----:B------:R-:W5:Y:S01]  /*1b460*/  LDL.LU R14, [R1+0x70c] ;  /* 0x00070c00010e7983 */ /* 0x000f620000300800 */
[----:B------:R-:W-:-:S04]  /*1b470*/  VIADD R9, R3, UR7 ;  /* 0x0000000703097c36 */ /* 0x000fc80008000000 */
[C---:B------:R-:W-:Y:S01]  /*1b480*/  VIADD R3, R9.reuse, UR7 ;  /* 0x0000000709037c36 */ /* 0x040fe20008000000 */
[----:B------:R-:W-:Y:S02]  /*1b490*/  IADD3 R8, P6, PT, R9, R0, RZ ;  /* 0x0000000009087210 */ /* 0x000fe40007fde0ff */
[----:B------:R-:W-:Y:S02]  /*1b4a0*/  PRMT R15, R53, 0x9910, RZ ;  /* 0x00009910350f7816 */ /* 0x000fe400000000ff */
[----:B------:R-:W-:Y:S02]  /*1b4b0*/  LEA.HI.X.SX32 R9, R9, R2, 0x1, P6 ;  /* 0x0000000209097211 */ /* 0x000fe400030f0eff */
[----:B0-----:R-:W-:Y:S02]  /*1b4c0*/  IADD3 R10, P6, PT, R3, R0, RZ ;  /* 0x00000000030a7210 */ /* 0x001fe40007fde0ff */
[----:B------:R-:W-:Y:S02]  /*1b4d0*/  SHF.R.S32.HI R15, RZ, 0x8, R15 ;  /* 0x00000008ff0f7819 */ /* 0x000fe4000001140f */
[----:B------:R-:W-:-:S02]  /*1b4e0*/  F2FP.SATFINITE.E4M3.F32.PACK_AB_MERGE_C R55, R55, R54, RZ ;  /* 0x000000363737723e */ /* 0x000fc400048070ff */
[C---:B------:R-:W-:Y:S01]  /*1b4f0*/  LEA.HI.X.SX32 R11, R3.reuse, R2, 0x1, P6 ;  /* 0x00000002030b7211 */ /* 0x040fe200030f0eff */
[----:B------:R-:W-:Y:S01]  /*1b500*/  VIADD R3, R3, UR7 ;  /* 0x0000000703037c36 */ /* 0x000fe20008000000 */
[----:B------:R0:W-:Y:S01]  /*1b510*/  @P3 STG.E.U8 desc[UR18][R8.64], R15 ;  /* 0x0000000f08003986 */ /* 0x0001e2000c101112 */
[----:B-1----:R-:W-:Y:S02]  /*1b520*/  PRMT R6, R55, 0x9910, RZ ;  /* 0x0000991037067816 */ /* 0x002fe400000000ff */
[C---:B------:R-:W-:Y:S01]  /*1b530*/  VIADD R7, R3.reuse, UR7 ;  /* 0x0000000703077c36 */ /* 0x040fe20008000000 */
[----:B------:R1:W-:Y:S01]  /*1b540*/  @P1 STG.E.U8 desc[UR18][R10.64], R55 ;  /* 0x000000370a001986 */ /* 0x0003e2000c101112 */
[----:B------:R-:W-:-:S04]  /*1b550*/  IADD3 R4, P1, PT, R3, R0, RZ ;  /* 0x0000000003047210 */ /* 0x000fc80007f3e0ff */
[----:B------:R-:W-:Y:S01]  /*1b560*/  LEA.HI.X.SX32 R5, R3, R2, 0x1, P1 ;  /* 0x0000000203057211 */ /* 0x000fe200008f0eff */
[C---:B------:R-:W-:Y:S01]  /*1b570*/  VIADD R3, R7.reuse, UR7 ;  /* 0x0000000707037c36 */ /* 0x040fe20008000000 */
[----:B0-----:R-:W-:Y:S02]  /*1b580*/  SHF.R.S32.HI R15, RZ, 0x8, R6 ;  /* 0x00000008ff0f7819 */ /* 0x001fe40000011406 */
[----:B------:R-:W-:Y:S01]  /*1b590*/  IADD3 R6, P1, PT, R7, R0, RZ ;  /* 0x0000000007067210 */ /* 0x000fe20007f3e0ff */
[----:B------:R-:W-:Y:S01]  /*1b5a0*/  VIADD R13, R3, UR7 ;  /* 0x00000007030d7c36 */ /* 0x000fe20008000000 */
[----:B------:R-:W-:Y:S01]  /*1b5b0*/  F2FP.SATFINITE.E4M3.F32.PACK_AB_MERGE_C R57, R57, R56, RZ ;  /* 0x000000383939723e */ /* 0x000fe200048070ff */
[----:B------:R0:W-:Y:S01]  /*1b5c0*/  @P5 STG.E.U8 desc[UR18][R4.64], R15 ;  /* 0x0000000f04005986 */ /* 0x0001e2000c101112 */
[----:B------:R-:W-:Y:S02]  /*1b5d0*/  LEA.HI.X.SX32 R7, R7, R2, 0x1, P1 ;  /* 0x0000000207077211 */ /* 0x000fe400008f0eff */
[----:B------:R-:W-:-:S02]  /*1b5e0*/  IADD3 R8, P5, PT, R3, R0, RZ ;  /* 0x0000000003087210 */ /* 0x000fc40007fbe0ff */
[----:B------:R-:W-:Y:S02]  /*1b5f0*/  ISETP.LT.AND P6, PT, R17, UR15, !P0 ;  /* 0x0000000f11007c0c */ /* 0x000fe4000c7c1270 */
[----:B------:R-:W-:Y:S02]  /*1b600*/  PRMT R17, R57, 0x9910, RZ ;  /* 0x0000991039117816 */ /* 0x000fe400000000ff */
[----:B------:R-:W-:Y:S02]  /*1b610*/  LEA.HI.X.SX32 R9, R3, R2, 0x1, P5 ;  /* 0x0000000203097211 */ /* 0x000fe400028f0eff */
[C---:B-1----:R-:W-:Y:S01]  /*1b620*/  IADD3 R10, P5, PT, R13.reuse, R0, RZ ;  /* 0x000000000d0a7210 */ /* 0x042fe20007fbe0ff */
[----:B------:R-:W-:Y:S01]  /*1b630*/  @P2 STG.E.U8 desc[UR18][R6.64], R57 ;  /* 0x0000003906002986 */ /* 0x000fe2000c101112 */
[----:B------:R-:W-:Y:S02]  /*1b640*/  SHF.R.S32.HI R17, RZ, 0x8, R17 ;  /* 0x00000008ff117819 */ /* 0x000fe40000011411 */
[----:B------:R-:W-:-:S03]  /*1b650*/  LEA.HI.X.SX32 R11, R13, R2, 0x1, P5 ;  /* 0x000000020d0b7211 */ /* 0x000fc600028f0eff */
[----:B------:R1:W-:Y:S01]  /*1b660*/  @P4 STG.E.U8 desc[UR18][R8.64], R17 ;  /* 0x0000001108004986 */ /* 0x0003e2000c101112 */
[----:B--2---:R-:W-:-:S03]  /*1b670*/  ISETP.LT.AND P1, PT, R12, UR15, !P0 ;  /* 0x0000000f0c007c0c */ /* 0x004fc6000c721270 */
[----:B------:R-:W2:Y:S01]  /*1b680*/  LDL.LU R12, [R1+0x708] ;  /* 0x00070800010c7983 */ /* 0x000ea20000300800 */
[----:B---3--:R-:W-:-:S03]  /*1b690*/  ISETP.LT.AND P2, PT, R18, UR15, !P0 ;  /* 0x0000000f12007c0c */ /* 0x008fc6000c741270 */
[----:B------:R-:W3:Y:S01]  /*1b6a0*/  LDL.LU R18, [R1+0x700] ;  /* 0x0007000001127983 */ /* 0x000ee20000300800 */
[----:B----4-:R-:W-:-:S03]  /*1b6b0*/  ISETP.LT.AND P5, PT, R16, UR15, !P0 ;  /* 0x0000000f10007c0c */ /* 0x010fc6000c7a1270 */
[----:B------:R-:W4:Y:S01]  /*1b6c0*/  LDL.LU R16, [R1+0x6fc] ;  /* 0x0006fc0001107983 */ /* 0x000f220000300800 */
[----:B-----5:R-:W-:-:S03]  /*1b6d0*/  ISETP.LT.AND P4, PT, R14, UR15, !P0 ;  /* 0x0000000f0e007c0c */ /* 0x020fc6000c781270 */
[----:B------:R-:W5:Y:S01]  /*1b6e0*/  LDL.LU R14, [R1+0x704] ;  /* 0x00070400010e7983 */ /* 0x000f620000300800 */
[----:B------:R-:W-:Y:S01]  /*1b6f0*/  ISETP.LT.AND P3, PT, R19, UR15, !P0 ;  /* 0x0000000f13007c0c */ /* 0x000fe2000c761270 */
[----:B------:R-:W-:Y:S01]  /*1b700*/  VIADD R13, R13, UR7 ;  /* 0x000000070d0d7c36 */ /* 0x000fe20008000000 */
[----:B------:R-:W-:-:S03]  /*1b710*/  F2FP.SATFINITE.E4M3.F32.PACK_AB_MERGE_C R59, R59, R58, RZ ;  /* 0x0000003a3b3b723e */ /* 0x000fc600048070ff */
[----:B------:R-:W-:Y:S01]  /*1b720*/  VIADD R3, R13, UR7 ;  /* 0x000000070d037c36 */ /* 0x000fe20008000000 */
[----:B0-----:R-:W-:-:S07]  /*1b730*/  PRMT R15, R59, 0x9910, RZ ;  /* 0x000099103b0f7816 */ /* 0x001fce00000000ff */
[----:B------:R0:W-:Y:S01]  /*1b740*/  @P3 STG.E.U8 desc[UR18][R10.64], R59 ;  /* 0x0000003b0a003986 */ /* 0x0001e2000c101112 */
[----:B------:R-:W-:Y:S01]  /*1b750*/  IADD3 R4, P3, PT, R13, R0, RZ ;  /* 0x000000000d047210 */ /* 0x000fe20007f7e0ff */
[----:B-1----:R-:W-:-:S03]  /*1b760*/  VIADD R9, R3, UR7 ;  /* 0x0000000703097c36 */ /* 0x002fc60008000000 */
[----:B------:R-:W-:Y:S02]  /*1b770*/  LEA.HI.X.SX32 R5, R13, R2, 0x1, P3 ;  /* 0x000000020d057211 */ /* 0x000fe400018f0eff */
[C---:B------:R-:W-:Y:S02]  /*1b780*/  IADD3 R6, P3, PT, R3.reuse, R0, RZ ;  /* 0x0000000003067210 */ /* 0x040fe40007f7e0ff */
[----:B------:R-:W-:Y:S02]  /*1b790*/  SHF.R.S32.HI R15, RZ, 0x8, R15 ;  /* 0x00000008ff0f7819 */ /* 0x000fe4000001140f */
[----:B------:R-:W-:Y:S01]  /*1b7a0*/  LEA.HI.X.SX32 R7, R3, R2, 0x1, P3 ;  /* 0x0000000203077211 */ /* 0x000fe200018f0eff */
[----:B------:R-:W-:Y:S01]  /*1b7b0*/  VIADD R3, R9, UR7 ;  /* 0x0000000709037c36 */ /* 0x000fe20008000000 */
[----:B------:R-:W-:Y:S01]  /*1b7c0*/  F2FP.SATFINITE.E4M3.F32.PACK_AB_MERGE_C R61, R61, R60, RZ ;  /* 0x0000003c3d3d723e */ /* 0x000fe200048070ff */
[----:B------:R1:W-:Y:S02]  /*1b7d0*/  @P6 STG.E.U8 desc[UR18][R4.64], R15 ;  /* 0x0000000f04006986 */ /* 0x0003e4000c101112 */
[----:B------:R-:W-:-:S02]  /*1b7e0*/  VIADD R13, R3, UR7 ;  /* 0x00000007030d7c36 */ /* 0x000fc40008000000 */
[----:B------:R-:W-:Y:S01]  /*1b7f0*/  @P1 STG.E.U8 desc[UR18][R6.64], R61 ;  /* 0x0000003d06001986 */ /* 0x000fe2000c101112 */
[-C--:B0-----:R-:W-:Y:S02]  /*1b800*/  IADD3 R10, P1, PT, R3, R0.reuse, RZ ;  /* 0x00000000030a7210 */ /* 0x081fe40007f3e0ff */
[----:B------:R-:W-:Y:S02]  /*1b810*/  IADD3 R8, P6, PT, R9, R0, RZ ;  /* 0x0000000009087210 */ /* 0x000fe40007fde0ff */
[-C--:B------:R-:W-:Y:S01]  /*1b820*/  LEA.HI.X.SX32 R11, R3, R2.reuse, 0x1, P1 ;  /* 0x00000002030b7211 */ /* 0x080fe200008f0eff */
[----:B-1----:R-:W-:Y:S01]  /*1b830*/  VIADD R15, R13, UR7 ;  /* 0x000000070d0f7c36 */ /* 0x002fe20008000000 */
[----:B------:R-:W-:Y:S02]  /*1b840*/  LEA.HI.X.SX32 R9, R9, R2, 0x1, P6 ;  /* 0x0000000209097211 */ /* 0x000fe400030f0eff */
[----:B------:R-:W-:Y:S01]  /*1b850*/  IADD3 R4, P1, PT, R13, R0, RZ ;  /* 0x000000000d047210 */ /* 0x000fe20007f3e0ff */
[----:B------:R-:W-:Y:S01]  /*1b860*/  VIADD R3, R15, UR7 ;  /* 0x000000070f037c36 */ /* 0x000fe20008000000 */
[----:B------:R-:W-:-:S02]  /*1b870*/  PRMT R17, R61, 0x9910, RZ ;  /* 0x000099103d117816 */ /* 0x000fc400000000ff */
[----:B------:R-:W-:Y:S02]  /*1b880*/  LEA.HI.X.SX32 R5, R13, R2, 0x1, P1 ;  /* 0x000000020d057211 */ /* 0x000fe400008f0eff */
[----:B------:R-:W-:Y:S02]  /*1b890*/  SHF.R.S32.HI R17, RZ, 0x8, R17 ;  /* 0x00000008ff117819 */ /* 0x000fe40000011411 */
[----:B------:R-:W-:-:S03]  /*1b8a0*/  F2FP.SATFINITE.E4M3.F32.PACK_AB_MERGE_C R63, R63, R62, RZ ;  /* 0x0000003e3f3f723e */ /* 0x000fc600048070ff */
[----:B------:R0:W-:Y:S01]  /*1b8b0*/  @P2 STG.E.U8 desc[UR18][R8.64], R17 ;  /* 0x0000001108002986 */ /* 0x0001e2000c101112 */
[----:B------:R-:W-:Y:S02]  /*1b8c0*/  F2FP.SATFINITE.E4M3.F32.PACK_AB_MERGE_C R65, R65, R64, RZ ;  /* 0x000000404141723e */ /* 0x000fe400048070ff */
[----:B------:R-:W-:-:S04]  /*1b8d0*/  F2FP.SATFINITE.E4M3.F32.PACK_AB_MERGE_C R67, R67, R66, RZ ;  /* 0x000000424343723e */ /* 0x000fc800048070ff */
[----:B------:R-:W-:Y:S02]  /*1b8e0*/  PRMT R19, R67, 0x9910, RZ ;  /* 0x0000991043137816 */ /* 0x000fe400000000ff */
[----:B0-----:R-:W-:Y:S01]  /*1b8f0*/  PRMT R17, R65, 0x9910, RZ ;  /* 0x0000991041117816 */ /* 0x001fe200000000ff */
[----:B------:R0:W-:Y:S01]  /*1b900*/  @P5 STG.E.U8 desc[UR18][R10.64], R63 ;  /* 0x0000003f0a005986 */ /* 0x0001e2000c101112 */
[----:B------:R-:W-:Y:S02]  /*1b910*/  SHF.R.S32.HI R19, RZ, 0x8, R19 ;  /* 0x00000008ff137819 */ /* 0x000fe40000011413 */
[----:B------:R-:W-:Y:S02]  /*1b920*/  SHF.R.S32.HI R17, RZ, 0x8, R17 ;  /* 0x00000008ff117819 */ /* 0x000fe40000011411 */
[----:B--2---:R-:W-:Y:S02]  /*1b930*/  ISETP.LT.AND P3, PT, R12, UR15, !P0 ;  /* 0x0000000f0c007c0c */ /* 0x004fe4000c761270 */
[----:B------:R-:W-:-:S04]  /*1b940*/  IADD3 R12, P6, PT, R15, R0, RZ ;  /* 0x000000000f0c7210 */ /* 0x000fc80007fde0ff */
[----:B------:R-:W-:Y:S01]  /*1b950*/  LEA.HI.X.SX32 R13, R15, R2, 0x1, P6 ;  /* 0x000000020f0d7211 */ /* 0x000fe200030f0eff */
[C---:B------:R-:W-:Y:S01]  /*1b960*/  VIADD R15, R3.reuse, UR7 ;  /* 0x00000007030f7c36 */ /* 0x040fe20008000000 */
[C---:B------:R-:W-:Y:S02]  /*1b970*/  IADD3 R6, P6, PT, R3.reuse, R0, RZ ;  /* 0x0000000003067210 */ /* 0x040fe40007fde0ff */
[----:B----4-:R-:W-:Y:S02]  /*1b980*/  ISETP.LT.AND P1, PT, R16, UR15, !P0 ;  /* 0x0000000f10007c0c */ /* 0x010fe4000c721270 */
[----:B------:R-:W-:Y:S01]  /*1b990*/  LEA.HI.X.SX32 R7, R3, R2, 0x1, P6 ;  /* 0x0000000203077211 */ /* 0x000fe200030f0eff */
[C---:B------:R-:W-:Y:S01]  /*1b9a0*/  VIADD R3, R15.reuse, UR7 ;  /* 0x000000070f037c36 */ /* 0x040fe20008000000 */
[----:B------:R-:W-:Y:S02]  /*1b9b0*/  IADD3 R8, P6, PT, R15, R0, RZ ;  /* 0x000000000f087210 */ /* 0x000fe40007fde0ff */
[----:B------:R-:W-:-:S02]  /*1b9c0*/  PRMT R16, R63, 0x9910, RZ ;  /* 0x000099103f107816 */ /* 0x000fc400000000ff */
[----:B---3--:R-:W-:Y:S02]  /*1b9d0*/  ISETP.LT.AND P2, PT, R18, UR15, !P0 ;  /* 0x0000000f12007c0c */ /* 0x008fe4000c741270 */
[----:B-----5:R-:W-:Y:S02]  /*1b9e0*/  ISETP.LT.AND P0, PT, R14, UR15, !P0 ;  /* 0x0000000f0e007c0c */ /* 0x020fe4000c701270 */
[----:B------:R-:W-:Y:S02]  /*1b9f0*/  LEA.HI.X.SX32 R9, R15, R2, 0x1, P6 ;  /* 0x000000020f097211 */ /* 0x000fe400030f0eff */
[----:B------:R-:W-:Y:S01]  /*1ba00*/  IADD3 R14, P6, PT, R3, R0, RZ ;  /* 0x00000000030e7210 */ /* 0x000fe20007fde0ff */
[----:B------:R-:W-:-:S03]  /*1ba10*/  IMAD.MOV.U32 R0, RZ, RZ, R16 ;  /* 0x000000ffff007224 */ /* 0x000fc600078e0010 */
[----:B------:R-:W-:Y:S02]  /*1ba20*/  LEA.HI.X.SX32 R15, R3, R2, 0x1, P6 ;  /* 0x00000002030f7211 */ /* 0x000fe400030f0eff */
[----:B------:R-:W-:-:S05]  /*1ba30*/  SHF.R.S32.HI R3, RZ, 0x8, R0 ;  /* 0x00000008ff037819 */ /* 0x000fca0000011400 */
[----:B------:R0:W-:Y:S04]  /*1ba40*/  @P4 STG.E.U8 desc[UR18][R4.64], R3 ;  /* 0x0000000304004986 */ /* 0x0001e8000c101112 */
[----:B------:R0:W-:Y:S04]  /*1ba50*/  @P3 STG.E.U8 desc[UR18][R12.64], R65 ;  /* 0x000000410c003986 */ /* 0x0001e8000c101112 */
[----:B------:R0:W-:Y:S04]  /*1ba60*/  @P2 STG.E.U8 desc[UR18][R6.64], R17 ;  /* 0x0000001106002986 */ /* 0x0001e8000c101112 */
[----:B------:R0:W-:Y:S04]  /*1ba70*/  @P1 STG.E.U8 desc[UR18][R8.64], R67 ;  /* 0x0000004308001986 */ /* 0x0001e8000c101112 */
[----:B------:R0:W-:Y:S01]  /*1ba80*/  @P0 STG.E.U8 desc[UR18][R14.64], R19 ;  /* 0x000000130e000986 */ /* 0x0001e2000c101112 */
[----:B------:R-:W-:Y:S06]  /*1ba90*/  BAR.SYNC.DEFER_BLOCKING 0x0 ;  /* 0x0000000000007b1d */ /* 0x000fec0000010000 */
[----:B------:R-:W-:Y:S05]  /*1baa0*/  BRA.U UP0, `(.L_x_13) ;  /* 0x0000000100a07547 */ /* 0x000fea000b800000 */
[----:B------:R-:W1:Y:S01]  /*1bab0*/  S2UR UR5, SR_CgaCtaId ;  /* 0x00000000000579c3 */ /* 0x000e620000008800 */
[----:B------:R-:W-:Y:S01]  /*1bac0*/  NOP ;  /* 0x0000000000007918 */ /* 0x000fe20000000000 */
[----:B------:R-:W-:Y:S01]  /*1bad0*/  UMOV UR4, 0x50 ;  /* 0x0000005000047882 */ /* 0x000fe20000000000 */
[----:B------:R-:W-:Y:S02]  /*1bae0*/  IMAD.U32 R0, RZ, RZ, UR8 ;  /* 0x00000008ff007e24 */ /* 0x000fe4000f8e00ff */
[----:B0-----:R-:W-:Y:S02]  /*1baf0*/  IMAD.MOV.U32 R3, RZ, RZ, 0x3 ;  /* 0x00000003ff037424 */ /* 0x001fe400078e00ff */
[----:B------:R-:W-:Y:S01]  /*1bb00*/  IMAD.MOV.U32 R7, RZ, RZ, 0x1 ;  /* 0x00000001ff077424 */ /* 0x000fe200078e00ff */
[----:B------:R-:W-:-:S04]  /*1bb10*/  LOP3.LUT R0, R0, 0xffff, RZ, 0xc0, !PT ;  /* 0x0000ffff00007812 */ /* 0x000fc800078ec0ff */
[----:B------:R-:W-:-:S05]  /*1bb20*/  SHF.R.U32.HI R0, RZ, 0x5, R0 ;  /* 0x00000005ff007819 */ /* 0x000fca0000011600 */
[----:B------:R-:W-:Y:S01]  /*1bb30*/  VIADD R2, R0, 0x10 ;  /* 0x0000001000027836 */ /* 0x000fe20000000000 */
[----:B------:R-:W-:Y:S01]  /*1bb40*/  SHF.L.U32 R0, R3, R0, RZ ;  /* 0x0000000003007219 */ /* 0x000fe200000006ff */
[----:B-1----:R-:W-:-:S03]  /*1bb50*/  ULEA UR6, UR5, UR4, 0x18 ;  /* 0x0000000405067291 */ /* 0x002fc6000f8ec0ff */
[----:B------:R-:W-:-:S04]  /*1bb60*/  SHF.L.U32 R3, R7, R2, RZ ;  /* 0x0000000207037219 */ /* 0x000fc800000006ff */
[----:B------:R-:W-:Y:S02]  /*1bb70*/  LOP3.LUT R0, R3, R0, RZ, 0xfc, !PT ;  /* 0x0000000003007212 */ /* 0x000fe400078efcff */
[----:B------:R-:W0:Y:S02]  /*1bb80*/  LDS R5, [UR6] ;  /* 0x00000006ff057984 */ /* 0x000e240008000800 */
[C---:B------:R-:W-:Y:S02]  /*1bb90*/  LOP3.LUT R2, R0.reuse, 0xffff, RZ, 0xc0, !PT ;  /* 0x0000ffff00027812 */ /* 0x040fe400078ec0ff */
[----:B0-----:R-:W-:-:S04]  /*1bba0*/  LOP3.LUT R3, R0, 0xffff, R5, 0x80, !PT ;  /* 0x0000ffff00037812 */ /* 0x001fc800078e8005 */
[----:B------:R-:W-:-:S13]  /*1bbb0*/  ISETP.NE.AND P0, PT, R3, R2, PT ;  /* 0x000000020300720c */ /* 0x000fda0003f05270 */
[----:B------:R-:W-:Y:S05]  /*1bbc0*/  @P0 BRA `(.L_x_14) ;  /* 0x0000000000500947 */ /* 0x000fea0003800000 */
[----:B------:R-:W-:Y:S02]  /*1bbd0*/  SHF.R.U32.HI R5, RZ, 0x10, R5 ;  /* 0x00000010ff057819 */ /* 0x000fe40000011605 */
[----:B------:R-:W-:-:S04]  /*1bbe0*/  SHF.R.U32.HI R2, RZ, 0x10, R0 ;  /* 0x00000010ff027819 */ /* 0x000fc80000011600 */
[----:B------:R-:W-:-:S04]  /*1bbf0*/  LOP3.LUT R5, R5, R2, RZ, 0xc0, !PT ;  /* 0x0000000205057212 */ /* 0x000fc800078ec0ff */
[----:B------:R-:W-:-:S13]  /*1bc00*/  ISETP.NE.AND P0, PT, R5, R2, PT ;  /* 0x000000020500720c */ /* 0x000fda0003f05270 */
[----:B------:R-:W-:Y:S05]  /*1bc10*/  @P0 BRA `(.L_x_15) ;  /* 0x0000000000300947 */ /* 0x000fea0003800000 */
[----:B------:R-:W-:Y:S01]  /*1bc20*/  R2UR UR4, R0 ;  /* 0x00000000000472ca */ /* 0x000fe200000e0000 */
[----:B------:R-:W-:Y:S01]  /*1bc30*/  VOTEU.ANY UR5, UPT, PT ;  /* 0x0000000000057886 */ /* 0x000fe200038e0100 */
[----:B------:R-:W0:Y:S01]  /*1bc40*/  S2R R0, SR_LANEID ;  /* 0x0000000000007919 */ /* 0x000e220000000000 */
[----:B------:R-:W-:-:S10]  /*1bc50*/  UFLO.U32 UR5, UR5 ;  /* 0x00000005000572bd */ /* 0x000fd400080e0000 */
[----:B------:R-:W-:-:S06]  /*1bc60*/  ULOP3.LUT UR4, URZ, UR4, URZ, 0x33, !UPT ;  /* 0x00000004ff047292 */ /* 0x000fcc000f8e33ff */
[----:B------:R-:W-:-:S04]  /*1bc70*/  IMAD.U32 R2, RZ, RZ, UR4 ;  /* 0x00000004ff027e24 */ /* 0x000fc8000f8e00ff */
[----:B------:R-:W1:Y:S02]  /*1bc80*/  REDUX UR7, R2 ;  /* 0x00000000020773c4 */ /* 0x000e640000000000 */
[----:B------:R2:W-:Y:S01]  /*1bc90*/  UTCATOMSWS.AND URZ, UR4 ;  /* 0x0000000400ff79e3 */ /* 0x0005e20008000000 */
[----:B0-----:R-:W-:Y:S01]  /*1bca0*/  ISETP.EQ.U32.AND P0, PT, R0, UR5, PT ;  /* 0x0000000500007c0c */ /* 0x001fe2000bf02070 */
[----:B-1----:R-:W-:-:S12]  /*1bcb0*/  IMAD.U32 R0, RZ, RZ, UR7 ;  /* 0x00000007ff007e24 */ /* 0x002fd8000f8e00ff */
[----:B------:R2:W-:Y:S01]  /*1bcc0*/  @P0 ATOMS.AND RZ, [UR6], R0 ;  /* 0x00000000ffff098c */ /* 0x0005e2000a800006 */
[----:B------:R-:W-:Y:S05]  /*1bcd0*/  BRA `(.L_x_13) ;  /* 0x0000000000147947 */ /* 0x000fea0003800000 */
.L_x_15:
[----:B------:R-:W-:-:S07]  /*1bce0*/  MOV R2, 0x1bd00 ;  /* 0x0001bd0000027802 */ /* 0x000fce0000000f00 */
[----:B------:R-:W-:Y:S05]  /*1bcf0*/  CALL.REL.NOINC `($__internal_0_$__cuda_sm10x_tcgen05_guardrail_trap_col_being_dealloced_not_returned_by_alloc) ;  /* 0x00000000002c7944 */ /* 0x000fea0003c00000 */
[----:B------:R-:W-:Y:S05]  /*1bd00*/  BRA `(.L_x_13) ;  /* 0x0000000000087947 */ /* 0x000fea0003800000 */
.L_x_14:
[----:B------:R-:W-:-:S07]  /*1bd10*/  MOV R2, 0x1bd30 ;  /* 0x0001bd3000027802 */ /* 0x000fce0000000f00 */
[----:B------:R-:W-:Y:S05]  /*1bd20*/  CALL.REL.NOINC `($__internal_2_$__cuda_sm10x_tcgen05_guardrail_trap_unallocated_columns_being_dealloced) ;  /* 0x0000000000387944 */ /* 0x000fea0003c00000 */
.L_x_13:
[----:B------:R-:W-:Y:S01]  /*1bd30*/  NOP ;  /* 0x0000000000007918 */ /* 0x000fe20000000000 */
[----:B--2---:R-:W-:Y:S05]  /*1bd40*/  EXIT ;  /* 0x000000000000794d */ /* 0x004fea0003800000 */
.L_x_8:
[----:B------:R-:W0:Y:S02]  /*1bd50*/  SYNCS.PHASECHK.TRANS64.TRYWAIT P6, [UR6], R6 ;  /* 0x00000006ff0075a7 */ /* 0x000e2400080c1106 */
[----:B0-----:R-:W-:Y:S05]  /*1bd60*/  @!P6 BRA `(.L_x_8) ;  /* 0xfffffffc00f8e947 */ /* 0x001fea000383ffff */
[----:B------:R-:W-:Y:S05]  /*1bd70*/  BRA `(.L_x_16) ;  /* 0xffffff3c00347947 */ /* 0x000fea000383ffff */
.L_x_12:
[----:B------:R-:W1:Y:S02]  /*1bd80*/  SYNCS.PHASECHK.TRANS64.TRYWAIT P0, [UR6], R0 ;  /* 0x00000000ff0075a7 */ /* 0x000e640008001106 */
[----:B-1----:R-:W-:Y:S05]  /*1bd90*/  @!P0 BRA `(.L_x_12) ;  /* 0xfffffffc00f88947 */ /* 0x002fea000383ffff */
[----:B------:R-:W-:Y:S05]  /*1bda0*/  BRA `(.L_x_11) ;  /* 0xffffffdc00787947 */ /* 0x000fea000383ffff */
        .weak           $__internal_0_$__cuda_sm10x_tcgen05_guardrail_trap_col_being_dealloced_not_returned_by_alloc
        .type           $__internal_0_$__cuda_sm10x_tcgen05_guardrail_trap_col_being_dealloced_not_returned_by_alloc,@function
        .size           $__internal_0_$__cuda_sm10x_tcgen05_guardrail_trap_col_being_dealloced_not_returned_by_alloc,($__internal_1_$__cuda_sm10x_tcgen05_guardrail_trap_phase_invalid_during_alloc - $__internal_0_$__cuda_sm10x_tcgen05_guardrail_trap_col_being_dealloced_not_returned_by_alloc)
$__internal_0_$__cuda_sm10x_tcgen05_guardrail_trap_col_being_dealloced_not_returned_by_alloc:
[----:B------:R-:W-:Y:S05]  /*1bdb0*/  BPT.TRAP 0x1 ;  /* 0x000000040000795c */ /* 0x000fea0000300000 */
[----:B------:R-:W-:-:S04]  /*1bdc0*/  IMAD.MOV.U32 R3, RZ, RZ, 0x0 ;  /* 0x00000000ff037424 */ /* 0x000fc800078e00ff */
[----:B------:R-:W-:Y:S05]  /*1bdd0*/  RET.REL.NODEC R2 `(matmul_kernel) ;  /* 0xfffffe4002887950 */ /* 0x000fea0003c3ffff */
        .weak           $__internal_1_$__cuda_sm10x_tcgen05_guardrail_trap_phase_invalid_during_alloc
        .type           $__internal_1_$__cuda_sm10x_tcgen05_guardrail_trap_phase_invalid_during_alloc,@function
        .size           $__internal_1_$__cuda_sm10x_tcgen05_guardrail_trap_phase_invalid_during_alloc,($__internal_2_$__cuda_sm10x_tcgen05_guardrail_trap_unallocated_columns_being_dealloced - $__internal_1_$__cuda_sm10x_tcgen05_guardrail_trap_phase_invalid_during_alloc)
$__internal_1_$__cuda_sm10x_tcgen05_guardrail_trap_phase_invalid_during_alloc:
[----:B------:R-:W-:Y:S05]  /*1bde0*/  BPT.TRAP 0x1 ;  /* 0x000000040000795c */ /* 0x000fea0000300000 */
[----:B------:R-:W-:-:S04]  /*1bdf0*/  IMAD.MOV.U32 R3, RZ, RZ, 0x0 ;  /* 0x00000000ff037424 */ /* 0x000fc800078e00ff */
[----:B------:R-:W-:Y:S05]  /*1be00*/  RET.REL.NODEC R2 `(matmul_kernel) ;  /* 0xfffffe40027c7950 */ /* 0x000fea0003c3ffff */
        .weak           $__internal_2_$__cuda_sm10x_tcgen05_guardrail_trap_unallocated_columns_being_dealloced
        .type           $__internal_2_$__cuda_sm10x_tcgen05_guardrail_trap_unallocated_columns_being_dealloced,@function
        .size           $__internal_2_$__cuda_sm10x_tcgen05_guardrail_trap_unallocated_columns_being_dealloced,(.L_x_20 - $__internal_2_$__cuda_sm10x_tcgen05_guardrail_trap_unallocated_columns_being_dealloced)
$__internal_2_$__cuda_sm10x_tcgen05_guardrail_trap_unallocated_columns_being_dealloced:
[----:B------:R-:W-:Y:S05]  /*1be10*/  BPT.TRAP 0x1 ;  /* 0x000000040000795c */ /* 0x000fea0000300000 */
[----:B------:R-:W-:-:S04]  /*1be20*/  IMAD.MOV.U32 R3, RZ, RZ, 0x0 ;  /* 0x00000000ff037424 */ /* 0x000fc800078e00ff */
[----:B------:R-:W-:Y:S05]  /*1be30*/  RET.REL.NODEC R2 `(matmul_kernel) ;  /* 0xfffffe4002707950 */ /* 0x000fea0003c3ffff */
.L_x_17:
[----:B------:R-:W-:-:S00]  /*1be40*/  BRA `(.L_x_17) ;  /* 0xfffffffc00fc7947 */ /* 0x000fc0000383ffff */
[----:B------:R-:W-:-:S00]  /*1be50*/  NOP ;  /* 0x0000000000007918 */ /* 0x000fc00000000000 */
        /* <DEDUP_REMOVED lines=10> */
.L_x_20:


//--------------------- .nv.shared.matmul_kernel  --------------------------
	.section	.nv.shared.matmul_kernel,"aw",@nobits
	.sectionflags	@""
	.align	16
	.zero		1024


//--------------------- .nv.shared.reserved.0     --------------------------
	.section	.nv.shared.reserved.0,"aw",@nobits
	.align	8
	.weak		__nv_reservedSMEM_offset_0_alias
	.size		__nv_reservedSMEM_offset_0_alias, 0, 64
	.other		__nv_reservedSMEM_offset_0_alias,@"STO_CUDA_RESERVED_SHARED STV_DEFAULT"
__nv_reservedSMEM_offset_0_alias:
	.zero		0
.nv.shared.reserved.0:
	.zero		64
	.weak		__nv_reservedSMEM_allocation_phase
	.type		__nv_reservedSMEM_allocation_phase,@object
	.size		__nv_reservedSMEM_allocation_phase,(.L_0 - __nv_reservedSMEM_allocation_phase)
__nv_reservedSMEM_allocation_phase:
	.zero		1
.L_0:
	.zero		7
	.weak		__nv_reservedSMEM_devtool_atexit_pc
	.type		__nv_reservedSMEM_devtool_atexit_pc,@object
	.size		__nv_reservedSMEM_devtool_atexit_pc,(__nv_reservedSMEM_allocation_mask - __nv_reservedSMEM_devtool_atexit_pc)
__nv_reservedSMEM_devtool_atexit_pc:
	.zero		8
	.weak		__nv_reservedSMEM_allocation_mask
	.type		__nv_reservedSMEM_allocation_mask,@object
	.size		__nv_reservedSMEM_allocation_mask,(.L_2 - __nv_reservedSMEM_allocation_mask)
__nv_reservedSMEM_allocation_mask:
	.zero		4
.L_2:


//--------------------- .nv.constant0.matmul_kernel --------------------------
	.section	.nv.constant0.matmul_kernel,"a",@progbits
	.sectionflags	@""
	.align	4
.nv.constant0.matmul_kernel:
	.zero		976


//--------------------- SYMBOLS --------------------------

	.type		.nv.reservedSmem.offset0,@object
	.size		.nv.reservedSmem.offset0,0x4
	.type		.nv.reservedSmem.cap,@object
	.size		.nv.reservedSmem.cap,0x4
